def matmul_kernel(
    a_ptr,
    b_ptr,
    c_ptr,
    M,
    N,
    K,
    stride_am,
    stride_ak,
    stride_bk,
    stride_bn,
    stride_cm,
    stride_cn,
    BLOCK_M: tl.constexpr,
    BLOCK_N: tl.constexpr,
    BLOCK_K: tl.constexpr,
    GROUP_M: tl.constexpr,
):
    pid = tl.program_id(axis=0)
    num_pid_m = tl.cdiv(M, BLOCK_M)
    num_pid_n = tl.cdiv(N, BLOCK_N)
    num_pid_in_group = GROUP_M * num_pid_n
    group_id = pid // num_pid_in_group
    first_pid_m = group_id * GROUP_M
    group_size_m = min(num_pid_m - first_pid_m, GROUP_M)
    pid_m = first_pid_m + ((pid % num_pid_in_group) % group_size_m)
    pid_n = (pid % num_pid_in_group) // group_size_m

    offs_am = (pid_m * BLOCK_M + tl.arange(0, BLOCK_M)) % M
    offs_bn = (pid_n * BLOCK_N + tl.arange(0, BLOCK_N)) % N
    offs_k = tl.arange(0, BLOCK_K)
    a_ptrs = a_ptr + offs_am[:, None] * stride_am + offs_k[None, :] * stride_ak
    b_ptrs = b_ptr + offs_k[:, None] * stride_bk + offs_bn[None, :] * stride_bn

    acc = tl.zeros((BLOCK_M, BLOCK_N), dtype=tl.float32)
    for kk in range(0, tl.cdiv(K, BLOCK_K)):
        a = tl.load(a_ptrs, mask=offs_k[None, :] < K - kk * BLOCK_K, other=0.0)
        b = tl.load(b_ptrs, mask=offs_k[:, None] < K - kk * BLOCK_K, other=0.0)
        acc = tl.dot(a, b, acc)
        a_ptrs += BLOCK_K * stride_ak
        b_ptrs += BLOCK_K * stride_bk

    c = acc.to(c_ptr.dtype.element_ty)
    offs_cm = pid_m * BLOCK_M + tl.arange(0, BLOCK_M)
    offs_cn = pid_n * BLOCK_N + tl.arange(0, BLOCK_N)
    c_ptrs = c_ptr + offs_cm[:, None] * stride_cm + offs_cn[None, :] * stride_cn
    mask = (offs_cm[:, None] < M) & (offs_cn[None, :] < N)
    tl.store(c_ptrs, c, mask=mask)

# config = {"BLOCK_K": 128, "BLOCK_M": 256, "BLOCK_N": 128, "GROUP_M": 1, "arch": "sm_100", "dtype": "fp8e5m2", "num_ctas": 1, "num_stages": 3, "num_warps": 4}
# arch = sm_100


// ===== COMPILED SASS (sm_100a) =====

	.target	sm_100a

	.elftype	@"ET_EXEC"


//--------------------- .note.nv.tkinfo           --------------------------
	.section	.note.nv.tkinfo,"",@"SHT_NOTE"
	.sectionflags	@"SHF_NOTE_NV_TKINFO"
	.tkinfo
        /*0018*/ 	.word	0x00000081
        /*0030*/ 	.string	""
        /*0030*/ 	.string	"ptxas-blackwell"
        /*0030*/ 	.string	"Cuda compilation tools, release 12.9, V12.9.86"
        /*0030*/ 	.string	"Build cuda_12.9.r12.9/compiler.36037853_0"
        /*0030*/ 	.string	"-v  -suppress-debug-info  -lineinfo  -arch sm_100a "



//--------------------- .note.nv.cuver            --------------------------
	.section	.note.nv.cuver,"",@"SHT_NOTE"
	.sectionflags	@"SHF_NOTE_NV_CUVER"
        /*0018*/ 	.short	0x0001
        /*001a*/ 	.short	0x0064
        /*001c*/ 	.short	0x0001
        /*001e*/ 	.short	0x0000
        /*0020*/ 	.short	0x0001
        /*0022*/ 	.short	0x0000


//--------------------- .nv.info                  --------------------------
	.section	.nv.info,"",@"SHT_CUDA_INFO"
	.align	4


	//----- nvinfo : EIATTR_REGCOUNT
	.align		4
        /*0000*/ 	.byte	0x04, 0x2f
        /*0002*/ 	.short	(.L_4 - .L_3)
	.align		4
.L_3:
        /*0004*/ 	.word	index@(matmul_kernel)
        /*0008*/ 	.word	0x00000060


	//----- nvinfo : EIATTR_FRAME_SIZE
	.align		4
.L_4:
        /*000c*/ 	.byte	0x04, 0x11
        /*000e*/ 	.short	(.L_6 - .L_5)
	.align		4
.L_5:
        /*0010*/ 	.word	index@($__internal_2_$__cuda_sm10x_tcgen05_guardrail_trap_unallocated_columns_being_dealloced)
        /*0014*/ 	.word	0x000015c8


	//----- nvinfo : EIATTR_FRAME_SIZE
	.align		4
.L_6:
        /*0018*/ 	.byte	0x04, 0x11
        /*001a*/ 	.short	(.L_8 - .L_7)
	.align		4
.L_7:
        /*001c*/ 	.word	index@($__internal_1_$__cuda_sm10x_tcgen05_guardrail_trap_phase_invalid_during_alloc)
        /*0020*/ 	.word	0x000015c8


	//----- nvinfo : EIATTR_FRAME_SIZE
	.align		4
.L_8:
        /*0024*/ 	.byte	0x04, 0x11
        /*0026*/ 	.short	(.L_10 - .L_9)
	.align		4
.L_9:
        /*0028*/ 	.word	index@($__internal_0_$__cuda_sm10x_tcgen05_guardrail_trap_col_being_dealloced_not_returned_by_alloc)
        /*002c*/ 	.word	0x000015c8


	//----- nvinfo : EIATTR_FRAME_SIZE
	.align		4
.L_10:
        /*0030*/ 	.byte	0x04, 0x11
        /*0032*/ 	.short	(.L_12 - .L_11)
	.align		4
.L_11:
        /*0034*/ 	.word	index@(matmul_kernel)
        /*0038*/ 	.word	0x000015c8


	//----- nvinfo : EIATTR_MIN_STACK_SIZE
	.align		4
.L_12:
        /*003c*/ 	.byte	0x04, 0x12
        /*003e*/ 	.short	(.L_14 - .L_13)
	.align		4
.L_13:
        /*0040*/ 	.word	index@(matmul_kernel)
        /*0044*/ 	.word	0x000015c8
.L_14:


//--------------------- .nv.info.matmul_kernel    --------------------------
	.section	.nv.info.matmul_kernel,"",@"SHT_CUDA_INFO"
	.sectionflags	@""
	.align	4


	//----- nvinfo : EIATTR_CUDA_API_VERSION
	.align		4
        /*0000*/ 	.byte	0x04, 0x37
        /*0002*/ 	.short	(.L_16 - .L_15)
.L_15:
        /*0004*/ 	.word	0x00000081


	//----- nvinfo : EIATTR_KPARAM_INFO
	.align		4
.L_16:
        /*0008*/ 	.byte	0x04, 0x17
        /*000a*/ 	.short	(.L_18 - .L_17)
.L_17:
        /*000c*/ 	.word	0x00000000
        /*0010*/ 	.short	0x000d
        /*0012*/ 	.short	0x0048
        /*0014*/ 	.byte	0x00, 0xf4, 0x21, 0x00


	//----- nvinfo : EIATTR_KPARAM_INFO
	.align		4
.L_18:
        /*0018*/ 	.byte	0x04, 0x17
        /*001a*/ 	.short	(.L_20 - .L_19)
.L_19:
        /*001c*/ 	.word	0x00000000
        /*0020*/ 	.short	0x000c
        /*0022*/ 	.short	0x0040
        /*0024*/ 	.byte	0x00, 0xf4, 0x21, 0x00


	//----- nvinfo : EIATTR_KPARAM_INFO
	.align		4
.L_20:
        /*0028*/ 	.byte	0x04, 0x17
        /*002a*/ 	.short	(.L_22 - .L_21)
.L_21:
        /*002c*/ 	.word	0x00000000
        /*0030*/ 	.short	0x000b
        /*0032*/ 	.short	0x0038
        /*0034*/ 	.byte	0x00, 0xf0, 0x11, 0x00


	//----- nvinfo : EIATTR_KPARAM_INFO
	.align		4
.L_22:
        /*0038*/ 	.byte	0x04, 0x17
        /*003a*/ 	.short	(.L_24 - .L_23)
.L_23:
        /*003c*/ 	.word	0x00000000
        /*0040*/ 	.short	0x000a
        /*0042*/ 	.short	0x0034
        /*0044*/ 	.byte	0x00, 0xf0, 0x11, 0x00


	//----- nvinfo : EIATTR_KPARAM_INFO
	.align		4
.L_24:
        /*0048*/ 	.byte	0x04, 0x17
        /*004a*/ 	.short	(.L_26 - .L_25)
.L_25:
        /*004c*/ 	.word	0x00000000
        /*0050*/ 	.short	0x0009
        /*0052*/ 	.short	0x0030
        /*0054*/ 	.byte	0x00, 0xf0, 0x11, 0x00


	//----- nvinfo : EIATTR_KPARAM_INFO
	.align		4
.L_26:
        /*0058*/ 	.byte	0x04, 0x17
        /*005a*/ 	.short	(.L_28 - .L_27)
.L_27:
        /*005c*/ 	.word	0x00000000
        /*0060*/ 	.short	0x0008
        /*0062*/ 	.short	0x002c
        /*0064*/ 	.byte	0x00, 0xf0, 0x11, 0x00


	//----- nvinfo : EIATTR_KPARAM_INFO
	.align		4
.L_28:
        /*0068*/ 	.byte	0x04, 0x17
        /*006a*/ 	.short	(.L_30 - .L_29)
.L_29:
        /*006c*/ 	.word	0x00000000
        /*0070*/ 	.short	0x0007
        /*0072*/ 	.short	0x0028
        /*0074*/ 	.byte	0x00, 0xf0, 0x11, 0x00


	//----- nvinfo : EIATTR_KPARAM_INFO
	.align		4
.L_30:
        /*0078*/ 	.byte	0x04, 0x17
        /*007a*/ 	.short	(.L_32 - .L_31)
.L_31:
        /*007c*/ 	.word	0x00000000
        /*0080*/ 	.short	0x0006
        /*0082*/ 	.short	0x0024
        /*0084*/ 	.byte	0x00, 0xf0, 0x11, 0x00


	//----- nvinfo : EIATTR_KPARAM_INFO
	.align		4
.L_32:
        /*0088*/ 	.byte	0x04, 0x17
        /*008a*/ 	.short	(.L_34 - .L_33)
.L_33:
        /*008c*/ 	.word	0x00000000
        /*0090*/ 	.short	0x0005
        /*0092*/ 	.short	0x0020
        /*0094*/ 	.byte	0x00, 0xf0, 0x11, 0x00


	//----- nvinfo : EIATTR_KPARAM_INFO
	.align		4
.L_34:
        /*0098*/ 	.byte	0x04, 0x17
        /*009a*/ 	.short	(.L_36 - .L_35)
.L_35:
        /*009c*/ 	.word	0x00000000
        /*00a0*/ 	.short	0x0004
        /*00a2*/ 	.short	0x001c
        /*00a4*/ 	.byte	0x00, 0xf0, 0x11, 0x00


	//----- nvinfo : EIATTR_KPARAM_INFO
	.align		4
.L_36:
        /*00a8*/ 	.byte	0x04, 0x17
        /*00aa*/ 	.short	(.L_38 - .L_37)
.L_37:
        /*00ac*/ 	.word	0x00000000
        /*00b0*/ 	.short	0x0003
        /*00b2*/ 	.short	0x0018
        /*00b4*/ 	.byte	0x00, 0xf0, 0x11, 0x00


	//----- nvinfo : EIATTR_KPARAM_INFO
	.align		4
.L_38:
        /*00b8*/ 	.byte	0x04, 0x17
        /*00ba*/ 	.short	(.L_40 - .L_39)
.L_39:
        /*00bc*/ 	.word	0x00000000
        /*00c0*/ 	.short	0x0002
        /*00c2*/ 	.short	0x0010
        /*00c4*/ 	.byte	0x00, 0xf4, 0x21, 0x00


	//----- nvinfo : EIATTR_KPARAM_INFO
	.align		4
.L_40:
        /*00c8*/ 	.byte	0x04, 0x17
        /*00ca*/ 	.short	(.L_42 - .L_41)
.L_41:
        /*00cc*/ 	.word	0x00000000
        /*00d0*/ 	.short	0x0001
        /*00d2*/ 	.short	0x0008
        /*00d4*/ 	.byte	0x00, 0xf4, 0x21, 0x00


	//----- nvinfo : EIATTR_KPARAM_INFO
	.align		4
.L_42:
        /*00d8*/ 	.byte	0x04, 0x17
        /*00da*/ 	.short	(.L_44 - .L_43)
.L_43:
        /*00dc*/ 	.word	0x00000000
        /*00e0*/ 	.short	0x0000
        /*00e2*/ 	.short	0x0000
        /*00e4*/ 	.byte	0x00, 0xf4, 0x21, 0x00


	//----- nvinfo : EIATTR_AT_ENTRY_FRAGMENTS
	.align		4
.L_44:
        /*00e8*/ 	.byte	0x04, 0x4f
        /*00ea*/ 	.short	(.L_46 - .L_45)


	//   ....[0]....
.L_45:
        /*00ec*/ 	.word	0x00000004


	//----- nvinfo : EIATTR_RESERVED_SMEM_USED
	.align		4
.L_46:
        /*00f0*/ 	.byte	0x01, 0x41
	.zero		2


	//----- nvinfo : EIATTR_SPARSE_MMA_MASK
	.align		4
        /*00f4*/ 	.byte	0x03, 0x50
        /*00f6*/ 	.short	0x0000


	//----- nvinfo : EIATTR_TCGEN05_1CTA_USED
	.align		4
        /*00f8*/ 	.byte	0x01, 0x51
	.zero		2


	//----- nvinfo : EIATTR_MAXREG_COUNT
	.align		4
        /*00fc*/ 	.byte	0x03, 0x1b
        /*00fe*/ 	.short	0x00ff


	//----- nvinfo : EIATTR_NUM_BARRIERS
	.align		4
        /*0100*/ 	.byte	0x02, 0x4c
        /*0102*/ 	.byte	0x01
	.zero		1


	//----- nvinfo : EIATTR_ANNOTATIONS
	.align		4
        /*0104*/ 	.byte	0x04, 0x55
        /*0106*/ 	.short	(.L_48 - .L_47)


	//   ....[0]....
.L_47:
        /*0108*/ 	.word	0x00000001
        /*010c*/ 	.byte	0xf0, 0x09, 0x00, 0x00, 0x01, 0x00, 0x00, 0x00, 0x60, 0x0a, 0x00, 0x00, 0x01, 0x00, 0x00, 0x00
        /* <DEDUP_REMOVED lines=2952> */
        /*b99c*/ 	.byte	0xc0, 0x1e, 0x04, 0x00


	//----- nvinfo : EIATTR_INT_WARP_WIDE_INSTR_OFFSETS
	.align		4
.L_48:
        /*b9a0*/ 	.byte	0x04, 0x31
        /*b9a2*/ 	.short	(.L_50 - .L_49)


	//   ....[0]....
.L_49:
        /*b9a4*/ 	.word	0x00000fa0


	//   ....[1]....
        /*b9a8*/ 	.word	0x00000fb0


	//   ....[2]....
        /*b9ac*/ 	.word	0x00012dc0


	//   ....[3]....
        /*b9b0*/ 	.word	0x00042240


	//   ....[4]....
        /*b9b4*/ 	.word	0x00042290


	//----- nvinfo : EIATTR_COOP_GROUP_MASK_REGIDS
	.align		4
.L_50:
        /*b9b8*/ 	.byte	0x04, 0x29
        /*b9ba*/ 	.short	(.L_52 - .L_51)


	//   ....[0]....
.L_51:
        /*b9bc*/ 	.word	0xffffffff


	//   ....[1]....
        /*b9c0*/ 	.word	0xffffffff


	//   ....[2]....
        /*b9c4*/ 	.word	0xffffffff


	//   ....[3]....
        /*b9c8*/ 	.word	0xffffffff


	//----- nvinfo : EIATTR_COOP_GROUP_INSTR_OFFSETS
	.align		4
.L_52:
        /*b9cc*/ 	.byte	0x04, 0x28
        /*b9ce*/ 	.short	(.L_54 - .L_53)


	//   ....[0]....
.L_53:
        /*b9d0*/ 	.word	0x00000070


	//   ....[1]....
        /*b9d4*/ 	.word	0x00000330


	//   ....[2]....
        /*b9d8*/ 	.word	0x000420d0


	//   ....[3]....
        /*b9dc*/ 	.word	0x00042340


	//----- nvinfo : EIATTR_VRC_CTA_INIT_COUNT
	.align		4
.L_54:
        /*b9e0*/ 	.byte	0x02, 0x4a
        /*b9e2*/ 	.byte	0x80
	.zero		1


	//----- nvinfo : EIATTR_MBARRIER_INSTR_OFFSETS
	.align		4
        /*b9e4*/ 	.byte	0x04, 0x39
        /*b9e6*/ 	.short	(.L_56 - .L_55)


	//   ....[0]....
.L_55:
        /*b9e8*/ 	.word	0x00001b50
        /*b9ec*/ 	.word	0x000000ff
        /*b9f0*/ 	.word	0x00000000
        /*b9f4*/ 	.short	0x0100
        /*b9f6*/ 	.byte	0x0b
	.zero		1


	//   ....[1]....
        /*b9f8*/ 	.word	0x00012dd0
        /*b9fc*/ 	.word	0x000000ff
        /*ba00*/ 	.word	0x00018008
        /*ba04*/ 	.short	0x0100
        /*ba06*/ 	.byte	0x09
	.zero		1


	//   ....[2]....
        /*ba08*/ 	.word	0x00028050
        /*ba0c*/ 	.word	0x000000ff
        /*ba10*/ 	.word	0x00000000
        /*ba14*/ 	.short	0x010a
        /*ba16*/ 	.byte	0x0b
	.zero		1


	//   ....[3]....
        /*ba18*/ 	.word	0x00036f10
        /*ba1c*/ 	.word	0x000000ff
        /*ba20*/ 	.word	0x00000000
        /*ba24*/ 	.short	0x010a
        /*ba26*/ 	.byte	0x0b
	.zero		1


	//   ....[4]....
        /*ba28*/ 	.word	0x00037070
        /*ba2c*/ 	.word	0x000000ff
        /*ba30*/ 	.word	0x00018000
        /*ba34*/ 	.short	0x0108
        /*ba36*/ 	.byte	0x09
	.zero		1


	//   ....[5]....
        /*ba38*/ 	.word	0x00037170
        /*ba3c*/ 	.word	0x000000ff
        /*ba40*/ 	.word	0x00018008
        /*ba44*/ 	.short	0x0108
        /*ba46*/ 	.byte	0x09
	.zero		1


	//   ....[6]....
        /*ba48*/ 	.word	0x00042360
        /*ba4c*/ 	.word	0x000000ff
        /*ba50*/ 	.word	0x00000000
        /*ba54*/ 	.short	0x010a
        /*ba56*/ 	.byte	0x0b
	.zero		1


	//   ....[7]....
        /*ba58*/ 	.word	0x00042390
        /*ba5c*/ 	.word	0x000000ff
        /*ba60*/ 	.word	0x00000000
        /*ba64*/ 	.short	0x010a
        /*ba66*/ 	.byte	0x0b
	.zero		1


	//----- nvinfo : EIATTR_NUM_MBARRIERS
	.align		4
.L_56:
        /*ba68*/ 	.byte	0x03, 0x38
        /*ba6a*/ 	.short	0x0002


	//----- nvinfo : EIATTR_EXIT_INSTR_OFFSETS
	.align		4
        /*ba6c*/ 	.byte	0x04, 0x1c
        /*ba6e*/ 	.short	(.L_58 - .L_57)


	//   ....[0]....
.L_57:
        /*ba70*/ 	.word	0x00042350


	//----- nvinfo : EIATTR_REQNTID
	.align		4
.L_58:
        /*ba74*/ 	.byte	0x04, 0x10
        /*ba76*/ 	.short	(.L_60 - .L_59)
.L_59:
        /*ba78*/ 	.word	0x00000080
        /*ba7c*/ 	.word	0x00000001
        /*ba80*/ 	.word	0x00000001


	//----- nvinfo : EIATTR_CRS_STACK_SIZE
	.align		4
.L_60:
        /*ba84*/ 	.byte	0x04, 0x1e
        /*ba86*/ 	.short	(.L_62 - .L_61)
.L_61:
        /*ba88*/ 	.word	0x00000000


	//----- nvinfo : EIATTR_CBANK_PARAM_SIZE
	.align		4
.L_62:
        /*ba8c*/ 	.byte	0x03, 0x19
        /*ba8e*/ 	.short	0x0050


	//----- nvinfo : EIATTR_PARAM_CBANK
	.align		4
        /*ba90*/ 	.byte	0x04, 0x0a
        /*ba92*/ 	.short	(.L_64 - .L_63)
	.align		4
.L_63:
        /*ba94*/ 	.word	index@(.nv.constant0.matmul_kernel)
        /*ba98*/ 	.short	0x0380
        /*ba9a*/ 	.short	0x0050


	//----- nvinfo : EIATTR_SW_WAR
	.align		4
.L_64:
        /*ba9c*/ 	.byte	0x04, 0x36
        /*ba9e*/ 	.short	(.L_66 - .L_65)
.L_65:
        /*baa0*/ 	.word	0x00000008
.L_66:


//--------------------- .nv.compat                --------------------------
	.section	.nv.compat,"",@"SHT_CUDA_COMPAT_INFO"
	.align	4
        /*0000*/ 	.byte	0x02, 0x02, 0x02, 0x00, 0x02, 0x05, 0x05, 0x00, 0x02, 0x03, 0x00, 0x00, 0x02, 0x06, 0x01, 0x00


//--------------------- .nv.callgraph             --------------------------
	.section	.nv.callgraph,"",@"SHT_CUDA_CALLGRAPH"
	.align	4
	.sectionentsize	8
	.align		4
        /*0000*/ 	.word	0x00000000
	.align		4
        /*0004*/ 	.word	0xffffffff
	.align		4
        /*0008*/ 	.word	0x00000000
	.align		4
        /*000c*/ 	.word	0xfffffffe
	.align		4
        /*0010*/ 	.word	0x00000000
	.align		4
        /*0014*/ 	.word	0xfffffffd
	.align		4
        /*0018*/ 	.word	0x00000000
	.align		4
        /*001c*/ 	.word	0xfffffffc


//--------------------- .text.matmul_kernel       --------------------------
	.section	.text.matmul_kernel,"ax",@progbits
	.align	128
        .global         matmul_kernel
        .type           matmul_kernel,@function
        .size           matmul_kernel,(.L_x_20 - matmul_kernel)
        .other          matmul_kernel,@"STO_CUDA_ENTRY STV_DEFAULT"
matmul_kernel:
.text.matmul_kernel:
[----:B------:R-:W0:Y:S01]  /*0000*/  LDC R1, c[0x0][0x37c] ;  /* 0x0000df00ff017b82 */ /* 0x000e220000000800 */
[----:B------:R-:W1:Y:S01]  /*0010*/  S2R R2, SR_TID.X ;  /* 0x0000000000027919 */ /* 0x000e620000002100 */
[----:B0-----:R-:W-:Y:S01]  /*0020*/  VIADD R1, R1, 0xffffea38 ;  /* 0xffffea3801017836 */ /* 0x001fe20000000000 */
[----:B-1----:R-:W-:-:S13]  /*0030*/  ISETP.GE.U32.AND P0, PT, R2, 0x20, PT ;  /* 0x000000200200780c */ /* 0x002fda0003f06070 */
[----:B------:R-:W-:Y:S02]  /*0040*/  VOTEU.ANY UP0, P0 ;  /* 0x0000000000ff7886 */ /* 0x000fe40000000100 */
[----:B------:R-:W-:Y:S05]  /*0050*/  BRA.U UP0, `(.L_x_0) ;  /* 0x0000000100b87547 */ /* 0x000fea000b800000 */
[----:B------:R-:W0:Y:S01]  /*0060*/  S2UR UR6, SR_CgaCtaId ;  /* 0x00000000000679c3 */ /* 0x000e220000008800 */
[----:B------:R-:W-:Y:S01]  /*0070*/  NOP ;  /* 0x0000000000007918 */ /* 0x000fe20000000000 */
[----:B------:R-:W-:Y:S02]  /*0080*/  UMOV UR4, 0x40 ;  /* 0x0000004000047882 */ /* 0x000fe40000000000 */
[----:B0-----:R-:W-:-:S09]  /*0090*/  ULEA UR4, UR6, UR4, 0x18 ;  /* 0x0000000406047291 */ /* 0x001fd2000f8ec0ff */
[----:B------:R-:W0:Y:S01]  /*00a0*/  LDS.U8 R0, [UR4] ;  /* 0x00000004ff007984 */ /* 0x000e220008000000 */
[----:B------:R-:W-:Y:S02]  /*00b0*/  UMOV UR4, 0x400 ;  /* 0x0000040000047882 */ /* 0x000fe40000000000 */
[----:B------:R-:W-:Y:S01]  /*00c0*/  ULEA UR4, UR6, UR4, 0x18 ;  /* 0x0000000406047291 */ /* 0x000fe2000f8ec0ff */
[----:B0-----:R-:W-:-:S13]  /*00d0*/  ISETP.NE.AND P0, PT, R0, RZ, PT ;  /* 0x000000ff0000720c */ /* 0x001fda0003f05270 */
[----:B------:R-:W-:Y:S05]  /*00e0*/  @P0 BRA `(.L_x_1) ;  /* 0x00000000007c0947 */ /* 0x000fea0003800000 */
[----:B------:R-:W-:-:S13]  /*00f0*/  ELECT P0, URZ, PT ;  /* 0x0000000000ff782f */ /* 0x000fda0003800000 */
[----:B------:R-:W-:Y:S05]  /*0100*/  @!P0 BRA `(.L_x_2) ;  /* 0x0000000000848947 */ /* 0x000fea0003800000 */
[----:B------:R-:W-:Y:S01]  /*0110*/  UMOV UR5, 0x8 ;  /* 0x0000000800057882 */ /* 0x000fe20000000000 */
[----:B------:R-:W-:Y:S02]  /*0120*/  IMAD.MOV.U32 R5, RZ, RZ, 0x1 ;  /* 0x00000001ff057424 */ /* 0x000fe400078e00ff */
[----:B------:R-:W-:Y:S02]  /*0130*/  IMAD.MOV.U32 R3, RZ, RZ, 0xff ;  /* 0x000000ffff037424 */ /* 0x000fe400078e00ff */
[----:B------:R-:W-:Y:S04]  /*0140*/  DEPBAR.LE SB0, 0x36 ;  /* 0x00008d800000791a */ /* 0x000fe80000000000 */
[----:B------:R-:W0:Y:S02]  /*0150*/  UTCATOMSWS.FIND_AND_SET.ALIGN UP1, UR5, UR5 ;  /* 0x00000005000575e3 */ /* 0x000e240008020800 */
[----:B0-----:R-:W-:-:S04]  /*0160*/  PLOP3.LUT P0, PT, PT, PT, UP1, 0x80, 0x8 ;  /* 0x000000000008781c */ /* 0x001fc80003f0f018 */
[----:B------:R-:W-:-:S04]  /*0170*/  SEL R0, RZ, 0xffffffff, !P0 ;  /* 0xffffffffff007807 */ /* 0x000fc80004000000 */
[----:B------:R-:W-:Y:S01]  /*0180*/  ISETP.NE.AND P0, PT, R0, RZ, PT ;  /* 0x000000ff0000720c */ /* 0x000fe20003f05270 */
[----:B------:R-:W-:-:S12]  /*0190*/  IMAD.U32 R0, RZ, RZ, UR5 ;  /* 0x00000005ff007e24 */ /* 0x000fd8000f8e00ff */
[----:B------:R-:W-:Y:S05]  /*01a0*/  @P0 BRA `(.L_x_3) ;  /* 0x0000000000240947 */ /* 0x000fea0003800000 */
.L_x_4:
[----:B------:R-:W-:Y:S05]  /*01b0*/  NANOSLEEP 0x64 ;  /* 0x000000640000795d */ /* 0x000fea0003800000 */
[----:B------:R-:W-:-:S05]  /*01c0*/  UMOV UR5, 0x8 ;  /* 0x0000000800057882 */ /* 0x000fca0000000000 */
[----:B------:R-:W-:Y:S04]  /*01d0*/  DEPBAR.LE SB0, 0x36 ;  /* 0x00008d800000791a */ /* 0x000fe80000000000 */
[----:B------:R-:W0:Y:S02]  /*01e0*/  UTCATOMSWS.FIND_AND_SET.ALIGN UP1, UR5, UR5 ;  /* 0x00000005000575e3 */ /* 0x000e240008020800 */
[----:B0-----:R-:W-:-:S04]  /*01f0*/  PLOP3.LUT P0, PT, PT, PT, UP1, 0x80, 0x8 ;  /* 0x000000000008781c */ /* 0x001fc80003f0f018 */
[----:B------:R-:W-:-:S04]  /*0200*/  SEL R0, RZ, 0xffffffff, !P0 ;  /* 0xffffffffff007807 */ /* 0x000fc80004000000 */
[----:B------:R-:W-:Y:S01]  /*0210*/  ISETP.NE.AND P0, PT, R0, RZ, PT ;  /* 0x000000ff0000720c */ /* 0x000fe20003f05270 */
[----:B------:R-:W-:-:S12]  /*0220*/  IMAD.U32 R0, RZ, RZ, UR5 ;  /* 0x00000005ff007e24 */ /* 0x000fd8000f8e00ff */
[----:B------:R-:W-:Y:S05]  /*0230*/  @!P0 BRA `(.L_x_4) ;  /* 0xfffffffc00dc8947 */ /* 0x000fea000383ffff */
.L_x_3:
[C---:B------:R-:W-:Y:S01]  /*0240*/  VIADD R4, R0.reuse, 0x10 ;  /* 0x0000001000047836 */ /* 0x040fe20000000000 */
[----:B------:R-:W-:Y:S01]  /*0250*/  UMOV UR5, 0x50 ;  /* 0x0000005000057882 */ /* 0x000fe20000000000 */
[----:B------:R-:W-:Y:S01]  /*0260*/  SHF.L.U32 R3, R3, R0, RZ ;  /* 0x0000000003037219 */ /* 0x000fe200000006ff */
[----:B------:R-:W-:Y:S01]  /*0270*/  ULEA UR5, UR6, UR5, 0x18 ;  /* 0x0000000506057291 */ /* 0x000fe2000f8ec0ff */
[----:B------:R-:W-:Y:S01]  /*0280*/  IMAD.SHL.U32 R0, R0, 0x20, RZ ;  /* 0x0000002000007824 */ /* 0x000fe200078e00ff */
[----:B------:R-:W-:-:S04]  /*0290*/  SHF.L.U32 R4, R5, R4, RZ ;  /* 0x0000000405047219 */ /* 0x000fc800000006ff */
[----:B------:R-:W-:-:S05]  /*02a0*/  LOP3.LUT R3, R4, R3, RZ, 0xfc, !PT ;  /* 0x0000000304037212 */ /* 0x000fca00078efcff */
[----:B------:R0:W-:Y:S04]  /*02b0*/  ATOMS.OR RZ, [UR5], R3 ;  /* 0x00000003ffff798c */ /* 0x0001e8000b000005 */
[----:B------:R0:W-:Y:S01]  /*02c0*/  STS [UR4], R0 ;  /* 0x00000000ff007988 */ /* 0x0001e20008000804 */
[----:B------:R-:W-:Y:S05]  /*02d0*/  BRA `(.L_x_2) ;  /* 0x0000000000107947 */ /* 0x000fea0003800000 */
.L_x_1:
[----:B------:R-:W-:Y:S01]  /*02e0*/  IMAD.MOV.U32 R0, RZ, RZ, -0x1 ;  /* 0xffffffffff007424 */ /* 0x000fe200078e00ff */
[----:B------:R-:W-:-:S04]  /*02f0*/  MOV R4, 0x320 ;  /* 0x0000032000047802 */ /* 0x000fc80000000f00 */
[----:B------:R0:W-:Y:S03]  /*0300*/  STS [UR4], R0 ;  /* 0x00000000ff007988 */ /* 0x0001e60008000804 */
[----:B0-----:R-:W-:Y:S05]  /*0310*/  CALL.REL.NOINC `($__internal_1_$__cuda_sm10x_tcgen05_guardrail_trap_phase_invalid_during_alloc) ;  /* 0x0000042000347944 */ /* 0x001fea0003c00000 */
.L_x_2:
[----:B------:R-:W-:Y:S05]  /*0320*/  WARPSYNC.ALL ;  /* 0x0000000000007948 */ /* 0x000fea0003800000 */
[----:B------:R-:W-:Y:S01]  /*0330*/  NOP ;  /* 0x0000000000007918 */ /* 0x000fe20000000000 */
.L_x_0:
[----:B------:R-:W1:Y:S01]  /*0340*/  LDC.64 R12, c[0x0][0x398] ;  /* 0x0000e600ff0c7b82 */ /* 0x000e620000000a00 */
[----:B------:R-:W2:Y:S01]  /*0350*/  S2R R6, SR_CTAID.X ;  /* 0x0000000000067919 */ /* 0x000ea20000002500 */
[----:B------:R-:W-:Y:S01]  /*0360*/  LOP3.LUT R20, R2, 0x7f, RZ, 0xc0, !PT ;  /* 0x0000007f02147812 */ /* 0x000fe200078ec0ff */
[----:B------:R-:W-:Y:S01]  /*0370*/  UMOV UR9, 0x400 ;  /* 0x0000040000097882 */ /* 0x000fe20000000000 */
[----:B------:R-:W-:Y:S01]  /*0380*/  SHF.R.U32.HI R2, RZ, 0x5, R2 ;  /* 0x00000005ff027819 */ /* 0x000fe20000011602 */
[----:B------:R-:W3:Y:S03]  /*0390*/  LDCU UR16, c[0x0][0x3a4] ;  /* 0x00007480ff1077ac */ /* 0x000ee60008000800 */
[----:B------:R-:W4:Y:S01]  /*03a0*/  S2UR UR5, SR_CgaCtaId ;  /* 0x00000000000579c3 */ /* 0x000f220000008800 */
[----:B------:R-:W-:Y:S01]  /*03b0*/  R2UR UR7, R2 ;  /* 0x00000000020772ca */ /* 0x000fe200000e0000 */
[----:B------:R-:W0:Y:S01]  /*03c0*/  LDCU.64 UR20, c[0x0][0x358] ;  /* 0x00006b00ff1477ac */ /* 0x000e220008000a00 */
[----:B------:R-:W0:Y:S05]  /*03d0*/  LDCU.128 UR12, c[0x0][0x380] ;  /* 0x00007000ff0c77ac */ /* 0x000e2a0008000c00 */
[----:B------:R-:W5:Y:S06]  /*03e0*/  LDC R21, c[0x0][0x3a0] ;  /* 0x0000e800ff157b82 */ /* 0x000f6c0000000800 */
[----:B------:R-:W-:Y:S01]  /*03f0*/  USHF.L.U32 UR4, UR7, 0x15, URZ ;  /* 0x0000001507047899 */ /* 0x000fe200080006ff */
[----:B01----:R-:W-:-:S03]  /*0400*/  VIADD R0, R13, 0x7f ;  /* 0x0000007f0d007836 */ /* 0x003fc60000000000 */
[----:B------:R-:W-:Y:S02]  /*0410*/  ULOP3.LUT UR4, UR4, 0x600000, URZ, 0xc0, !UPT ;  /* 0x0060000004047892 */ /* 0x000fe4000f8ec0ff */
[----:B------:R-:W-:Y:S01]  /*0420*/  SHF.R.S32.HI R3, RZ, 0x1f, R0 ;  /* 0x0000001fff037819 */ /* 0x000fe20000011400 */
[----:B----4-:R-:W-:-:S03]  /*0430*/  ULEA UR9, UR5, UR9, 0x18 ;  /* 0x0000000905097291 */ /* 0x010fc6000f8ec0ff */
[----:B------:R-:W-:Y:S01]  /*0440*/  LEA.HI R3, R3, R0, RZ, 0x7 ;  /* 0x0000000003037211 */ /* 0x000fe200078f38ff */
[----:B------:R-:W-:Y:S01]  /*0450*/  BAR.SYNC.DEFER_BLOCKING 0x0 ;  /* 0x0000000000007b1d */ /* 0x000fe20000010000 */
[----:B--2---:R-:W-:Y:S01]  /*0460*/  IABS R10, R6 ;  /* 0x00000006000a7213 */ /* 0x004fe20000000000 */
[----:B------:R-:W-:Y:S01]  /*0470*/  UIADD3 UR11, UPT, UPT, UR9, 0x18000, URZ ;  /* 0x00018000090b7890 */ /* 0x000fe2000fffe0ff */
[----:B------:R-:W-:-:S04]  /*0480*/  SHF.R.S32.HI R3, RZ, 0x7, R3 ;  /* 0x00000007ff037819 */ /* 0x000fc80000011403 */
[-C--:B------:R-:W-:Y:S02]  /*0490*/  IABS R7, R3.reuse ;  /* 0x0000000300077213 */ /* 0x080fe40000000000 */
[----:B------:R-:W-:Y:S02]  /*04a0*/  IABS R11, R3 ;  /* 0x00000003000b7213 */ /* 0x000fe40000000000 */
[----:B------:R-:W0:Y:S01]  /*04b0*/  I2F.RP R0, R7 ;  /* 0x0000000700007306 */ /* 0x000e220000209400 */
[----:B------:R-:W1:Y:S07]  /*04c0*/  LDS R17, [UR9] ;  /* 0x00000009ff117984 */ /* 0x000e6e0008000800 */
[----:B0-----:R-:W0:Y:S02]  /*04d0*/  MUFU.RCP R0, R0 ;  /* 0x0000000000007308 */ /* 0x001e240000001000 */
[----:B0-----:R-:W-:-:S02]  /*04e0*/  VIADD R4, R0, 0xffffffe ;  /* 0x0ffffffe00047836 */ /* 0x001fc40000000000 */
[----:B------:R-:W-:-:S04]  /*04f0*/  IMAD.MOV R0, RZ, RZ, -R11 ;  /* 0x000000ffff007224 */ /* 0x000fc800078e0a0b */
[----:B------:R0:W2:Y:S02]  /*0500*/  F2I.FTZ.U32.TRUNC.NTZ R5, R4 ;  /* 0x0000000400057305 */ /* 0x0000a4000021f000 */
[----:B0-----:R-:W-:Y:S02]  /*0510*/  IMAD.MOV.U32 R4, RZ, RZ, RZ ;  /* 0x000000ffff047224 */ /* 0x001fe400078e00ff */
[----:B--2---:R-:W-:Y:S01]  /*0520*/  IMAD.MOV R8, RZ, RZ, -R5 ;  /* 0x000000ffff087224 */ /* 0x004fe200078e0a05 */
[----:B-1----:R-:W-:-:S03]  /*0530*/  R2UR UR8, R17 ;  /* 0x00000000110872ca */ /* 0x002fc600000e0000 */
[----:B------:R-:W-:Y:S02]  /*0540*/  IMAD R9, R8, R7, RZ ;  /* 0x0000000708097224 */ /* 0x000fe400078e02ff */
[----:B------:R-:W-:Y:S01]  /*0550*/  IMAD.MOV.U32 R8, RZ, RZ, R10 ;  /* 0x000000ffff087224 */ /* 0x000fe200078e000a */
[----:B------:R-:W-:Y:S01]  /*0560*/  IABS R10, R13 ;  /* 0x0000000d000a7213 */ /* 0x000fe20000000000 */
[----:B------:R-:W-:-:S06]  /*0570*/  IMAD.HI.U32 R5, R5, R9, R4 ;  /* 0x0000000905057227 */ /* 0x000fcc00078e0004 */
[----:B------:R-:W-:Y:S01]  /*0580*/  IMAD.HI.U32 R5, R5, R8, RZ ;  /* 0x0000000805057227 */ /* 0x000fe200078e00ff */
[----:B------:R-:W-:-:S03]  /*0590*/  UIADD3 UR10, UPT, UPT, UR8, UR4, URZ ;  /* 0x00000004080a7290 */ /* 0x000fc6000fffe0ff */
[----:B------:R-:W-:Y:S01]  /*05a0*/  IMAD R0, R5, R0, R8 ;  /* 0x0000000005007224 */ /* 0x000fe200078e0208 */
[----:B------:R-:W-:Y:S01]  /*05b0*/  UMOV UR4, 0x1 ;  /* 0x0000000100047882 */ /* 0x000fe20000000000 */
[----:B------:R-:W-:Y:S03]  /*05c0*/  BAR.SYNC.DEFER_BLOCKING 0x0 ;  /* 0x0000000000007b1d */ /* 0x000fe60000010000 */
[----:B------:R-:W-:-:S13]  /*05d0*/  ISETP.GT.U32.AND P1, PT, R7, R0, PT ;  /* 0x000000000700720c */ /* 0x000fda0003f24070 */
[----:B------:R-:W-:Y:S02]  /*05e0*/  @!P1 IMAD.IADD R0, R0, 0x1, -R7 ;  /* 0x0000000100009824 */ /* 0x000fe400078e0a07 */
[----:B------:R-:W-:Y:S01]  /*05f0*/  @!P1 VIADD R5, R5, 0x1 ;  /* 0x0000000105059836 */ /* 0x000fe20000000000 */
[----:B------:R-:W-:Y:S02]  /*0600*/  ISETP.NE.AND P1, PT, R3, RZ, PT ;  /* 0x000000ff0300720c */ /* 0x000fe40003f25270 */
[----:B------:R-:W-:Y:S02]  /*0610*/  ISETP.GE.U32.AND P0, PT, R0, R7, PT ;  /* 0x000000070000720c */ /* 0x000fe40003f06070 */
[----:B------:R-:W-:-:S04]  /*0620*/  LOP3.LUT R0, R6, R3, RZ, 0x3c, !PT ;  /* 0x0000000306007212 */ /* 0x000fc800078e3cff */
[----:B------:R-:W-:Y:S01]  /*0630*/  ISETP.GE.AND P2, PT, R0, RZ, PT ;  /* 0x000000ff0000720c */ /* 0x000fe20003f46270 */
[----:B------:R-:W-:-:S06]  /*0640*/  VIADD R0, R12, 0xff ;  /* 0x000000ff0c007836 */ /* 0x000fcc0000000000 */
[----:B------:R-:W-:-:S04]  /*0650*/  @P0 VIADD R5, R5, 0x1 ;  /* 0x0000000105050836 */ /* 0x000fc80000000000 */
[----:B------:R-:W-:Y:S01]  /*0660*/  IMAD.MOV.U32 R11, RZ, RZ, R5 ;  /* 0x000000ffff0b7224 */ /* 0x000fe200078e0005 */
[----:B------:R-:W-:-:S03]  /*0670*/  SHF.R.S32.HI R5, RZ, 0x1f, R0 ;  /* 0x0000001fff057819 */ /* 0x000fc60000011400 */
[----:B------:R-:W-:Y:S01]  /*0680*/  @!P2 IMAD.MOV R11, RZ, RZ, -R11 ;  /* 0x000000ffff0ba224 */ /* 0x000fe200078e0a0b */
[----:B------:R-:W-:Y:S02]  /*0690*/  LEA.HI R5, R5, R0, RZ, 0x8 ;  /* 0x0000000005057211 */ /* 0x000fe400078f40ff */
[----:B------:R-:W-:-:S04]  /*06a0*/  @!P1 LOP3.LUT R11, RZ, R3, RZ, 0x33, !PT ;  /* 0x00000003ff0b9212 */ /* 0x000fc800078e33ff */
[----:B------:R-:W-:Y:S01]  /*06b0*/  LEA.HI.SX32 R5, R5, -R11, 0x18 ;  /* 0x8000000b05057211 */ /* 0x000fe200078fc2ff */
[----:B------:R-:W-:-:S03]  /*06c0*/  IMAD.MOV R7, RZ, RZ, -R11 ;  /* 0x000000ffff077224 */ /* 0x000fc600078e0a0b */
[----:B------:R-:W-:Y:S01]  /*06d0*/  VIMNMX R15, PT, PT, R5, 0x1, PT ;  /* 0x00000001050f7848 */ /* 0x000fe20003fe0100 */
[----:B------:R-:W-:-:S03]  /*06e0*/  IMAD R14, R3, R7, R6 ;  /* 0x00000007030e7224 */ /* 0x000fc600078e0206 */
[----:B------:R-:W-:Y:S02]  /*06f0*/  IABS R9, R15 ;  /* 0x0000000f00097213 */ /* 0x000fe40000000000 */
[----:B------:R-:W-:Y:S02]  /*0700*/  IABS R7, R14 ;  /* 0x0000000e00077213 */ /* 0x000fe40000000000 */
[----:B------:R-:W0:Y:S08]  /*0710*/  I2F.RP R0, R9 ;  /* 0x0000000900007306 */ /* 0x000e300000209400 */
[----:B0-----:R-:W0:Y:S02]  /*0720*/  MUFU.RCP R0, R0 ;  /* 0x0000000000007308 */ /* 0x001e240000001000 */
[----:B0-----:R-:W-:-:S06]  /*0730*/  VIADD R4, R0, 0xffffffe ;  /* 0x0ffffffe00047836 */ /* 0x001fcc0000000000 */
[----:B------:R0:W1:Y:S02]  /*0740*/  F2I.FTZ.U32.TRUNC.NTZ R5, R4 ;  /* 0x0000000400057305 */ /* 0x000064000021f000 */
[----:B0-----:R-:W-:Y:S02]  /*0750*/  IMAD.MOV.U32 R4, RZ, RZ, RZ ;  /* 0x000000ffff047224 */ /* 0x001fe400078e00ff */
[----:B-1----:R-:W-:-:S04]  /*0760*/  IMAD.MOV R8, RZ, RZ, -R5 ;  /* 0x000000ffff087224 */ /* 0x002fc800078e0a05 */
[----:B------:R-:W-:Y:S01]  /*0770*/  IMAD.MOV.U32 R6, RZ, RZ, R8 ;  /* 0x000000ffff067224 */ /* 0x000fe200078e0008 */
[----:B------:R-:W-:-:S03]  /*0780*/  IABS R8, R15 ;  /* 0x0000000f00087213 */ /* 0x000fc60000000000 */
[----:B------:R-:W-:Y:S02]  /*0790*/  IMAD R3, R6, R9, RZ ;  /* 0x0000000906037224 */ /* 0x000fe400078e02ff */
[----:B------:R-:W-:Y:S02]  /*07a0*/  IMAD.MOV.U32 R6, RZ, RZ, R7 ;  /* 0x000000ffff067224 */ /* 0x000fe400078e0007 */
[----:B------:R-:W-:Y:S02]  /*07b0*/  IMAD.HI.U32 R5, R5, R3, R4 ;  /* 0x0000000305057227 */ /* 0x000fe400078e0004 */
[----:B------:R-:W0:Y:S02]  /*07c0*/  I2F.RP R4, R10 ;  /* 0x0000000a00047306 */ /* 0x000e240000209400 */
[----:B------:R-:W-:Y:S01]  /*07d0*/  IMAD.MOV R0, RZ, RZ, -R8 ;  /* 0x000000ffff007224 */ /* 0x000fe200078e0a08 */
[----:B------:R-:W-:Y:S01]  /*07e0*/  IABS R8, R12 ;  /* 0x0000000c00087213 */ /* 0x000fe20000000000 */
[----:B------:R-:W-:-:S04]  /*07f0*/  IMAD.HI.U32 R5, R5, R6, RZ ;  /* 0x0000000605057227 */ /* 0x000fc800078e00ff */
[----:B------:R-:W-:Y:S01]  /*0800*/  IMAD R0, R5, R0, R6 ;  /* 0x0000000005007224 */ /* 0x000fe200078e0206 */
[----:B------:R-:W1:Y:S04]  /*0810*/  I2F.RP R3, R8 ;  /* 0x0000000800037306 */ /* 0x000e680000209400 */
[----:B------:R-:W-:-:S04]  /*0820*/  ISETP.GT.U32.AND P1, PT, R9, R0, PT ;  /* 0x000000000900720c */ /* 0x000fc80003f24070 */
[----:B0-----:R-:W0:Y:S08]  /*0830*/  MUFU.RCP R4, R4 ;  /* 0x0000000400047308 */ /* 0x001e300000001000 */
[----:B-1----:R-:W1:Y:S01]  /*0840*/  MUFU.RCP R3, R3 ;  /* 0x0000000300037308 */ /* 0x002e620000001000 */
[----:B------:R-:W-:Y:S02]  /*0850*/  @!P1 IMAD.IADD R0, R0, 0x1, -R9 ;  /* 0x0000000100009824 */ /* 0x000fe400078e0a09 */
[----:B------:R-:W-:Y:S01]  /*0860*/  @!P1 VIADD R5, R5, 0x1 ;  /* 0x0000000105059836 */ /* 0x000fe20000000000 */
[----:B------:R-:W-:-:S02]  /*0870*/  ISETP.NE.AND P1, PT, R15, RZ, PT ;  /* 0x000000ff0f00720c */ /* 0x000fc40003f25270 */
[----:B------:R-:W-:Y:S02]  /*0880*/  ISETP.GE.U32.AND P0, PT, R0, R9, PT ;  /* 0x000000090000720c */ /* 0x000fe40003f06070 */
[----:B------:R-:W-:Y:S01]  /*0890*/  LOP3.LUT R0, R14, R15, RZ, 0x3c, !PT ;  /* 0x0000000f0e007212 */ /* 0x000fe200078e3cff */
[----:B0-----:R-:W-:-:S03]  /*08a0*/  VIADD R6, R4, 0xffffffe ;  /* 0x0ffffffe04067836 */ /* 0x001fc60000000000 */
[----:B------:R-:W-:Y:S01]  /*08b0*/  ISETP.GE.AND P2, PT, R0, RZ, PT ;  /* 0x000000ff0000720c */ /* 0x000fe20003f46270 */
[----:B------:R0:W2:Y:S01]  /*08c0*/  F2I.FTZ.U32.TRUNC.NTZ R7, R6 ;  /* 0x0000000600077305 */ /* 0x0000a2000021f000 */
[----:B-1----:R-:W-:-:S05]  /*08d0*/  VIADD R4, R3, 0xffffffe ;  /* 0x0ffffffe03047836 */ /* 0x002fca0000000000 */
[----:B------:R-:W-:Y:S02]  /*08e0*/  @P0 VIADD R5, R5, 0x1 ;  /* 0x0000000105050836 */ /* 0x000fe40000000000 */
[----:B0-----:R-:W-:Y:S02]  /*08f0*/  IMAD.MOV.U32 R6, RZ, RZ, RZ ;  /* 0x000000ffff067224 */ /* 0x001fe400078e00ff */
[----:B------:R-:W-:Y:S02]  /*0900*/  IMAD.MOV.U32 R9, RZ, RZ, R5 ;  /* 0x000000ffff097224 */ /* 0x000fe400078e0005 */
[----:B------:R0:W1:Y:S02]  /*0910*/  F2I.FTZ.U32.TRUNC.NTZ R5, R4 ;  /* 0x0000000400057305 */ /* 0x000064000021f000 */
[----:B------:R-:W-:Y:S01]  /*0920*/  @!P2 IMAD.MOV R9, RZ, RZ, -R9 ;  /* 0x000000ffff09a224 */ /* 0x000fe200078e0a09 */
[----:B------:R-:W-:-:S05]  /*0930*/  @!P1 LOP3.LUT R9, RZ, R15, RZ, 0x33, !PT ;  /* 0x0000000fff099212 */ /* 0x000fca00078e33ff */
[----:B------:R-:W-:Y:S02]  /*0940*/  IMAD.MOV R0, RZ, RZ, -R9 ;  /* 0x000000ffff007224 */ /* 0x000fe400078e0a09 */
[----:B0-----:R-:W-:Y:S02]  /*0950*/  IMAD.MOV.U32 R4, RZ, RZ, RZ ;  /* 0x000000ffff047224 */ /* 0x001fe400078e00ff */
[----:B------:R-:W-:Y:S02]  /*0960*/  IMAD R0, R15, R0, R14 ;  /* 0x000000000f007224 */ /* 0x000fe400078e020e */
[----:B--2---:R-:W-:Y:S02]  /*0970*/  IMAD.MOV R15, RZ, RZ, -R7 ;  /* 0x000000ffff0f7224 */ /* 0x004fe400078e0a07 */
[----:B-1----:R-:W-:Y:S02]  /*0980*/  IMAD.MOV R14, RZ, RZ, -R5 ;  /* 0x000000ffff0e7224 */ /* 0x002fe400078e0a05 */
[----:B------:R-:W-:-:S02]  /*0990*/  IMAD.IADD R3, R11, 0x1, R0 ;  /* 0x000000010b037824 */ /* 0x000fc400078e0200 */
[----:B------:R-:W-:Y:S02]  /*09a0*/  IMAD.SHL.U32 R0, R9, 0x80, RZ ;  /* 0x0000008009007824 */ /* 0x000fe400078e00ff */
[----:B------:R-:W-:Y:S02]  /*09b0*/  IMAD.MOV.U32 R9, RZ, RZ, R14 ;  /* 0x000000ffff097224 */ /* 0x000fe400078e000e */
[----:B------:R-:W-:Y:S02]  /*09c0*/  IMAD R23, R3, 0x100, R20 ;  /* 0x0000010003177824 */ /* 0x000fe400078e0214 */
[----:B------:R-:W-:Y:S02]  /*09d0*/  IMAD R11, R15, R10, RZ ;  /* 0x0000000a0f0b7224 */ /* 0x000fe400078e02ff */
[----:B------:R-:W-:Y:S01]  /*09e0*/  IMAD R3, R9, R8, RZ ;  /* 0x0000000809037224 */ /* 0x000fe200078e02ff */
[----:B------:R-:W-:Y:S01]  /*09f0*/  STL [R1+0x2d0], R23 ;  /* 0x0002d01701007387 */ /* 0x000fe20000100800 */
[----:B------:R-:W-:-:S02]  /*0a00*/  VIADD R22, R23, 0x80 ;  /* 0x0000008017167836 */ /* 0x000fc40000000000 */
[----:B------:R-:W-:Y:S01]  /*0a10*/  IMAD.HI.U32 R11, R7, R11, R6 ;  /* 0x0000000b070b7227 */ /* 0x000fe200078e0006 */
[----:B------:R-:W-:Y:S02]  /*0a20*/  IABS R7, R23 ;  /* 0x0000001700077213 */ /* 0x000fe40000000000 */
[----:B------:R-:W-:Y:S01]  /*0a30*/  IABS R9, R22 ;  /* 0x0000001600097213 */ /* 0x000fe20000000000 */
[----:B------:R-:W-:Y:S01]  /*0a40*/  IMAD.HI.U32 R4, R5, R3, R4 ;  /* 0x0000000305047227 */ /* 0x000fe200078e0004 */
[----:B------:R-:W-:Y:S01]  /*0a50*/  ISETP.GE.AND P3, PT, R22, RZ, PT ;  /* 0x000000ff1600720c */ /* 0x000fe20003f66270 */
[----:B------:R-:W-:Y:S02]  /*0a60*/  STL [R1+0x2d4], R22 ;  /* 0x0002d41601007387 */ /* 0x000fe40000100800 */
[----:B------:R-:W-:Y:S02]  /*0a70*/  VIADD R24, R0, 0x1 ;  /* 0x0000000100187836 */ /* 0x000fe40000000000 */
[----:B------:R-:W-:-:S03]  /*0a80*/  IMAD.HI.U32 R3, R4, R7, RZ ;  /* 0x0000000704037227 */ /* 0x000fc600078e00ff */
[----:B------:R-:W-:Y:S01]  /*0a90*/  IABS R16, R24 ;  /* 0x0000001800107213 */ /* 0x000fe20000000000 */
[----:B------:R-:W-:-:S04]  /*0aa0*/  IMAD.HI.U32 R4, R4, R9, RZ ;  /* 0x0000000904047227 */ /* 0x000fc800078e00ff */
[----:B------:R-:W-:Y:S02]  /*0ab0*/  IMAD.MOV R3, RZ, RZ, -R3 ;  /* 0x000000ffff037224 */ /* 0x000fe400078e0a03 */
[----:B------:R-:W-:Y:S02]  /*0ac0*/  IMAD.MOV R4, RZ, RZ, -R4 ;  /* 0x000000ffff047224 */ /* 0x000fe400078e0a04 */
[C---:B------:R-:W-:Y:S02]  /*0ad0*/  IMAD R2, R8.reuse, R3, R7 ;  /* 0x0000000308027224 */ /* 0x040fe400078e0207 */
[----:B------:R-:W-:Y:S02]  /*0ae0*/  IMAD R3, R8, R4, R9 ;  /* 0x0000000408037224 */ /* 0x000fe400078e0209 */
[----:B------:R-:W-:Y:S01]  /*0af0*/  VIADD R25, R0, 0x2 ;  /* 0x0000000200197836 */ /* 0x000fe20000000000 */
[----:B------:R-:W-:Y:S01]  /*0b00*/  ISETP.GT.U32.AND P0, PT, R8, R2, PT ;  /* 0x000000020800720c */ /* 0x000fe20003f04070 */
[----:B------:R-:W-:Y:S01]  /*0b10*/  VIADD R26, R0, 0x3 ;  /* 0x00000003001a7836 */ /* 0x000fe20000000000 */
[----:B------:R-:W-:Y:S01]  /*0b20*/  ISETP.GT.U32.AND P1, PT, R8, R3, PT ;  /* 0x000000030800720c */ /* 0x000fe20003f24070 */
[----:B------:R-:W-:Y:S01]  /*0b30*/  IMAD.HI.U32 R5, R11, R16, RZ ;  /* 0x000000100b057227 */ /* 0x000fe200078e00ff */
[----:B------:R-:W-:-:S02]  /*0b40*/  IABS R15, R25 ;  /* 0x00000019000f7213 */ /* 0x000fc40000000000 */
[----:B------:R-:W-:Y:S01]  /*0b50*/  IABS R14, R26 ;  /* 0x0000001a000e7213 */ /* 0x000fe20000000000 */
[C---:B------:R-:W-:Y:S02]  /*0b60*/  VIADD R27, R0.reuse, 0x4 ;  /* 0x00000004001b7836 */ /* 0x040fe40000000000 */
[----:B------:R-:W-:Y:S02]  /*0b70*/  VIADD R29, R0, 0x5 ;  /* 0x00000005001d7836 */ /* 0x000fe40000000000 */
[----:B------:R-:W-:Y:S01]  /*0b80*/  IMAD.MOV R5, RZ, RZ, -R5 ;  /* 0x000000ffff057224 */ /* 0x000fe200078e0a05 */
[----:B------:R-:W-:Y:S01]  /*0b90*/  IABS R19, R27 ;  /* 0x0000001b00137213 */ /* 0x000fe20000000000 */
[--C-:B------:R-:W-:Y:S01]  /*0ba0*/  @!P0 IMAD.IADD R2, R2, 0x1, -R8.reuse ;  /* 0x0000000102028824 */ /* 0x100fe200078e0a08 */
[----:B------:R-:W-:Y:S01]  /*0bb0*/  IABS R18, R29 ;  /* 0x0000001d00127213 */ /* 0x000fe20000000000 */
[----:B------:R-:W-:Y:S01]  /*0bc0*/  @!P1 IMAD.IADD R3, R3, 0x1, -R8 ;  /* 0x0000000103039824 */ /* 0x000fe200078e0a08 */
[----:B------:R-:W-:Y:S01]  /*0bd0*/  ISETP.GE.AND P1, PT, R23, RZ, PT ;  /* 0x000000ff1700720c */ /* 0x000fe20003f26270 */
[----:B------:R-:W-:Y:S01]  /*0be0*/  IMAD.HI.U32 R4, R11, R15, RZ ;  /* 0x0000000f0b047227 */ /* 0x000fe200078e00ff */
[----:B------:R-:W-:-:S02]  /*0bf0*/  ISETP.GT.U32.AND P0, PT, R8, R2, PT ;  /* 0x000000020800720c */ /* 0x000fc40003f04070 */
[----:B------:R-:W-:Y:S01]  /*0c00*/  ISETP.GT.U32.AND P2, PT, R8, R3, PT ;  /* 0x000000030800720c */ /* 0x000fe20003f44070 */
[----:B------:R-:W-:Y:S02]  /*0c10*/  IMAD R16, R10, R5, R16 ;  /* 0x000000050a107224 */ /* 0x000fe400078e0210 */
[----:B------:R-:W-:Y:S02]  /*0c20*/  VIADD R28, R0, 0x6 ;  /* 0x00000006001c7836 */ /* 0x000fe40000000000 */
[----:B------:R-:W-:-:S03]  /*0c30*/  IMAD.HI.U32 R5, R11, R14, RZ ;  /* 0x0000000e0b057227 */ /* 0x000fc600078e00ff */
[----:B------:R-:W-:Y:S01]  /*0c40*/  IABS R17, R28 ;  /* 0x0000001c00117213 */ /* 0x000fe20000000000 */
[----:B------:R-:W-:Y:S02]  /*0c50*/  IMAD.MOV R7, RZ, RZ, -R4 ;  /* 0x000000ffff077224 */ /* 0x000fe400078e0a04 */
[----:B------:R-:W-:-:S04]  /*0c60*/  IMAD.HI.U32 R6, R11, R19, RZ ;  /* 0x000000130b067227 */ /* 0x000fc800078e00ff */
[----:B------:R-:W-:-:S04]  /*0c70*/  IMAD.HI.U32 R4, R11, R18, RZ ;  /* 0x000000120b047227 */ /* 0x000fc800078e00ff */
[----:B------:R-:W-:Y:S02]  /*0c80*/  IMAD.MOV R5, RZ, RZ, -R5 ;  /* 0x000000ffff057224 */ /* 0x000fe400078e0a05 */
[----:B------:R-:W-:Y:S01]  /*0c90*/  @!P2 IMAD.IADD R3, R3, 0x1, -R8 ;  /* 0x000000010303a824 */ /* 0x000fe200078e0a08 */
[----:B------:R-:W-:Y:S01]  /*0ca0*/  ISETP.NE.U32.AND P2, PT, R20, RZ, PT ;  /* 0x000000ff1400720c */ /* 0x000fe20003f45070 */
[C---:B------:R-:W-:Y:S02]  /*0cb0*/  IMAD R15, R10.reuse, R7, R15 ;  /* 0x000000070a0f7224 */ /* 0x040fe400078e020f */
[----:B------:R-:W-:Y:S02]  /*0cc0*/  IMAD.MOV R6, RZ, RZ, -R6 ;  /* 0x000000ffff067224 */ /* 0x000fe400078e0a06 */
[----:B------:R-:W-:Y:S02]  /*0cd0*/  IMAD.MOV R7, RZ, RZ, -R4 ;  /* 0x000000ffff077224 */ /* 0x000fe400078e0a04 */
[----:B------:R-:W-:-:S02]  /*0ce0*/  IMAD R14, R10, R5, R14 ;  /* 0x000000050a0e7224 */ /* 0x000fc400078e020e */
[----:B------:R-:W-:-:S04]  /*0cf0*/  IMAD.HI.U32 R5, R11, R17, RZ ;  /* 0x000000110b057227 */ /* 0x000fc800078e00ff */
[----:B------:R-:W-:Y:S01]  /*0d00*/  @!P0 IMAD.IADD R2, R2, 0x1, -R8 ;  /* 0x0000000102028824 */ /* 0x000fe200078e0a08 */
[----:B------:R-:W-:Y:S01]  /*0d10*/  ISETP.NE.AND P0, PT, R12, RZ, PT ;  /* 0x000000ff0c00720c */ /* 0x000fe20003f05270 */
[----:B------:R-:W-:Y:S01]  /*0d20*/  IMAD.MOV.U32 R4, RZ, RZ, R3 ;  /* 0x000000ffff047224 */ /* 0x000fe200078e0003 */
[----:B------:R-:W-:Y:S01]  /*0d30*/  LOP3.LUT R3, RZ, R12, RZ, 0x33, !PT ;  /* 0x0000000cff037212 */ /* 0x000fe200078e33ff */
[C---:B------:R-:W-:Y:S02]  /*0d40*/  IMAD R19, R10.reuse, R6, R19 ;  /* 0x000000060a137224 */ /* 0x040fe400078e0213 */
[----:B------:R-:W-:Y:S02]  /*0d50*/  IMAD R18, R10, R7, R18 ;  /* 0x000000070a127224 */ /* 0x000fe400078e0212 */
[----:B------:R-:W-:Y:S01]  /*0d60*/  IMAD.MOV R5, RZ, RZ, -R5 ;  /* 0x000000ffff057224 */ /* 0x000fe200078e0a05 */
[----:B------:R-:W0:Y:S01]  /*0d70*/  LDC.64 R6, c[0x0][0x3a8] ;  /* 0x0000ea00ff067b82 */ /* 0x000e220000000a00 */
[----:B------:R-:W-:-:S02]  /*0d80*/  @!P1 IMAD.MOV R2, RZ, RZ, -R2 ;  /* 0x000000ffff029224 */ /* 0x000fc400078e0a02 */
[----:B------:R-:W-:Y:S02]  /*0d90*/  @!P3 IMAD.MOV R4, RZ, RZ, -R4 ;  /* 0x000000ffff04b224 */ /* 0x000fe400078e0a04 */
[----:B------:R-:W-:Y:S01]  /*0da0*/  IMAD R17, R10, R5, R17 ;  /* 0x000000050a117224 */ /* 0x000fe200078e0211 */
[----:B------:R-:W-:Y:S01]  /*0db0*/  SEL R2, R3, R2, !P0 ;  /* 0x0000000203027207 */ /* 0x000fe20004000000 */
[----:B-----5:R-:W-:Y:S01]  /*0dc0*/  VIADD R8, R21, 0xffffff9c ;  /* 0xffffff9c15087836 */ /* 0x020fe20000000000 */
[----:B------:R-:W-:Y:S01]  /*0dd0*/  SEL R5, R3, R4, !P0 ;  /* 0x0000000403057207 */ /* 0x000fe20004000000 */
[C---:B------:R-:W-:Y:S02]  /*0de0*/  VIADD R3, R21.reuse, 0xffffff9e ;  /* 0xffffff9e15037836 */ /* 0x040fe40000000000 */
[----:B------:R-:W-:Y:S01]  /*0df0*/  VIADD R4, R21, 0xffffff9d ;  /* 0xffffff9d15047836 */ /* 0x000fe20000000000 */
[----:B------:R-:W-:Y:S02]  /*0e00*/  ISETP.GE.U32.AND P4, PT, R8, 0x7fffff1d, PT ;  /* 0x7fffff1d0800780c */ /* 0x000fe40003f86070 */
[----:B------:R-:W-:Y:S01]  /*0e10*/  ISETP.GE.U32.AND P3, PT, R3, 0x7fffff1f, PT ;  /* 0x7fffff1f0300780c */ /* 0x000fe20003f66070 */
[C---:B------:R-:W-:Y:S01]  /*0e20*/  VIADD R3, R21.reuse, 0xffffffa0 ;  /* 0xffffffa015037836 */ /* 0x040fe20000000000 */
[----:B------:R-:W-:Y:S01]  /*0e30*/  ISETP.GE.U32.AND P5, PT, R4, 0x7fffff1e, PT ;  /* 0x7fffff1e0400780c */ /* 0x000fe20003fa6070 */
[----:B------:R-:W-:-:S03]  /*0e40*/  VIADD R4, R21, 0xffffff9f ;  /* 0xffffff9f15047836 */ /* 0x000fc60000000000 */
[----:B------:R-:W-:Y:S02]  /*0e50*/  ISETP.GE.U32.AND P1, PT, R3, 0x7fffff21, PT ;  /* 0x7fffff210300780c */ /* 0x000fe40003f26070 */
[----:B------:R-:W-:Y:S02]  /*0e60*/  PRMT R3, RZ, 0x7610, R3 ;  /* 0x00007610ff037816 */ /* 0x000fe40000000003 */
[----:B------:R-:W-:Y:S01]  /*0e70*/  ISETP.GE.U32.AND P0, PT, R4, 0x7fffff20, PT ;  /* 0x7fffff200400780c */ /* 0x000fe20003f06070 */
[C---:B0-----:R-:W-:Y:S02]  /*0e80*/  IMAD R9, R6.reuse, 0x63, RZ ;  /* 0x0000006306097824 */ /* 0x041fe400078e02ff */
[----:B------:R3:W-:Y:S01]  /*0e90*/  STL.S16 [R1+0xe98], R3 ;  /* 0x000e980301007387 */ /* 0x0007e20000100600 */
[----:B------:R-:W-:Y:S02]  /*0ea0*/  IMAD R21, R6, 0x62, RZ ;  /* 0x0000006206157824 */ /* 0x000fe400078e02ff */
[----:B---3--:R-:W-:Y:S01]  /*0eb0*/  IMAD R3, R2, UR16, RZ ;  /* 0x0000001002037c24 */ /* 0x008fe2000f8e02ff */
[----:B------:R-:W-:Y:S06]  /*0ec0*/  BRA.U UP0, `(.L_x_5) ;  /* 0x0000000100187547 */ /* 0x000fec000b800000 */
[----:B------:R-:W-:Y:S01]  /*0ed0*/  ELECT P6, URZ, PT ;  /* 0x0000000000ff782f */ /* 0x000fe200038c0000 */
[----:B------:R-:W-:Y:S01]  /*0ee0*/  IMAD.MOV.U32 R2, RZ, RZ, 0x1 ;  /* 0x00000001ff027424 */ /* 0x000fe200078e00ff */
[----:B------:R-:W-:Y:S01]  /*0ef0*/  UMOV UR6, 0x40 ;  /* 0x0000004000067882 */ /* 0x000fe20000000000 */
[----:B------:R-:W-:Y:S01]  /*0f00*/  UVIRTCOUNT.DEALLOC.SMPOOL 0x80 ;  /* 0x000000800000784c */ /* 0x000fe20000000000 */
[----:B------:R-:W-:-:S09]  /*0f10*/  ULEA UR6, UR5, UR6, 0x18 ;  /* 0x0000000605067291 */ /* 0x000fd2000f8ec0ff */
[----:B------:R0:W-:Y:S03]  /*0f20*/  @P6 STS.U8 [UR6], R2 ;  /* 0x00000002ff006988 */ /* 0x0001e60008000006 */
.L_x_5:
[----:B------:R-:W-:Y:S01]  /*0f30*/  STL [R1+0x15a4], R22 ;  /* 0x0015a41601007387 */ /* 0x000fe20000100800 */
[----:B------:R-:W-:Y:S01]  /*0f40*/  IMAD R5, R5, UR16, RZ ;  /* 0x0000001005057c24 */ /* 0x000fe2000f8e02ff */
[C---:B0-----:R-:W-:Y:S02]  /*0f50*/  IADD3 R2, P6, PT, R3.reuse, UR12, RZ ;  /* 0x0000000c03027c10 */ /* 0x041fe4000ffde0ff */
[----:B------:R-:W-:Y:S01]  /*0f60*/  SHF.R.S32.HI R12, RZ, 0x1f, R9 ;  /* 0x0000001fff0c7819 */ /* 0x000fe20000011409 */
[----:B------:R-:W-:Y:S01]  /*0f70*/  STL [R1+0x15ac], R22 ;  /* 0x0015ac1601007387 */ /* 0x000fe20000100800 */
[----:B------:R-:W-:Y:S03]  /*0f80*/  STTM.x64 tmem[UR10], RZ ;  /* 0x000000ff000079ed */ /* 0x000fe6000834000a */
[----:B------:R-:W-:Y:S01]  /*0f90*/  STL [R1+0x15b0], R22 ;  /* 0x0015b01601007387 */ /* 0x000fe20000100800 */
[----:B------:R-:W-:Y:S01]  /*0fa0*/  VOTEU.ALL UP1, P2 ;  /* 0x0000000000ff7886 */ /* 0x000fe20001020000 */
[----:B------:R-:W-:Y:S01]  /*0fb0*/  VOTEU.ALL UP2, P2 ;  /* 0x0000000000ff7886 */ /* 0x000fe20001040000 */
[----:B------:R-:W0:Y:S01]  /*0fc0*/  LDCU UR18, c[0x0][0x3b0] ;  /* 0x00007600ff1277ac */ /* 0x000e220008000800 */
[----:B------:R-:W-:Y:S01]  /*0fd0*/  STL [R1+0x15b8], R22 ;  /* 0x0015b81601007387 */ /* 0x000fe20000100800 */
[----:B------:R-:W1:Y:S03]  /*0fe0*/  LDCU UR6, c[0x0][0x3b0] ;  /* 0x00007600ff0677ac */ /* 0x000e660008000800 */
[----:B------:R-:W-:Y:S01]  /*0ff0*/  STL [R1+0x15bc], R22 ;  /* 0x0015bc1601007387 */ /* 0x000fe20000100800 */
[----:B------:R-:W2:Y:S03]  /*1000*/  LDCU UR49, c[0x0][0x3b0] ;  /* 0x00007600ff3177ac */ /* 0x000ea60008000800 */
[----:B------:R-:W-:Y:S01]  /*1010*/  STL [R1+0x15c4], R22 ;  /* 0x0015c41601007387 */ /* 0x000fe20000100800 */
[----:B------:R-:W3:Y:S03]  /*1020*/  LDCU UR48, c[0x0][0x3b0] ;  /* 0x00007600ff3077ac */ /* 0x000ee60008000800 */
[----:B------:R-:W-:Y:S01]  /*1030*/  STL [R1+0x1558], R93 ;  /* 0x0015585d01007387 */ /* 0x000fe20000100800 */
[----:B------:R-:W4:Y:S03]  /*1040*/  LDCU UR47, c[0x0][0x3b0] ;  /* 0x00007600ff2f77ac */ /* 0x000f260008000800 */
[----:B------:R-:W-:Y:S01]  /*1050*/  STL [R1+0x156c], R93 ;  /* 0x00156c5d01007387 */ /* 0x000fe20000100800 */
[----:B------:R-:W0:Y:S03]  /*1060*/  LDCU UR46, c[0x0][0x3b0] ;  /* 0x00007600ff2e77ac */ /* 0x000e260008000800 */
        /* <DEDUP_REMOVED lines=18> */
[----:B------:R1:W-:Y:S01]  /*1190*/  STL [R1+0x15c0], R93 ;  /* 0x0015c05d01007387 */ /* 0x0003e20000100800 */
[----:B------:R-:W0:Y:S01]  /*11a0*/  LDCU UR35, c[0x0][0x3b0] ;  /* 0x00007600ff2377ac */ /* 0x000e220008000800 */
[----:B------:R-:W0:Y:S02]  /*11b0*/  LDCU UR36, c[0x0][0x3b0] ;  /* 0x00007600ff2477ac */ /* 0x000e240008000800 */
[----:B-1----:R-:W2:Y:S01]  /*11c0*/  LDL R93, [R1+0xe98] ;  /* 0x000e9800015d7983 */ /* 0x002ea20000100800 */
[----:B------:R-:W-:Y:S01]  /*11d0*/  LEA.HI.X.SX32 R3, R3, UR13, 0x1, P6 ;  /* 0x0000000d03037c11 */ /* 0x000fe2000b0f0eff */
[----:B------:R-:W1:Y:S01]  /*11e0*/  LDCU UR34, c[0x0][0x3b0] ;  /* 0x00007600ff2277ac */ /* 0x000e620008000800 */
[----:B------:R-:W-:Y:S01]  /*11f0*/  IADD3 R4, P6, PT, R5, UR12, RZ ;  /* 0x0000000c05047c10 */ /* 0x000fe2000ffde0ff */
[----:B------:R-:W-:Y:S01]  /*1200*/  STL [R1+0x1554], R92 ;  /* 0x0015545c01007387 */ /* 0x000fe20000100800 */
[----:B------:R-:W-:-:S04]  /*1210*/  @!UP1 UIADD3 UR16, UPT, UPT, -UR4, 0x100000, URZ ;  /* 0x0010000004109890 */ /* 0x000fc8000fffe1ff */
[----:B------:R-:W-:Y:S02]  /*1220*/  @!UP1 USHF.L.U32 UR17, UR16, 0xb, URZ ;  /* 0x0000000b10119899 */ /* 0x000fe400080006ff */
[----:B------:R-:W-:Y:S01]  /*1230*/  @!UP1 USHF.L.U32 UR16, UR16, 0x1, URZ ;  /* 0x0000000110109899 */ /* 0x000fe200080006ff */
[----:B------:R-:W0:Y:S01]  /*1240*/  LDCU UR12, c[0x0][0x3b0] ;  /* 0x00007600ff0c77ac */ /* 0x000e220008000800 */
[----:B------:R-:W-:Y:S01]  /*1250*/  LEA.HI.X.SX32 R5, R5, UR13, 0x1, P6 ;  /* 0x0000000d05057c11 */ /* 0x000fe2000b0f0eff */
[----:B------:R-:W-:Y:S01]  /*1260*/  STL [R1+0x155c], R92 ;  /* 0x00155c5c01007387 */ /* 0x000fe20000100800 */
[C---:B------:R-:W-:Y:S01]  /*1270*/  IADD3 R8, P6, PT, R9.reuse, R2, RZ ;  /* 0x0000000209087210 */ /* 0x040fe20007fde0ff */
[----:B------:R-:W0:Y:S02]  /*1280*/  LDCU UR13, c[0x0][0x3b0] ;  /* 0x00007600ff0d77ac */ /* 0x000e240008000800 */
[----:B------:R-:W-:Y:S02]  /*1290*/  STL [R1+0x1560], R92 ;  /* 0x0015605c01007387 */ /* 0x000fe40000100800 */
[----:B------:R-:W-:Y:S01]  /*12a0*/  IMAD.X R20, R12, 0x1, R3, P6 ;  /* 0x000000010c147824 */ /* 0x000fe200030e0603 */
[----:B------:R-:W0:Y:S01]  /*12b0*/  LDCU UR33, c[0x0][0x3b0] ;  /* 0x00007600ff2177ac */ /* 0x000e220008000800 */
        /* <DEDUP_REMOVED lines=78> */
[----:B------:R-:W-:Y:S04]  /*17a0*/  STL [R1+0x14d4], R60 ;  /* 0x0014d43c01007387 */ /* 0x000fe80000100800 */
        /* <DEDUP_REMOVED lines=49> */
[----:B------:R0:W-:Y:S01]  /*1ac0*/  STL [R1+0xeb4], R20 ;  /* 0x000eb41401007387 */ /* 0x0001e20000100800 */
[----:B------:R-:W-:Y:S01]  /*1ad0*/  STTM.x64 tmem[UR10+0x40], RZ ;  /* 0x000040ff000079ed */ /* 0x000fe2000834000a */
[----:B------:R-:W-:Y:S01]  /*1ae0*/  STTM.x64 tmem[UR10+0x80], RZ ;  /* 0x000080ff000079ed */ /* 0x000fe2000834000a */
[----:B------:R-:W-:Y:S01]  /*1af0*/  STTM.x64 tmem[UR10+0xc0], RZ ;  /* 0x0000c0ff000079ed */ /* 0x000fe2000834000a */
[----:B------:R-:W0:Y:S02]  /*1b00*/  FENCE.VIEW.ASYNC.T ;  /* 0x00000000000073c6 */ /* 0x000e240000000200 */
[----:B0-----:R-:W-:Y:S01]  /*1b10*/  BAR.SYNC.DEFER_BLOCKING 0x0 ;  /* 0x0000000000007b1d */ /* 0x001fe20000010000 */
[----:B------:R-:W-:-:S05]  /*1b20*/  IADD3 R20, P6, PT, R9, R4, RZ ;  /* 0x0000000409147210 */ /* 0x000fca0007fde0ff */
[----:B------:R-:W2:Y:S04]  /*1b30*/  LDL R9, [R1+0xeb4] ;  /* 0x000eb40001097983 */ /* 0x000ea80000100800 */
[----:B------:R-:W0:Y:S02]  /*1b40*/  FENCE.VIEW.ASYNC.S ;  /* 0x00000000000073c6 */ /* 0x000e240000000000 */
[----:B0-----:R0:W0:Y:S02]  /*1b50*/  @!UP2 SYNCS.EXCH.64 URZ, [UR11], UR16 ;  /* 0x000000100bffa5b2 */ /* 0x0010240008000100 */
[----:B0-----:R-:W-:Y:S06]  /*1b60*/  BAR.SYNC.DEFER_BLOCKING 0x0 ;  /* 0x0000000000007b1d */ /* 0x001fec0000010000 */
[----:B------:R-:W-:Y:S01]  /*1b70*/  STL [R1+0xec0], R20 ;  /* 0x000ec01401007387 */ /* 0x000fe20000100800 */
[----:B------:R-:W-:-:S02]  /*1b80*/  PRMT R22, RZ, 0x7610, R22 ;  /* 0x00007610ff167816 */ /* 0x000fc40000000016 */
[----:B------:R-:W-:Y:S01]  /*1b90*/  PRMT R92, RZ, 0x7610, R92 ;  /* 0x00007610ff5c7816 */ /* 0x000fe2000000005c */
[----:B------:R-:W0:Y:S01]  /*1ba0*/  LDCU UR17, c[0x0][0x3b0] ;  /* 0x00007600ff1177ac */ /* 0x000e220008000800 */
[----:B------:R-:W-:Y:S02]  /*1bb0*/  PRMT R91, RZ, 0x7610, R91 ;  /* 0x00007610ff5b7816 */ /* 0x000fe4000000005b */
[----:B------:R-:W-:Y:S01]  /*1bc0*/  PRMT R90, RZ, 0x7610, R90 ;  /* 0x00007610ff5a7816 */ /* 0x000fe2000000005a */
[----:B------:R-:W0:Y:S01]  /*1bd0*/  LDCU UR16, c[0x0][0x3b0] ;  /* 0x00007600ff1077ac */ /* 0x000e220008000800 */
[----:B--2---:R2:W3:Y:S02]  /*1be0*/  @!P4 LDG.E.U8 R93, desc[UR20][R8.64] ;  /* 0x00000014085dc981 */ /* 0x0044e4000c1e1100 */
[----:B--2---:R-:W-:Y:S02]  /*1bf0*/  IMAD.MOV.U32 R9, RZ, RZ, R20 ;  /* 0x000000ffff097224 */ /* 0x004fe400078e0014 */
[----:B------:R-:W-:-:S05]  /*1c00*/  IMAD.X R8, R12, 0x1, R5, P6 ;  /* 0x000000010c087824 */ /* 0x000fca00030e0605 */
[-C--:B------:R-:W-:Y:S02]  /*1c10*/  @!P4 LOP3.LUT R9, R9, R8.reuse, RZ, 0x3c, !PT ;  /* 0x000000080909c212 */ /* 0x080fe400078e3cff */
[----:B------:R-:W-:Y:S01]  /*1c20*/  PRMT R12, RZ, 0x7610, R12 ;  /* 0x00007610ff0c7816 */ /* 0x000fe2000000000c */
[----:B---3--:R-:W-:Y:S04]  /*1c30*/  @!P4 STL [R1+0xe98], R93 ;  /* 0x000e985d0100c387 */ /* 0x008fe80000100800 */
[----:B------:R2:W-:Y:S02]  /*1c40*/  STL [R1+0xebc], R8 ;  /* 0x000ebc0801007387 */ /* 0x0005e40000100800 */
[----:B--2---:R-:W-:-:S04]  /*1c50*/  @!P4 LOP3.LUT R8, R9, R8, RZ, 0x3c, !PT ;  /* 0x000000080908c212 */ /* 0x004fc800078e3cff */
[----:B------:R-:W-:-:S05]  /*1c60*/  @!P4 LOP3.LUT R9, R9, R8, RZ, 0x3c, !PT ;  /* 0x000000080909c212 */ /* 0x000fca00078e3cff */
[----:B------:R2:W3:Y:S01]  /*1c70*/  @!P4 LDG.E.U8 R12, desc[UR20][R8.64] ;  /* 0x00000014080cc981 */ /* 0x0004e2000c1e1100 */
[----:B------:R-:W-:Y:S02]  /*1c80*/  SHF.R.S32.HI R20, RZ, 0x1f, R21 ;  /* 0x0000001fff147819 */ /* 0x000fe40000011415 */
[----:B------:R-:W-:-:S05]  /*1c90*/  IADD3 R93, P6, PT, R21, R2, RZ ;  /* 0x00000002155d7210 */ /* 0x000fca0007fde0ff */
[----:B--2---:R-:W-:Y:S02]  /*1ca0*/  IMAD.MOV.U32 R9, RZ, RZ, R93 ;  /* 0x000000ffff097224 */ /* 0x004fe400078e005d */
[----:B------:R-:W-:-:S05]  /*1cb0*/  IMAD.X R8, R20, 0x1, R3, P6 ;  /* 0x0000000114087824 */ /* 0x000fca00030e0603 */
[-C--:B------:R-:W-:Y:S01]  /*1cc0*/  @!P5 LOP3.LUT R9, R9, R8.reuse, RZ, 0x3c, !PT ;  /* 0x000000080909d212 */ /* 0x080fe200078e3cff */
[----:B---3--:R2:W-:Y:S04]  /*1cd0*/  STL [R1+0xe88], R12 ;  /* 0x000e880c01007387 */ /* 0x0085e80000100800 */
[----:B------:R-:W-:Y:S04]  /*1ce0*/  STL [R1+0xea8], R93 ;  /* 0x000ea85d01007387 */ /* 0x000fe80000100800 */
[----:B------:R3:W-:Y:S01]  /*1cf0*/  STL [R1+0xea4], R8 ;  /* 0x000ea40801007387 */ /* 0x0007e20000100800 */
[----:B--2---:R-:W2:Y:S01]  /*1d00*/  LDC R12, c[0x0][0x3a0] ;  /* 0x0000e800ff0c7b82 */ /* 0x004ea20000000800 */
[----:B---3--:R-:W-:-:S04]  /*1d10*/  @!P5 LOP3.LUT R8, R9, R8, RZ, 0x3c, !PT ;  /* 0x000000080908d212 */ /* 0x008fc800078e3cff */
[----:B------:R-:W-:-:S05]  /*1d20*/  @!P5 LOP3.LUT R9, R9, R8, RZ, 0x3c, !PT ;  /* 0x000000080909d212 */ /* 0x000fca00078e3cff */
[----:B------:R3:W2:Y:S01]  /*1d30*/  @!P5 LDG.E.U8 R22, desc[UR20][R8.64] ;  /* 0x000000140816d981 */ /* 0x0006a2000c1e1100 */
[----:B------:R-:W-:-:S05]  /*1d40*/  IADD3 R93, P6, PT, R21, R4, RZ ;  /* 0x00000004155d7210 */ /* 0x000fca0007fde0ff */
[----:B---3--:R-:W-:Y:S02]  /*1d50*/  IMAD.MOV.U32 R9, RZ, RZ, R93 ;  /* 0x000000ffff097224 */ /* 0x008fe400078e005d */
[----:B------:R-:W-:-:S05]  /*1d60*/  IMAD.X R8, R20, 0x1, R5, P6 ;  /* 0x0000000114087824 */ /* 0x000fca00030e0605 */
[-C--:B------:R-:W-:Y:S01]  /*1d70*/  @!P5 LOP3.LUT R9, R9, R8.reuse, RZ, 0x3c, !PT ;  /* 0x000000080909d212 */ /* 0x080fe200078e3cff */
[----:B--2---:R2:W-:Y:S04]  /*1d80*/  STL [R1+0x7c8], R22 ;  /* 0x0007c81601007387 */ /* 0x0045e80000100800 */
[----:B--2---:R-:W2:Y:S04]  /*1d90*/  LDL.LU R22, [R1+0x15c4] ;  /* 0x0015c40001167983 */ /* 0x004ea80000300800 */
[----:B------:R-:W-:Y:S04]  /*1da0*/  STL [R1+0xeb0], R93 ;  /* 0x000eb05d01007387 */ /* 0x000fe80000100800 */
[----:B------:R3:W-:Y:S01]  /*1db0*/  STL [R1+0xeac], R8 ;  /* 0x000eac0801007387 */ /* 0x0007e20000100800 */
[----:B------:R-:W-:Y:S01]  /*1dc0*/  IMAD R21, R6, 0x61, RZ ;  /* 0x0000006106157824 */ /* 0x000fe200078e02ff */
[----:B---3--:R-:W-:-:S04]  /*1dd0*/  @!P5 LOP3.LUT R8, R9, R8, RZ, 0x3c, !PT ;  /* 0x000000080908d212 */ /* 0x008fc800078e3cff */
[----:B------:R-:W-:Y:S02]  /*1de0*/  @!P5 LOP3.LUT R9, R9, R8, RZ, 0x3c, !PT ;  /* 0x000000080909d212 */ /* 0x000fe400078e3cff */
[----:B------:R-:W-:Y:S02]  /*1df0*/  SHF.R.S32.HI R20, RZ, 0x1f, R21 ;  /* 0x0000001fff147819 */ /* 0x000fe40000011415 */
[----:B------:R-:W-:Y:S01]  /*1e00*/  IADD3 R93, P6, PT, R21, R2, RZ ;  /* 0x00000002155d7210 */ /* 0x000fe20007fde0ff */
[----:B------:R3:W4:Y:S04]  /*1e10*/  @!P5 LDG.E.U8 R92, desc[UR20][R8.64] ;  /* 0x00000014085cd981 */ /* 0x000728000c1e1100 */
[----:B---3--:R-:W-:Y:S02]  /*1e20*/  IMAD.X R9, R20, 0x1, R3, P6 ;  /* 0x0000000114097824 */ /* 0x008fe400030e0603 */
[----:B------:R-:W-:Y:S01]  /*1e30*/  @!P3 IMAD.MOV.U32 R8, RZ, RZ, R93 ;  /* 0x000000ffff08b224 */ /* 0x000fe200078e005d */
[----:B--2---:R-:W-:-:S06]  /*1e40*/  PRMT R22, RZ, 0x7610, R22 ;  /* 0x00007610ff167816 */ /* 0x004fcc0000000016 */
[----:B------:R2:W3:Y:S01]  /*1e50*/  @!P3 LDG.E.U8 R22, desc[UR20][R8.64] ;  /* 0x000000140816b981 */ /* 0x0004e2000c1e1100 */
[----:B------:R-:W-:-:S05]  /*1e60*/  VIADD R12, R12, 0xffffffa1 ;  /* 0xffffffa10c0c7836 */ /* 0x000fca0000000000 */
[----:B------:R-:W-:Y:S02]  /*1e70*/  ISETP.GE.U32.AND P4, PT, R12, 0x7fffff22, PT ;  /* 0x7fffff220c00780c */ /* 0x000fe40003f86070 */
[----:B------:R-:W0:Y:S01]  /*1e80*/  LDC R12, c[0x0][0x3a0] ;  /* 0x0000e800ff0c7b82 */ /* 0x000e220000000800 */
[----:B------:R1:W-:Y:S04]  /*1e90*/  STL [R1+0xe94], R93 ;  /* 0x000e945d01007387 */ /* 0x0003e80000100800 */
[----:B----4-:R4:W-:Y:S04]  /*1ea0*/  STL [R1+0x7c4], R92 ;  /* 0x0007c45c01007387 */ /* 0x0109e80000100800 */
[----:B------:R2:W-:Y:S04]  /*1eb0*/  STL [R1+0xe90], R9 ;  /* 0x000e900901007387 */ /* 0x0005e80000100800 */
[----:B-1----:R-:W3:Y:S01]  /*1ec0*/  LDL.LU R93, [R1+0x15c0] ;  /* 0x0015c000015d7983 */ /* 0x002ee20000300800 */
[----:B----4-:R-:W-:-:S05]  /*1ed0*/  IADD3 R92, P6, PT, R21, R4, RZ ;  /* 0x00000004155c7210 */ /* 0x010fca0007fde0ff */
[----:B--2---:R-:W-:Y:S02]  /*1ee0*/  IMAD.MOV.U32 R9, RZ, RZ, R92 ;  /* 0x000000ffff097224 */ /* 0x004fe400078e005c */
[----:B------:R-:W-:Y:S02]  /*1ef0*/  IMAD.X R8, R20, 0x1, R5, P6 ;  /* 0x0000000114087824 */ /* 0x000fe400030e0605 */
[----:B0-----:R-:W-:-:S03]  /*1f00*/  VIADD R12, R12, 0xffffffa2 ;  /* 0xffffffa20c0c7836 */ /* 0x001fc60000000000 */
[-C--:B------:R-:W-:Y:S02]  /*1f10*/  @!P3 LOP3.LUT R9, R9, R8.reuse, RZ, 0x3c, !PT ;  /* 0x000000080909b212 */ /* 0x080fe400078e3cff */
[----:B------:R-:W-:Y:S02]  /*1f20*/  ISETP.GE.U32.AND P5, PT, R12, 0x7fffff23, PT ;  /* 0x7fffff230c00780c */ /* 0x000fe40003fa6070 */
[----:B------:R-:W-:Y:S01]  /*1f30*/  PRMT R12, RZ, 0x7610, R12 ;  /* 0x00007610ff0c7816 */ /* 0x000fe2000000000c */
[----:B---3--:R0:W-:Y:S04]  /*1f40*/  STL [R1+0x790], R22 ;  /* 0x0007901601007387 */ /* 0x0081e80000100800 */
[----:B0-----:R-:W2:Y:S04]  /*1f50*/  LDL.LU R22, [R1+0x15bc] ;  /* 0x0015bc0001167983 */ /* 0x001ea80000300800 */
[----:B------:R-:W-:Y:S04]  /*1f60*/  STL [R1+0xea0], R92 ;  /* 0x000ea05c01007387 */ /* 0x000fe80000100800 */
[----:B------:R0:W-:Y:S02]  /*1f70*/  STL [R1+0xe9c], R8 ;  /* 0x000e9c0801007387 */ /* 0x0001e40000100800 */
[----:B0-----:R-:W-:-:S04]  /*1f80*/  @!P3 LOP3.LUT R8, R9, R8, RZ, 0x3c, !PT ;  /* 0x000000080908b212 */ /* 0x001fc800078e3cff */
[----:B------:R-:W-:-:S05]  /*1f90*/  @!P3 LOP3.LUT R9, R9, R8, RZ, 0x3c, !PT ;  /* 0x000000080909b212 */ /* 0x000fca00078e3cff */
[----:B------:R0:W3:Y:S01]  /*1fa0*/  @!P3 LDG.E.U8 R12, desc[UR20][R8.64] ;  /* 0x00000014080cb981 */ /* 0x0000e2000c1e1100 */
[----:B------:R-:W-:-:S05]  /*1fb0*/  IMAD R21, R6, 0x60, RZ ;  /* 0x0000006006157824 */ /* 0x000fca00078e02ff */
[----:B------:R-:W-:Y:S02]  /*1fc0*/  SHF.R.S32.HI R20, RZ, 0x1f, R21 ;  /* 0x0000001fff147819 */ /* 0x000fe40000011415 */
[----:B------:R-:W-:-:S05]  /*1fd0*/  IADD3 R92, P6, PT, R21, R2, RZ ;  /* 0x00000002155c7210 */ /* 0x000fca0007fde0ff */
[----:B0-----:R-:W-:Y:S02]  /*1fe0*/  IMAD.MOV.U32 R9, RZ, RZ, R92 ;  /* 0x000000ffff097224 */ /* 0x001fe400078e005c */
[----:B------:R-:W-:-:S05]  /*1ff0*/  IMAD.X R8, R20, 0x1, R3, P6 ;  /* 0x0000000114087824 */ /* 0x000fca00030e0603 */
[-C--:B------:R-:W-:Y:S02]  /*2000*/  @!P0 LOP3.LUT R9, R9, R8.reuse, RZ, 0x3c, !PT ;  /* 0x0000000809098212 */ /* 0x080fe400078e3cff */
[----:B--2---:R-:W-:Y:S01]  /*2010*/  PRMT R22, RZ, 0x7610, R22 ;  /* 0x00007610ff167816 */ /* 0x004fe20000000016 */
[----:B---3--:R0:W-:Y:S04]  /*2020*/  STL [R1+0x78c], R12 ;  /* 0x00078c0c01007387 */ /* 0x0081e80000100800 */
[----:B------:R-:W-:Y:S04]  /*2030*/  STL [R1+0xe80], R92 ;  /* 0x000e805c01007387 */ /* 0x000fe80000100800 */
[----:B------:R1:W-:Y:S01]  /*2040*/  STL [R1+0xe7c], R8 ;  /* 0x000e7c0801007387 */ /* 0x0003e20000100800 */
[----:B------:R-:W-:Y:S01]  /*2050*/  PRMT R93, RZ, 0x7610, R93 ;  /* 0x00007610ff5d7816 */ /* 0x000fe2000000005d */
[----:B0-----:R-:W0:Y:S01]  /*2060*/  LDC R12, c[0x0][0x3a0] ;  /* 0x0000e800ff0c7b82 */ /* 0x001e220000000800 */
[----:B-1----:R-:W-:-:S04]  /*2070*/  @!P0 LOP3.LUT R8, R9, R8, RZ, 0x3c, !PT ;  /* 0x0000000809088212 */ /* 0x002fc800078e3cff */
[----:B------:R-:W-:-:S05]  /*2080*/  @!P0 LOP3.LUT R9, R9, R8, RZ, 0x3c, !PT ;  /* 0x0000000809098212 */ /* 0x000fca00078e3cff */
[----:B------:R1:W2:Y:S01]  /*2090*/  @!P0 LDG.E.U8 R22, desc[UR20][R8.64] ;  /* 0x0000001408168981 */ /* 0x0002a2000c1e1100 */
[----:B------:R-:W-:-:S05]  /*20a0*/  IADD3 R92, P6, PT, R21, R4, RZ ;  /* 0x00000004155c7210 */ /* 0x000fca0007fde0ff */
[----:B-1----:R-:W-:Y:S02]  /*20b0*/  IMAD.MOV.U32 R9, RZ, RZ, R92 ;  /* 0x000000ffff097224 */ /* 0x002fe400078e005c */
[----:B------:R-:W-:-:S05]  /*20c0*/  IMAD.X R8, R20, 0x1, R5, P6 ;  /* 0x0000000114087824 */ /* 0x000fca00030e0605 */
[-C--:B------:R-:W-:Y:S01]  /*20d0*/  @!P0 LOP3.LUT R9, R9, R8.reuse, RZ, 0x3c, !PT ;  /* 0x0000000809098212 */ /* 0x080fe200078e3cff */
[----:B--2---:R1:W-:Y:S04]  /*20e0*/  STL [R1+0x238], R22 ;  /* 0x0002381601007387 */ /* 0x0043e80000100800 */
[----:B-1----:R-:W2:Y:S04]  /*20f0*/  LDL.LU R22, [R1+0x15b8] ;  /* 0x0015b80001167983 */ /* 0x002ea80000300800 */
[----:B------:R-:W-:Y:S04]  /*2100*/  STL [R1+0xe8c], R92 ;  /* 0x000e8c5c01007387 */ /* 0x000fe80000100800 */
[----:B------:R1:W-:Y:S01]  /*2110*/  STL [R1+0xe84], R8 ;  /* 0x000e840801007387 */ /* 0x0003e20000100800 */
[----:B------:R-:W-:Y:S01]  /*2120*/  IMAD R21, R6, 0x5f, RZ ;  /* 0x0000005f06157824 */ /* 0x000fe200078e02ff */
[----:B-1----:R-:W-:-:S04]  /*2130*/  @!P0 LOP3.LUT R8, R9, R8, RZ, 0x3c, !PT ;  /* 0x0000000809088212 */ /* 0x002fc800078e3cff */
[----:B------:R-:W-:Y:S02]  /*2140*/  @!P0 LOP3.LUT R9, R9, R8, RZ, 0x3c, !PT ;  /* 0x0000000809098212 */ /* 0x000fe400078e3cff */
[----:B------:R-:W-:Y:S02]  /*2150*/  SHF.R.S32.HI R20, RZ, 0x1f, R21 ;  /* 0x0000001fff147819 */ /* 0x000fe40000011415 */
[----:B------:R-:W-:Y:S01]  /*2160*/  IADD3 R92, P6, PT, R21, R2, RZ ;  /* 0x00000002155c7210 */ /* 0x000fe20007fde0ff */
[----:B------:R1:W3:Y:S04]  /*2170*/  @!P0 LDG.E.U8 R93, desc[UR20][R8.64] ;  /* 0x00000014085d8981 */ /* 0x0002e8000c1e1100 */
[----:B-1----:R-:W-:Y:S02]  /*2180*/  IMAD.X R9, R20, 0x1, R3, P6 ;  /* 0x0000000114097824 */ /* 0x002fe400030e0603 */
[----:B------:R-:W-:Y:S01]  /*2190*/  @!P1 IMAD.MOV.U32 R8, RZ, RZ, R92 ;  /* 0x000000ffff089224 */ /* 0x000fe200078e005c */
[----:B--2---:R-:W-:-:S06]  /*21a0*/  PRMT R22, RZ, 0x7610, R22 ;  /* 0x00007610ff167816 */ /* 0x004fcc0000000016 */
[----:B------:R1:W2:Y:S01]  /*21b0*/  @!P1 LDG.E.U8 R22, desc[UR20][R8.64] ;  /* 0x0000001408169981 */ /* 0x0002a2000c1e1100 */
[----:B0-----:R-:W-:-:S05]  /*21c0*/  VIADD R12, R12, 0xffffffa3 ;  /* 0xffffffa30c0c7836 */ /* 0x001fca0000000000 */
[----:B------:R-:W-:Y:S02]  /*21d0*/  ISETP.GE.U32.AND P3, PT, R12, 0x7fffff24, PT ;  /* 0x7fffff240c00780c */ /* 0x000fe40003f66070 */
[----:B------:R-:W0:Y:S01]  /*21e0*/  LDC R12, c[0x0][0x3a0] ;  /* 0x0000e800ff0c7b82 */ /* 0x000e220000000800 */
[----:B------:R4:W-:Y:S04]  /*21f0*/  STL [R1+0xe70], R92 ;  /* 0x000e705c01007387 */ /* 0x0009e80000100800 */
[----:B---3--:R3:W-:Y:S04]  /*2200*/  STL [R1+0x234], R93 ;  /* 0x0002345d01007387 */ /* 0x0087e80000100800 */
[----:B------:R1:W-:Y:S04]  /*2210*/  STL [R1+0xe6c], R9 ;  /* 0x000e6c0901007387 */ /* 0x0003e80000100800 */
[----:B----4-:R-:W4:Y:S01]  /*2220*/  LDL.LU R92, [R1+0x15b4] ;  /* 0x0015b400015c7983 */ /* 0x010f220000300800 */
[----:B---3--:R-:W-:-:S05]  /*2230*/  IADD3 R93, P6, PT, R21, R4, RZ ;  /* 0x00000004155d7210 */ /* 0x008fca0007fde0ff */
[----:B-1----:R-:W-:Y:S02]  /*2240*/  IMAD.MOV.U32 R9, RZ, RZ, R93 ;  /* 0x000000ffff097224 */ /* 0x002fe400078e005d */
[----:B------:R-:W-:Y:S02]  /*2250*/  IMAD.X R8, R20, 0x1, R5, P6 ;  /* 0x0000000114087824 */ /* 0x000fe400030e0605 */
[----:B0-----:R-:W-:-:S03]  /*2260*/  VIADD R12, R12, 0xffffffa4 ;  /* 0xffffffa40c0c7836 */ /* 0x001fc60000000000 */
[-C--:B------:R-:W-:Y:S02]  /*2270*/  @!P1 LOP3.LUT R9, R9, R8.reuse, RZ, 0x3c, !PT ;  /* 0x0000000809099212 */ /* 0x080fe400078e3cff */
[----:B------:R-:W-:Y:S02]  /*2280*/  ISETP.GE.U32.AND P0, PT, R12, 0x7fffff25, PT ;  /* 0x7fffff250c00780c */ /* 0x000fe40003f06070 */
[----:B------:R-:W-:Y:S01]  /*2290*/  PRMT R12, RZ, 0x7610, R12 ;  /* 0x00007610ff0c7816 */ /* 0x000fe2000000000c */
[----:B--2---:R0:W-:Y:S04]  /*22a0*/  STL [R1+0xf60], R22 ;  /* 0x000f601601007387 */ /* 0x0041e80000100800 */
        /* <DEDUP_REMOVED lines=16> */
[----:B----4-:R-:W-:Y:S01]  /*23b0*/  PRMT R92, RZ, 0x7610, R92 ;  /* 0x00007610ff5c7816 */ /* 0x010fe2000000005c */
        /* <DEDUP_REMOVED lines=49> */
[----:B----4-:R-:W-:Y:S01]  /*26d0*/  PRMT R93, RZ, 0x7610, R93 ;  /* 0x00007610ff5d7816 */ /* 0x010fe2000000005d */
[----:B---3--:R0:W-:Y:S04]  /*26e0*/  STL [R1+0x754], R12 ;  /* 0x0007540c01007387 */ /* 0x0081e80000100800 */
[----:B------:R-:W-:Y:S04]  /*26f0*/  STL [R1+0xd00], R92 ;  /* 0x000d005c01007387 */ /* 0x000fe80000100800 */
[----:B------:R1:W-:Y:S01]  /*2700*/  STL [R1+0xcfc], R8 ;  /* 0x000cfc0801007387 */ /* 0x0003e20000100800 */
[----:B--2---:R-:W-:Y:S01]  /*2710*/  PRMT R22, RZ, 0x7610, R22 ;  /* 0x00007610ff167816 */ /* 0x004fe20000000016 */
        /* <DEDUP_REMOVED lines=48> */
[-C--:B------:R-:W-:Y:S01]  /*2a20*/  @!P1 LOP3.LUT R9, R9, R8.reuse, RZ, 0x3c, !PT ;  /* 0x0000000809099212 */ /* 0x080fe200078e3cff */
[----:B---3--:R0:W-:Y:S04]  /*2a30*/  STL [R1+0x6e4], R12 ;  /* 0x0006e40c01007387 */ /* 0x0081e80000100800 */
[----:B------:R-:W-:Y:S04]  /*2a40*/  STL [R1+0xce0], R20 ;  /* 0x000ce01401007387 */ /* 0x000fe80000100800 */
[----:B------:R1:W-:Y:S01]  /*2a50*/  STL [R1+0xcdc], R8 ;  /* 0x000cdc0801007387 */ /* 0x0003e20000100800 */
[----:B0-----:R-:W0:Y:S01]  /*2a60*/  LDC R12, c[0x0][0x3a0] ;  /* 0x0000e800ff0c7b82 */ /* 0x001e220000000800 */
[----:B-1----:R-:W-:-:S04]  /*2a70*/  @!P1 LOP3.LUT R8, R9, R8, RZ, 0x3c, !PT ;  /* 0x0000000809089212 */ /* 0x002fc800078e3cff */
[----:B------:R-:W-:-:S05]  /*2a80*/  @!P1 LOP3.LUT R9, R9, R8, RZ, 0x3c, !PT ;  /* 0x0000000809099212 */ /* 0x000fca00078e3cff */
[----:B------:R1:W3:Y:S01]  /*2a90*/  @!P1 LDG.E.U8 R91, desc[UR20][R8.64] ;  /* 0x00000014085b9981 */ /* 0x0002e2000c1e1100 */
[----:B------:R-:W-:-:S05]  /*2aa0*/  IADD3 R21, P6, PT, R21, R4, RZ ;  /* 0x0000000415157210 */ /* 0x000fca0007fde0ff */
[----:B-1----:R-:W-:Y:S02]  /*2ab0*/  IMAD.MOV.U32 R9, RZ, RZ, R21 ;  /* 0x000000ffff097224 */ /* 0x002fe400078e0015 */
[----:B------:R-:W-:Y:S01]  /*2ac0*/  IMAD.X R8, R22, 0x1, R5, P6 ;  /* 0x0000000116087824 */ /* 0x000fe200030e0605 */
[----:B------:R1:W-:Y:S04]  /*2ad0*/  STL [R1+0xce8], R21 ;  /* 0x000ce81501007387 */ /* 0x0003e80000100800 */
[----:B------:R-:W-:Y:S01]  /*2ae0*/  @!P1 LOP3.LUT R9, R9, R8, RZ, 0x3c, !PT ;  /* 0x0000000809099212 */ /* 0x000fe200078e3cff */
[----:B0-----:R-:W-:Y:S01]  /*2af0*/  VIADD R12, R12, 0xffffffa9 ;  /* 0xffffffa90c0c7836 */ /* 0x001fe20000000000 */
[----:B----4-:R-:W-:Y:S01]  /*2b00*/  PRMT R92, RZ, 0x7610, R92 ;  /* 0x00007610ff5c7816 */ /* 0x010fe2000000005c */
[----:B------:R-:W-:-:S03]  /*2b10*/  IMAD R20, R6, 0x59, RZ ;  /* 0x0000005906147824 */ /* 0x000fc600078e02ff */
[----:B------:R-:W-:Y:S01]  /*2b20*/  ISETP.GE.U32.AND P0, PT, R12, 0x7fffff2a, PT ;  /* 0x7fffff2a0c00780c */ /* 0x000fe20003f06070 */
[----:B-1----:R-:W0:Y:S01]  /*2b30*/  LDC R21, c[0x0][0x3a0] ;  /* 0x0000e800ff157b82 */ /* 0x002e220000000800 */
[----:B------:R-:W-:Y:S02]  /*2b40*/  SHF.R.S32.HI R12, RZ, 0x1f, R20 ;  /* 0x0000001fff0c7819 */ /* 0x000fe40000011414 */
[----:B--2---:R-:W-:Y:S01]  /*2b50*/  PRMT R93, RZ, 0x7610, R93 ;  /* 0x00007610ff5d7816 */ /* 0x004fe2000000005d */
[----:B---3--:R-:W-:Y:S04]  /*2b60*/  STL [R1+0x6e0], R91 ;  /* 0x0006e05b01007387 */ /* 0x008fe80000100800 */
[----:B------:R1:W-:Y:S02]  /*2b70*/  STL [R1+0xce4], R8 ;  /* 0x000ce40801007387 */ /* 0x0003e40000100800 */
[----:B-1----:R-:W-:-:S04]  /*2b80*/  @!P1 LOP3.LUT R8, R9, R8, RZ, 0x3c, !PT ;  /* 0x0000000809089212 */ /* 0x002fc800078e3cff */
[----:B------:R-:W-:Y:S02]  /*2b90*/  @!P1 LOP3.LUT R9, R9, R8, RZ, 0x3c, !PT ;  /* 0x0000000809099212 */ /* 0x000fe400078e3cff */
[----:B------:R-:W-:-:S03]  /*2ba0*/  IADD3 R91, P6, PT, R20, R2, RZ ;  /* 0x00000002145b7210 */ /* 0x000fc60007fde0ff */
[----:B------:R1:W2:Y:S02]  /*2bb0*/  @!P1 LDG.E.U8 R92, desc[UR20][R8.64] ;  /* 0x00000014085c9981 */ /* 0x0002a4000c1e1100 */
[----:B-1----:R-:W-:Y:S02]  /*2bc0*/  IMAD.X R9, R12, 0x1, R3, P6 ;  /* 0x000000010c097824 */ /* 0x002fe400030e0603 */
[----:B------:R-:W-:-:S05]  /*2bd0*/  @!P4 IMAD.MOV.U32 R8, RZ, RZ, R91 ;  /* 0x000000ffff08c224 */ /* 0x000fca00078e005b */
[----:B------:R1:W3:Y:S04]  /*2be0*/  @!P4 LDG.E.U8 R93, desc[UR20][R8.64] ;  /* 0x00000014085dc981 */ /* 0x0002e8000c1e1100 */
[----:B------:R4:W-:Y:S01]  /*2bf0*/  STL [R1+0xcd0], R91 ;  /* 0x000cd05b01007387 */ /* 0x0009e20000100800 */
[----:B0-----:R-:W-:-:S05]  /*2c00*/  VIADD R21, R21, 0xffffffaa ;  /* 0xffffffaa15157836 */ /* 0x001fca0000000000 */
[----:B------:R-:W-:Y:S02]  /*2c10*/  ISETP.GE.U32.AND P1, PT, R21, 0x7fffff2b, PT ;  /* 0x7fffff2b1500780c */ /* 0x000fe40003f26070 */
[----:B------:R-:W-:Y:S01]  /*2c20*/  PRMT R21, RZ, 0x7610, R21 ;  /* 0x00007610ff157816 */ /* 0x000fe20000000015 */
[----:B--2---:R0:W-:Y:S04]  /*2c30*/  STL [R1+0x6dc], R92 ;  /* 0x0006dc5c01007387 */ /* 0x0041e80000100800 */
[----:B------:R1:W-:Y:S04]  /*2c40*/  STL [R1+0xccc], R9 ;  /* 0x000ccc0901007387 */ /* 0x0003e80000100800 */
[----:B----4-:R-:W2:Y:S01]  /*2c50*/  LDL.LU R91, [R1+0x1594] ;  /* 0x00159400015b7983 */ /* 0x010ea20000300800 */
[----:B0-----:R-:W-:-:S05]  /*2c60*/  IADD3 R92, P6, PT, R20, R4, RZ ;  /* 0x00000004145c7210 */ /* 0x001fca0007fde0ff */
[----:B-1----:R-:W-:Y:S02]  /*2c70*/  IMAD.MOV.U32 R9, RZ, RZ, R92 ;  /* 0x000000ffff097224 */ /* 0x002fe400078e005c */
[----:B------:R-:W-:Y:S01]  /*2c80*/  IMAD.X R8, R12, 0x1, R5, P6 ;  /* 0x000000010c087824 */ /* 0x000fe200030e0605 */
[----:B---3--:R0:W-:Y:S04]  /*2c90*/  STL [R1+0x3bc], R93 ;  /* 0x0003bc5d01007387 */ /* 0x0081e80000100800 */
[-C--:B------:R-:W-:Y:S01]  /*2ca0*/  @!P4 LOP3.LUT R9, R9, R8.reuse, RZ, 0x3c, !PT ;  /* 0x000000080909c212 */ /* 0x080fe200078e3cff */
[----:B0-----:R-:W3:Y:S04]  /*2cb0*/  LDL.LU R93, [R1+0x1590] ;  /* 0x00159000015d7983 */ /* 0x001ee80000300800 */
[----:B------:R-:W-:Y:S04]  /*2cc0*/  STL [R1+0xcd8], R92 ;  /* 0x000cd85c01007387 */ /* 0x000fe80000100800 */
[----:B------:R0:W-:Y:S02]  /*2cd0*/  STL [R1+0xcd4], R8 ;  /* 0x000cd40801007387 */ /* 0x0001e40000100800 */
[----:B0-----:R-:W-:-:S04]  /*2ce0*/  @!P4 LOP3.LUT R8, R9, R8, RZ, 0x3c, !PT ;  /* 0x000000080908c212 */ /* 0x001fc800078e3cff */
[----:B------:R-:W-:-:S05]  /*2cf0*/  @!P4 LOP3.LUT R9, R9, R8, RZ, 0x3c, !PT ;  /* 0x000000080909c212 */ /* 0x000fca00078e3cff */
[----:B------:R0:W4:Y:S01]  /*2d00*/  @!P4 LDG.E.U8 R21, desc[UR20][R8.64] ;  /* 0x000000140815c981 */ /* 0x000122000c1e1100 */
[----:B------:R-:W-:-:S05]  /*2d10*/  IMAD R20, R6, 0x58, RZ ;  /* 0x0000005806147824 */ /* 0x000fca00078e02ff */
[----:B------:R-:W-:Y:S02]  /*2d20*/  SHF.R.S32.HI R12, RZ, 0x1f, R20 ;  /* 0x0000001fff0c7819 */ /* 0x000fe40000011414 */
[----:B------:R-:W-:-:S05]  /*2d30*/  IADD3 R92, P6, PT, R20, R2, RZ ;  /* 0x00000002145c7210 */ /* 0x000fca0007fde0ff */
[----:B0-----:R-:W-:Y:S02]  /*2d40*/  IMAD.MOV.U32 R9, RZ, RZ, R92 ;  /* 0x000000ffff097224 */ /* 0x001fe400078e005c */
[----:B------:R-:W-:-:S05]  /*2d50*/  IMAD.X R8, R12, 0x1, R3, P6 ;  /* 0x000000010c087824 */ /* 0x000fca00030e0603 */
[-C--:B------:R-:W-:Y:S02]  /*2d60*/  @!P5 LOP3.LUT R9, R9, R8.reuse, RZ, 0x3c, !PT ;  /* 0x000000080909d212 */ /* 0x080fe400078e3cff */
[----:B---3--:R-:W-:Y:S01]  /*2d70*/  PRMT R93, RZ, 0x7610, R93 ;  /* 0x00007610ff5d7816 */ /* 0x008fe2000000005d */
[----:B----4-:R0:W-:Y:S04]  /*2d80*/  STL [R1+0x6a8], R21 ;  /* 0x0006a81501007387 */ /* 0x0101e80000100800 */
        /* <DEDUP_REMOVED lines=246> */
[----:B-1----:R-:W2:Y:S01]  /*3cf0*/  LDL.LU R93, [R1+0x1558] ;  /* 0x00155800015d7983 */ /* 0x002ea20000300800 */
[----:B---3--:R-:W-:-:S05]  /*3d00*/  IADD3 R90, P6, PT, R20, R4, RZ ;  /* 0x00000004145a7210 */ /* 0x008fca0007fde0ff */
[----:B----4-:R-:W-:Y:S02]  /*3d10*/  IMAD.MOV.U32 R9, RZ, RZ, R90 ;  /* 0x000000ffff097224 */ /* 0x010fe400078e005a */
        /* <DEDUP_REMOVED lines=18> */
[----:B------:R-:W-:Y:S01]  /*3e40*/  PRMT R91, RZ, 0x7610, R91 ;  /* 0x00007610ff5b7816 */ /* 0x000fe2000000005b */
[----:B---3--:R0:W-:Y:S04]  /*3e50*/  STL [R1+0xf3c], R21 ;  /* 0x000f3c1501007387 */ /* 0x0081e80000100800 */
[----:B------:R-:W-:Y:S04]  /*3e60*/  STL [R1+0xc20], R90 ;  /* 0x000c205a01007387 */ /* 0x000fe80000100800 */
[----:B------:R1:W-:Y:S01]  /*3e70*/  STL [R1+0xc1c], R8 ;  /* 0x000c1c0801007387 */ /* 0x0003e20000100800 */
[----:B------:R-:W-:Y:S01]  /*3e80*/  PRMT R87, RZ, 0x7610, R87 ;  /* 0x00007610ff577816 */ /* 0x000fe20000000057 */
[----:B0-----:R-:W0:Y:S01]  /*3e90*/  LDC R21, c[0x0][0x3a0] ;  /* 0x0000e800ff157b82 */ /* 0x001e220000000800 */
[----:B-1----:R-:W-:-:S04]  /*3ea0*/  @!P5 LOP3.LUT R8, R9, R8, RZ, 0x3c, !PT ;  /* 0x000000080908d212 */ /* 0x002fc800078e3cff */
[----:B------:R-:W-:-:S05]  /*3eb0*/  @!P5 LOP3.LUT R9, R9, R8, RZ, 0x3c, !PT ;  /* 0x000000080909d212 */ /* 0x000fca00078e3cff */
[----:B------:R1:W3:Y:S01]  /*3ec0*/  @!P5 LDG.E.U8 R91, desc[UR20][R8.64] ;  /* 0x00000014085bd981 */ /* 0x0002e2000c1e1100 */
[----:B------:R-:W-:-:S05]  /*3ed0*/  IADD3 R90, P6, PT, R20, R4, RZ ;  /* 0x00000004145a7210 */ /* 0x000fca0007fde0ff */
[----:B-1----:R-:W-:Y:S02]  /*3ee0*/  IMAD.MOV.U32 R9, RZ, RZ, R90 ;  /* 0x000000ffff097224 */ /* 0x002fe400078e005a */
[----:B------:R-:W-:-:S05]  /*3ef0*/  IMAD.X R8, R12, 0x1, R5, P6 ;  /* 0x000000010c087824 */ /* 0x000fca00030e0605 */
[----:B------:R-:W-:Y:S01]  /*3f00*/  @!P5 LOP3.LUT R9, R9, R8, RZ, 0x3c, !PT ;  /* 0x000000080909d212 */ /* 0x000fe200078e3cff */
[----:B------:R-:W-:Y:S01]  /*3f10*/  IMAD R20, R6, 0x4d, RZ ;  /* 0x0000004d06147824 */ /* 0x000fe200078e02ff */
[----:B------:R-:W-:-:S04]  /*3f20*/  PRMT R89, RZ, 0x7610, R89 ;  /* 0x00007610ff597816 */ /* 0x000fc80000000059 */
[----:B------:R-:W-:Y:S01]  /*3f30*/  SHF.R.S32.HI R12, RZ, 0x1f, R20 ;  /* 0x0000001fff0c7819 */ /* 0x000fe20000011414 */
[----:B---3--:R1:W-:Y:S04]  /*3f40*/  STL [R1+0xf38], R91 ;  /* 0x000f385b01007387 */ /* 0x0083e80000100800 */
[----:B-1----:R-:W3:Y:S04]  /*3f50*/  LDL.LU R91, [R1+0x1550] ;  /* 0x00155000015b7983 */ /* 0x002ee80000300800 */
[----:B------:R-:W-:Y:S04]  /*3f60*/  STL [R1+0xc28], R90 ;  /* 0x000c285a01007387 */ /* 0x000fe80000100800 */
[----:B------:R1:W-:Y:S02]  /*3f70*/  STL [R1+0xc24], R8 ;  /* 0x000c240801007387 */ /* 0x0003e40000100800 */
[----:B-1----:R-:W-:-:S04]  /*3f80*/  @!P5 LOP3.LUT R8, R9, R8, RZ, 0x3c, !PT ;  /* 0x000000080908d212 */ /* 0x002fc800078e3cff */
[----:B------:R-:W-:Y:S02]  /*3f90*/  @!P5 LOP3.LUT R9, R9, R8, RZ, 0x3c, !PT ;  /* 0x000000080909d212 */ /* 0x000fe400078e3cff */
[----:B------:R-:W-:-:S03]  /*3fa0*/  IADD3 R90, P6, PT, R20, R2, RZ ;  /* 0x00000002145a7210 */ /* 0x000fc60007fde0ff */
[----:B------:R1:W4:Y:S02]  /*3fb0*/  @!P5 LDG.E.U8 R87, desc[UR20][R8.64] ;  /* 0x000000140857d981 */ /* 0x000324000c1e1100 */
[----:B-1----:R-:W-:Y:S02]  /*3fc0*/  IMAD.X R9, R12, 0x1, R3, P6 ;  /* 0x000000010c097824 */ /* 0x002fe400030e0603 */
[----:B------:R-:W-:-:S05]  /*3fd0*/  @!P3 IMAD.MOV.U32 R8, RZ, RZ, R90 ;  /* 0x000000ffff08b224 */ /* 0x000fca00078e005a */
[----:B------:R1:W2:Y:S01]  /*3fe0*/  @!P3 LDG.E.U8 R89, desc[UR20][R8.64] ;  /* 0x000000140859b981 */ /* 0x0002a2000c1e1100 */
[----:B0-----:R-:W-:-:S05]  /*3ff0*/  VIADD R21, R21, 0xffffffb5 ;  /* 0xffffffb515157836 */ /* 0x001fca0000000000 */
[----:B------:R-:W-:Y:S02]  /*4000*/  ISETP.GE.U32.AND P4, PT, R21, 0x7fffff36, PT ;  /* 0x7fffff361500780c */ /* 0x000fe40003f86070 */
[----:B------:R-:W0:Y:S01]  /*4010*/  LDC R21, c[0x0][0x3a0] ;  /* 0x0000e800ff157b82 */ /* 0x000e220000000800 */
[----:B------:R0:W-:Y:S02]  /*4020*/  STL [R1+0xc10], R90 ;  /* 0x000c105a01007387 */ /* 0x0001e40000100800 */
[----:B0-----:R-:W-:-:S05]  /*4030*/  VIADD R21, R21, 0xffffffb6 ;  /* 0xffffffb615157836 */ /* 0x001fca0000000000 */
[----:B------:R-:W-:Y:S02]  /*4040*/  ISETP.GE.U32.AND P5, PT, R21, 0x7fffff37, PT ;  /* 0x7fffff371500780c */ /* 0x000fe40003fa6070 */
[----:B------:R-:W-:Y:S01]  /*4050*/  PRMT R21, RZ, 0x7610, R21 ;  /* 0x00007610ff157816 */ /* 0x000fe20000000015 */
[----:B----4-:R0:W-:Y:S04]  /*4060*/  STL [R1+0xf34], R87 ;  /* 0x000f345701007387 */ /* 0x0101e80000100800 */
[----:B------:R1:W-:Y:S04]  /*4070*/  STL [R1+0xc0c], R9 ;  /* 0x000c0c0901007387 */ /* 0x0003e80000100800 */
[----:B------:R-:W4:Y:S01]  /*4080*/  LDL.LU R90, [R1+0x154c] ;  /* 0x00154c00015a7983 */ /* 0x000f220000300800 */
[----:B0-----:R-:W-:-:S05]  /*4090*/  IADD3 R87, P6, PT, R20, R4, RZ ;  /* 0x0000000414577210 */ /* 0x001fca0007fde0ff */
[----:B-1----:R-:W-:Y:S02]  /*40a0*/  IMAD.MOV.U32 R9, RZ, RZ, R87 ;  /* 0x000000ffff097224 */ /* 0x002fe400078e0057 */
[----:B------:R-:W-:Y:S01]  /*40b0*/  IMAD.X R8, R12, 0x1, R5, P6 ;  /* 0x000000010c087824 */ /* 0x000fe200030e0605 */
[----:B--2---:R0:W-:Y:S04]  /*40c0*/  STL [R1+0x624], R89 ;  /* 0x0006245901007387 */ /* 0x0041e80000100800 */
[-C--:B------:R-:W-:Y:S01]  /*40d0*/  @!P3 LOP3.LUT R9, R9, R8.reuse, RZ, 0x3c, !PT ;  /* 0x000000080909b212 */ /* 0x080fe200078e3cff */
[----:B0-----:R-:W2:Y:S04]  /*40e0*/  LDL.LU R89, [R1+0x1548] ;  /* 0x0015480001597983 */ /* 0x001ea80000300800 */
[----:B------:R-:W-:Y:S04]  /*40f0*/  STL [R1+0xc18], R87 ;  /* 0x000c185701007387 */ /* 0x000fe80000100800 */
[----:B------:R0:W-:Y:S02]  /*4100*/  STL [R1+0xc14], R8 ;  /* 0x000c140801007387 */ /* 0x0001e40000100800 */
[----:B0-----:R-:W-:-:S04]  /*4110*/  @!P3 LOP3.LUT R8, R9, R8, RZ, 0x3c, !PT ;  /* 0x000000080908b212 */ /* 0x001fc800078e3cff */
[----:B------:R-:W-:-:S05]  /*4120*/  @!P3 LOP3.LUT R9, R9, R8, RZ, 0x3c, !PT ;  /* 0x000000080909b212 */ /* 0x000fca00078e3cff */
[----:B------:R0:W2:Y:S01]  /*4130*/  @!P3 LDG.E.U8 R21, desc[UR20][R8.64] ;  /* 0x000000140815b981 */ /* 0x0000a2000c1e1100 */
[----:B------:R-:W-:-:S05]  /*4140*/  IMAD R20, R6, 0x4c, RZ ;  /* 0x0000004c06147824 */ /* 0x000fca00078e02ff */
[----:B------:R-:W-:Y:S02]  /*4150*/  SHF.R.S32.HI R12, RZ, 0x1f, R20 ;  /* 0x0000001fff0c7819 */ /* 0x000fe40000011414 */
[----:B------:R-:W-:-:S05]  /*4160*/  IADD3 R87, P6, PT, R20, R2, RZ ;  /* 0x0000000214577210 */ /* 0x000fca0007fde0ff */
[----:B0-----:R-:W-:Y:S02]  /*4170*/  IMAD.MOV.U32 R9, RZ, RZ, R87 ;  /* 0x000000ffff097224 */ /* 0x001fe400078e0057 */
[----:B------:R-:W-:-:S05]  /*4180*/  IMAD.X R8, R12, 0x1, R3, P6 ;  /* 0x000000010c087824 */ /* 0x000fca00030e0603 */
[-C--:B------:R-:W-:Y:S02]  /*4190*/  @!P0 LOP3.LUT R9, R9, R8.reuse, RZ, 0x3c, !PT ;  /* 0x0000000809098212 */ /* 0x080fe400078e3cff */
[----:B------:R-:W-:Y:S01]  /*41a0*/  PRMT R88, RZ, 0x7610, R88 ;  /* 0x00007610ff587816 */ /* 0x000fe20000000058 */
[----:B--2---:R0:W-:Y:S04]  /*41b0*/  STL [R1+0x620], R21 ;  /* 0x0006201501007387 */ /* 0x0041e80000100800 */
        /* <DEDUP_REMOVED lines=10> */
[----:B------:R-:W-:Y:S01]  /*4260*/  @!P0 LOP3.LUT R9, R9, R8, RZ, 0x3c, !PT ;  /* 0x0000000809098212 */ /* 0x000fe200078e3cff */
[----:B------:R-:W-:Y:S01]  /*4270*/  IMAD R20, R6, 0x4b, RZ ;  /* 0x0000004b06147824 */ /* 0x000fe200078e02ff */
[----:B------:R-:W-:-:S04]  /*4280*/  PRMT R86, RZ, 0x7610, R86 ;  /* 0x00007610ff567816 */ /* 0x000fc80000000056 */
[----:B------:R-:W-:Y:S01]  /*4290*/  SHF.R.S32.HI R12, RZ, 0x1f, R20 ;  /* 0x0000001fff0c7819 */ /* 0x000fe20000011414 */
[----:B--2---:R1:W-:Y:S04]  /*42a0*/  STL [R1+0x61c], R88 ;  /* 0x00061c5801007387 */ /* 0x0043e80000100800 */
[----:B-1----:R-:W2:Y:S04]  /*42b0*/  LDL.LU R88, [R1+0x1544] ;  /* 0x0015440001587983 */ /* 0x002ea80000300800 */
[----:B------:R-:W-:Y:S04]  /*42c0*/  STL [R1+0xc08], R87 ;  /* 0x000c085701007387 */ /* 0x000fe80000100800 */
[----:B------:R1:W-:Y:S02]  /*42d0*/  STL [R1+0xc04], R8 ;  /* 0x000c040801007387 */ /* 0x0003e40000100800 */
[----:B-1----:R-:W-:-:S04]  /*42e0*/  @!P0 LOP3.LUT R8, R9, R8, RZ, 0x3c, !PT ;  /* 0x0000000809088212 */ /* 0x002fc800078e3cff */
[----:B------:R-:W-:Y:S02]  /*42f0*/  @!P0 LOP3.LUT R9, R9, R8, RZ, 0x3c, !PT ;  /* 0x0000000809098212 */ /* 0x000fe400078e3cff */
[----:B------:R-:W-:-:S03]  /*4300*/  IADD3 R87, P6, PT, R20, R2, RZ ;  /* 0x0000000214577210 */ /* 0x000fc60007fde0ff */
[----:B------:R1:W2:Y:S02]  /*4310*/  @!P0 LDG.E.U8 R84, desc[UR20][R8.64] ;  /* 0x0000001408548981 */ /* 0x0002a4000c1e1100 */
[----:B-1----:R-:W-:Y:S02]  /*4320*/  IMAD.X R9, R12, 0x1, R3, P6 ;  /* 0x000000010c097824 */ /* 0x002fe400030e0603 */
[----:B------:R-:W-:-:S05]  /*4330*/  @!P1 IMAD.MOV.U32 R8, RZ, RZ, R87 ;  /* 0x000000ffff089224 */ /* 0x000fca00078e0057 */
[----:B------:R1:W3:Y:S01]  /*4340*/  @!P1 LDG.E.U8 R86, desc[UR20][R8.64] ;  /* 0x0000001408569981 */ /* 0x0002e2000c1e1100 */
[----:B0-----:R-:W-:-:S05]  /*4350*/  VIADD R21, R21, 0xffffffb7 ;  /* 0xffffffb715157836 */ /* 0x001fca0000000000 */
[----:B------:R-:W-:Y:S02]  /*4360*/  ISETP.GE.U32.AND P3, PT, R21, 0x7fffff38, PT ;  /* 0x7fffff381500780c */ /* 0x000fe40003f66070 */
[----:B------:R-:W0:Y:S01]  /*4370*/  LDC R21, c[0x0][0x3a0] ;  /* 0x0000e800ff157b82 */ /* 0x000e220000000800 */
[----:B------:R0:W-:Y:S02]  /*4380*/  STL [R1+0xbf0], R87 ;  /* 0x000bf05701007387 */ /* 0x0001e40000100800 */
[----:B0-----:R-:W-:-:S05]  /*4390*/  VIADD R21, R21, 0xffffffb8 ;  /* 0xffffffb815157836 */ /* 0x001fca0000000000 */
[----:B------:R-:W-:Y:S02]  /*43a0*/  ISETP.GE.U32.AND P0, PT, R21, 0x7fffff39, PT ;  /* 0x7fffff391500780c */ /* 0x000fe40003f06070 */
[----:B------:R-:W-:Y:S01]  /*43b0*/  PRMT R21, RZ, 0x7610, R21 ;  /* 0x00007610ff157816 */ /* 0x000fe20000000015 */
[----:B--2---:R0:W-:Y:S04]  /*43c0*/  STL [R1+0x5e8], R84 ;  /* 0x0005e85401007387 */ /* 0x0041e80000100800 */
[----:B------:R1:W-:Y:S04]  /*43d0*/  STL [R1+0xbec], R9 ;  /* 0x000bec0901007387 */ /* 0x0003e80000100800 */
[----:B------:R-:W2:Y:S01]  /*43e0*/  LDL.LU R87, [R1+0x1540] ;  /* 0x0015400001577983 */ /* 0x000ea20000300800 */
        /* <DEDUP_REMOVED lines=281> */
[----:B------:R-:W-:-:S05]  /*5580*/  IMAD.SHL.U32 R20, R6, 0x40, RZ ;  /* 0x0000004006147824 */ /* 0x000fca00078e00ff */
        /* <DEDUP_REMOVED lines=16> */
[----:B------:R-:W-:Y:S01]  /*5690*/  IMAD.X R8, R12, 0x1, R5, P6 ;  /* 0x000000010c087824 */ /* 0x000fe200030e0605 */
[----:B------:R-:W-:Y:S04]  /*56a0*/  STL [R1+0xb48], R22 ;  /* 0x000b481601007387 */ /* 0x000fe80000100800 */
[----:B------:R-:W-:Y:S01]  /*56b0*/  @!P4 LOP3.LUT R9, R9, R8, RZ, 0x3c, !PT ;  /* 0x000000080909c212 */ /* 0x000fe200078e3cff */
[----:B--2---:R-:W-:Y:S04]  /*56c0*/  STL [R1+0x1274], R13 ;  /* 0x0012740d01007387 */ /* 0x004fe80000100800 */
[----:B------:R1:W-:Y:S01]  /*56d0*/  STL [R1+0xb44], R8 ;  /* 0x000b440801007387 */ /* 0x0003e20000100800 */
[----:B------:R-:W-:Y:S01]  /*56e0*/  IMAD R20, R6, 0x3f, RZ ;  /* 0x0000003f06147824 */ /* 0x000fe200078e02ff */
[----:B------:R-:W-:-:S02]  /*56f0*/  PRMT R69, RZ, 0x7610, R69 ;  /* 0x00007610ff457816 */ /* 0x000fc40000000045 */
[----:B------:R-:W-:Y:S02]  /*5700*/  PRMT R68, RZ, 0x7610, R68 ;  /* 0x00007610ff447816 */ /* 0x000fe40000000044 */
[----:B------:R-:W-:Y:S02]  /*5710*/  PRMT R67, RZ, 0x7610, R67 ;  /* 0x00007610ff437816 */ /* 0x000fe40000000043 */
[----:B------:R-:W-:Y:S02]  /*5720*/  PRMT R66, RZ, 0x7610, R66 ;  /* 0x00007610ff427816 */ /* 0x000fe40000000042 */
[----:B------:R-:W-:Y:S02]  /*5730*/  PRMT R65, RZ, 0x7610, R65 ;  /* 0x00007610ff417816 */ /* 0x000fe40000000041 */
[----:B------:R-:W-:Y:S01]  /*5740*/  PRMT R64, RZ, 0x7610, R64 ;  /* 0x00007610ff407816 */ /* 0x000fe20000000040 */
[----:B0-----:R-:W-:Y:S01]  /*5750*/  VIADD R21, R21, 0xffffffc3 ;  /* 0xffffffc315157836 */ /* 0x001fe20000000000 */
[C---:B-1----:R-:W-:Y:S01]  /*5760*/  @!P4 LOP3.LUT R8, R9.reuse, R8, RZ, 0x3c, !PT ;  /* 0x000000080908c212 */ /* 0x042fe200078e3cff */
[----:B------:R-:W0:Y:S03]  /*5770*/  LDC R13, c[0x0][0x3a0] ;  /* 0x0000e800ff0d7b82 */ /* 0x000e260000000800 */
[----:B------:R-:W-:-:S05]  /*5780*/  @!P4 LOP3.LUT R9, R9, R8, RZ, 0x3c, !PT ;  /* 0x000000080909c212 */ /* 0x000fca00078e3cff */
[----:B------:R1:W2:Y:S01]  /*5790*/  @!P4 LDG.E.U8 R70, desc[UR20][R8.64] ;  /* 0x000000140846c981 */ /* 0x0002a2000c1e1100 */
[----:B------:R-:W-:Y:S02]  /*57a0*/  SHF.R.S32.HI R12, RZ, 0x1f, R20 ;  /* 0x0000001fff0c7819 */ /* 0x000fe40000011414 */
[----:B------:R-:W-:-:S05]  /*57b0*/  IADD3 R22, P6, PT, R20, R2, RZ ;  /* 0x0000000214167210 */ /* 0x000fca0007fde0ff */
[----:B-1----:R-:W-:Y:S02]  /*57c0*/  IMAD.MOV.U32 R9, RZ, RZ, R22 ;  /* 0x000000ffff097224 */ /* 0x002fe400078e0016 */
[----:B------:R-:W-:-:S05]  /*57d0*/  IMAD.X R8, R12, 0x1, R3, P6 ;  /* 0x000000010c087824 */ /* 0x000fca00030e0603 */
[-C--:B------:R-:W-:Y:S01]  /*57e0*/  @!P5 LOP3.LUT R9, R9, R8.reuse, RZ, 0x3c, !PT ;  /* 0x000000080909d212 */ /* 0x080fe200078e3cff */
[----:B--2---:R1:W-:Y:S04]  /*57f0*/  STL [R1+0x1b0], R70 ;  /* 0x0001b04601007387 */ /* 0x0043e80000100800 */
[----:B-1----:R-:W2:Y:S04]  /*5800*/  LDL.LU R70, [R1+0x14fc] ;  /* 0x0014fc0001467983 */ /* 0x002ea80000300800 */
[----:B------:R-:W-:Y:S04]  /*5810*/  STL [R1+0xb30], R22 ;  /* 0x000b301601007387 */ /* 0x000fe80000100800 */
[----:B------:R1:W-:Y:S02]  /*5820*/  STL [R1+0xb2c], R8 ;  /* 0x000b2c0801007387 */ /* 0x0003e40000100800 */
        /* <DEDUP_REMOVED lines=14> */
[----:B------:R-:W-:-:S05]  /*5910*/  IMAD R20, R6, 0x3e, RZ ;  /* 0x0000003e06147824 */ /* 0x000fca00078e02ff */
        /* <DEDUP_REMOVED lines=47> */
[----:B------:R-:W-:Y:S01]  /*5c10*/  IMAD R20, R6, 0x3c, RZ ;  /* 0x0000003c06147824 */ /* 0x000fe200078e02ff */
[----:B------:R-:W-:-:S04]  /*5c20*/  ISETP.GE.U32.AND P1, PT, R21, 0x7fffff44, PT ;  /* 0x7fffff441500780c */ /* 0x000fc80003f26070 */
[----:B------:R-:W-:Y:S02]  /*5c30*/  SHF.R.S32.HI R12, RZ, 0x1f, R20 ;  /* 0x0000001fff0c7819 */ /* 0x000fe40000011414 */
[----:B------:R-:W-:-:S05]  /*5c40*/  IADD3 R22, P6, PT, R20, R2, RZ ;  /* 0x0000000214167210 */ /* 0x000fca0007fde0ff */
[----:B-1----:R-:W-:Y:S02]  /*5c50*/  IMAD.MOV.U32 R9, RZ, RZ, R22 ;  /* 0x000000ffff097224 */ /* 0x002fe400078e0016 */
[----:B------:R-:W-:-:S05]  /*5c60*/  IMAD.X R8, R12, 0x1, R3, P6 ;  /* 0x000000010c087824 */ /* 0x000fca00030e0603 */
[-C--:B------:R-:W-:Y:S02]  /*5c70*/  @!P1 LOP3.LUT R9, R9, R8.reuse, RZ, 0x3c, !PT ;  /* 0x0000000809099212 */ /* 0x080fe400078e3cff */
[----:B------:R-:W-:Y:S01]  /*5c80*/  PRMT R63, RZ, 0x7610, R63 ;  /* 0x00007610ff3f7816 */ /* 0x000fe2000000003f */
        /* <DEDUP_REMOVED lines=19> */
[----:B0-----:R-:W-:Y:S02]  /*5dc0*/  VIADD R21, R13, 0xffffffc4 ;  /* 0xffffffc40d157836 */ /* 0x001fe40000000000 */
[----:B------:R-:W-:-:S03]  /*5dd0*/  IMAD R20, R6, 0x3b, RZ ;  /* 0x0000003b06147824 */ /* 0x000fc600078e02ff */
[----:B------:R-:W-:Y:S02]  /*5de0*/  ISETP.GE.U32.AND P4, PT, R21, 0x7fffff45, PT ;  /* 0x7fffff451500780c */ /* 0x000fe40003f86070 */
[----:B------:R-:W-:Y:S02]  /*5df0*/  SHF.R.S32.HI R12, RZ, 0x1f, R20 ;  /* 0x0000001fff0c7819 */ /* 0x000fe40000011414 */
[----:B------:R-:W-:-:S05]  /*5e00*/  IADD3 R22, P6, PT, R20, R2, RZ ;  /* 0x0000000214167210 */ /* 0x000fca0007fde0ff */
[----:B-1----:R-:W-:Y:S02]  /*5e10*/  IMAD.MOV.U32 R9, RZ, RZ, R22 ;  /* 0x000000ffff097224 */ /* 0x002fe400078e0016 */
[----:B------:R-:W-:-:S05]  /*5e20*/  IMAD.X R8, R12, 0x1, R3, P6 ;  /* 0x000000010c087824 */ /* 0x000fca00030e0603 */
[-C--:B------:R-:W-:Y:S02]  /*5e30*/  @!P4 LOP3.LUT R9, R9, R8.reuse, RZ, 0x3c, !PT ;  /* 0x000000080909c212 */ /* 0x080fe400078e3cff */
[----:B------:R-:W-:Y:S01]  /*5e40*/  PRMT R61, RZ, 0x7610, R61 ;  /* 0x00007610ff3d7816 */ /* 0x000fe2000000003d */
[----:B--2---:R0:W-:Y:S04]  /*5e50*/  STL [R1+0x468], R62 ;  /* 0x0004683e01007387 */ /* 0x0041e80000100800 */
[----:B0-----:R-:W2:Y:S04]  /*5e60*/  LDL.LU R62, [R1+0x14dc] ;  /* 0x0014dc00013e7983 */ /* 0x001ea80000300800 */
[----:B------:R-:W-:Y:S04]  /*5e70*/  STL [R1+0xaf0], R22 ;  /* 0x000af01601007387 */ /* 0x000fe80000100800 */
[----:B------:R0:W-:Y:S02]  /*5e80*/  STL [R1+0xaec], R8 ;  /* 0x000aec0801007387 */ /* 0x0001e40000100800 */
[----:B0-----:R-:W-:-:S04]  /*5e90*/  @!P4 LOP3.LUT R8, R9, R8, RZ, 0x3c, !PT ;  /* 0x000000080908c212 */ /* 0x001fc800078e3cff */
[----:B------:R-:W-:-:S05]  /*5ea0*/  @!P4 LOP3.LUT R9, R9, R8, RZ, 0x3c, !PT ;  /* 0x000000080909c212 */ /* 0x000fca00078e3cff */
[----:B------:R0:W2:Y:S01]  /*5eb0*/  @!P4 LDG.E.U8 R61, desc[UR20][R8.64] ;  /* 0x00000014083dc981 */ /* 0x0000a2000c1e1100 */
[----:B------:R-:W-:-:S05]  /*5ec0*/  IADD3 R22, P6, PT, R20, R4, RZ ;  /* 0x0000000414167210 */ /* 0x000fca0007fde0ff */
[----:B0-----:R-:W-:Y:S02]  /*5ed0*/  IMAD.MOV.U32 R9, RZ, RZ, R22 ;  /* 0x000000ffff097224 */ /* 0x001fe400078e0016 */
        /* <DEDUP_REMOVED lines=10> */
[----:B------:R-:W-:Y:S02]  /*5f80*/  VIADD R21, R13, 0xffffffc5 ;  /* 0xffffffc50d157836 */ /* 0x000fe40000000000 */
[----:B------:R-:W-:-:S03]  /*5f90*/  IMAD R20, R6, 0x3a, RZ ;  /* 0x0000003a06147824 */ /* 0x000fc600078e02ff */
[----:B------:R-:W-:Y:S02]  /*5fa0*/  ISETP.GE.U32.AND P5, PT, R21, 0x7fffff46, PT ;  /* 0x7fffff461500780c */ /* 0x000fe40003fa6070 */
[----:B------:R-:W-:Y:S02]  /*5fb0*/  SHF.R.S32.HI R12, RZ, 0x1f, R20 ;  /* 0x0000001fff0c7819 */ /* 0x000fe40000011414 */
        /* <DEDUP_REMOVED lines=376> */
[----:B------:R-:W-:-:S05]  /*7740*/  VIADD R21, R13, 0xffffffd3 ;  /* 0xffffffd30d157836 */ /* 0x000fca0000000000 */
[----:B------:R-:W-:Y:S01]  /*7750*/  ISETP.GE.U32.AND P4, PT, R21, 0x7fffff54, PT ;  /* 0x7fffff541500780c */ /* 0x000fe20003f86070 */
[----:B------:R-:W-:-:S05]  /*7760*/  VIADD R21, R13, 0xffffffd4 ;  /* 0xffffffd40d157836 */ /* 0x000fca0000000000 */
[----:B------:R-:W-:Y:S01]  /*7770*/  ISETP.GE.U32.AND P5, PT, R21, 0x7fffff55, PT ;  /* 0x7fffff551500780c */ /* 0x000fe20003fa6070 */
[----:B------:R-:W-:Y:S01]  /*7780*/  VIADD R21, R13, 0xffffffd5 ;  /* 0xffffffd50d157836 */ /* 0x000fe20000000000 */
[----:B------:R-:W-:-:S04]  /*7790*/  IADD3 R20, P6, PT, R20, R4, RZ ;  /* 0x0000000414147210 */ /* 0x000fc80007fde0ff */
[----:B------:R-:W-:Y:S01]  /*77a0*/  ISETP.GE.U32.AND P3, PT, R21, 0x7fffff56, PT ;  /* 0x7fffff561500780c */ /* 0x000fe20003f66070 */
[----:B------:R-:W-:-:S05]  /*77b0*/  VIADD R21, R13, 0xffffffd6 ;  /* 0xffffffd60d157836 */ /* 0x000fca0000000000 */
[----:B------:R-:W-:Y:S01]  /*77c0*/  ISETP.GE.U32.AND P0, PT, R21, 0x7fffff57, PT ;  /* 0x7fffff571500780c */ /* 0x000fe20003f06070 */
[----:B------:R-:W-:Y:S01]  /*77d0*/  IMAD.X R21, R12, 0x1, R5, P6 ;  /* 0x000000010c157824 */ /* 0x000fe200030e0605 */
[----:B------:R-:W-:Y:S01]  /*77e0*/  PRMT R12, RZ, 0x7610, R12 ;  /* 0x00007610ff0c7816 */ /* 0x000fe2000000000c */
[----:B------:R-:W-:Y:S01]  /*77f0*/  IMAD R22, R6, 0x2c, RZ ;  /* 0x0000002c06167824 */ /* 0x000fe200078e02ff */
[----:B------:R-:W-:Y:S04]  /*7800*/  STL [R1+0xa18], R20 ;  /* 0x000a181401007387 */ /* 0x000fe80000100800 */
[----:B------:R1:W3:Y:S01]  /*7810*/  @!P1 LDG.E.U8 R12, desc[UR20][R20.64] ;  /* 0x00000014140c9981 */ /* 0x0002e2000c1e1100 */
[----:B0-----:R-:W-:Y:S02]  /*7820*/  SHF.R.S32.HI R8, RZ, 0x1f, R22 ;  /* 0x0000001fff087819 */ /* 0x001fe40000011416 */
[----:B------:R-:W-:Y:S01]  /*7830*/  PRMT R93, RZ, 0x7610, R93 ;  /* 0x00007610ff5d7816 */ /* 0x000fe2000000005d */
[----:B--2---:R0:W-:Y:S04]  /*7840*/  STL [R1+0x3c4], R38 ;  /* 0x0003c42601007387 */ /* 0x0041e80000100800 */
[----:B------:R1:W-:Y:S01]  /*7850*/  STL [R1+0xa14], R21 ;  /* 0x000a141501007387 */ /* 0x0003e20000100800 */
[----:B0-----:R-:W-:-:S05]  /*7860*/  IADD3 R38, P6, PT, R22, R2, RZ ;  /* 0x0000000216267210 */ /* 0x001fca0007fde0ff */
[----:B-1----:R-:W-:Y:S02]  /*7870*/  IMAD.X R21, R8, 0x1, R3, P6 ;  /* 0x0000000108157824 */ /* 0x002fe400030e0603 */
[----:B------:R-:W-:-:S05]  /*7880*/  @!P4 IMAD.MOV.U32 R20, RZ, RZ, R38 ;  /* 0x000000ffff14c224 */ /* 0x000fca00078e0026 */
[----:B------:R0:W2:Y:S04]  /*7890*/  @!P4 LDG.E.U8 R93, desc[UR20][R20.64] ;  /* 0x00000014145dc981 */ /* 0x0000a8000c1e1100 */
[----:B------:R1:W-:Y:S04]  /*78a0*/  STL [R1+0xa00], R38 ;  /* 0x000a002601007387 */ /* 0x0003e80000100800 */
[----:B---3--:R3:W-:Y:S04]  /*78b0*/  STL [R1+0x3b8], R12 ;  /* 0x0003b80c01007387 */ /* 0x0087e80000100800 */
[----:B------:R0:W-:Y:S04]  /*78c0*/  STL [R1+0x9fc], R21 ;  /* 0x0009fc1501007387 */ /* 0x0001e80000100800 */
[----:B-1----:R-:W4:Y:S01]  /*78d0*/  LDL.LU R38, [R1+0x1468] ;  /* 0x0014680001267983 */ /* 0x002f220000300800 */
[----:B---3--:R-:W-:-:S05]  /*78e0*/  IADD3 R12, P6, PT, R22, R4, RZ ;  /* 0x00000004160c7210 */ /* 0x008fca0007fde0ff */
[----:B0-----:R-:W-:Y:S02]  /*78f0*/  IMAD.MOV.U32 R21, RZ, RZ, R12 ;  /* 0x000000ffff157224 */ /* 0x001fe400078e000c */
[----:B------:R-:W-:Y:S01]  /*7900*/  IMAD.X R20, R8, 0x1, R5, P6 ;  /* 0x0000000108147824 */ /* 0x000fe200030e0605 */
[----:B------:R-:W-:Y:S04]  /*7910*/  STL [R1+0xa08], R12 ;  /* 0x000a080c01007387 */ /* 0x000fe80000100800 */
[-C--:B------:R-:W-:Y:S02]  /*7920*/  @!P4 LOP3.LUT R21, R21, R20.reuse, RZ, 0x3c, !PT ;  /* 0x000000141515c212 */ /* 0x080fe400078e3cff */
[----:B------:R-:W-:Y:S01]  /*7930*/  PRMT R34, RZ, 0x7610, R34 ;  /* 0x00007610ff227816 */ /* 0x000fe20000000022 */
[----:B--2---:R-:W-:Y:S04]  /*7940*/  STL [R1+0x3b4], R93 ;  /* 0x0003b45d01007387 */ /* 0x004fe80000100800 */
[----:B------:R0:W-:Y:S02]  /*7950*/  STL [R1+0xa04], R20 ;  /* 0x000a041401007387 */ /* 0x0001e40000100800 */
[----:B0-----:R-:W-:-:S04]  /*7960*/  @!P4 LOP3.LUT R20, R21, R20, RZ, 0x3c, !PT ;  /* 0x000000141514c212 */ /* 0x001fc800078e3cff */
[----:B------:R-:W-:-:S05]  /*7970*/  @!P4 LOP3.LUT R21, R21, R20, RZ, 0x3c, !PT ;  /* 0x000000141515c212 */ /* 0x000fca00078e3cff */
[----:B------:R0:W2:Y:S01]  /*7980*/  @!P4 LDG.E.U8 R34, desc[UR20][R20.64] ;  /* 0x000000141422c981 */ /* 0x0000a2000c1e1100 */
[----:B------:R-:W-:-:S05]  /*7990*/  VIADD R9, R13, 0xffffffd7 ;  /* 0xffffffd70d097836 */ /* 0x000fca0000000000 */
[----:B------:R-:W-:Y:S01]  /*79a0*/  ISETP.GE.U32.AND P1, PT, R9, 0x7fffff58, PT ;  /* 0x7fffff580900780c */ /* 0x000fe20003f26070 */
        /* <DEDUP_REMOVED lines=14> */
[----:B------:R-:W-:-:S05]  /*7a90*/  IADD3 R93, P6, PT, R9, R4, RZ ;  /* 0x00000004095d7210 */ /* 0x000fca0007fde0ff */
[----:B0-----:R-:W-:Y:S02]  /*7aa0*/  IMAD.MOV.U32 R21, RZ, RZ, R93 ;  /* 0x000000ffff157224 */ /* 0x001fe400078e005d */
[----:B------:R-:W-:-:S05]  /*7ab0*/  IMAD.X R20, R8, 0x1, R5, P6 ;  /* 0x0000000108147824 */ /* 0x000fca00030e0605 */
[-C--:B------:R-:W-:Y:S02]  /*7ac0*/  @!P5 LOP3.LUT R21, R21, R20.reuse, RZ, 0x3c, !PT ;  /* 0x000000141515d212 */ /* 0x080fe400078e3cff */
[----:B------:R-:W-:Y:S01]  /*7ad0*/  PRMT R10, RZ, 0x7610, R10 ;  /* 0x00007610ff0a7816 */ /* 0x000fe2000000000a */
[----:B---3--:R0:W-:Y:S04]  /*7ae0*/  STL [R1+0x2bc], R37 ;  /* 0x0002bc2501007387 */ /* 0x0081e80000100800 */
        /* <DEDUP_REMOVED lines=255> */
[----:B------:R-:W-:Y:S02]  /*8ae0*/  IADD3 R93, P6, PT, R9, R2, RZ ;  /* 0x00000002095d7210 */ /* 0x000fe40007fde0ff */
[----:B------:R-:W-:-:S03]  /*8af0*/  SHF.R.S32.HI R8, RZ, 0x1f, R9 ;  /* 0x0000001fff087819 */ /* 0x000fc60000011409 */
[----:B------:R-:W-:Y:S02]  /*8b00*/  STL [R1+0x950], R93 ;  /* 0x0009505d01007387 */ /* 0x000fe40000100800 */
[----:B0-----:R-:W-:Y:S01]  /*8b10*/  IMAD.X R21, R8, 0x1, R3, P6 ;  /* 0x0000000108157824 */ /* 0x001fe200030e0603 */
[----:B------:R-:W-:-:S03]  /*8b20*/  PRMT R91, RZ, 0x7610, R91 ;  /* 0x00007610ff5b7816 */ /* 0x000fc6000000005b */
[----:B------:R-:W-:Y:S01]  /*8b30*/  @!P5 IMAD.MOV.U32 R20, RZ, RZ, R93 ;  /* 0x000000ffff14d224 */ /* 0x000fe200078e005d */
[----:B----4-:R-:W-:-:S04]  /*8b40*/  PRMT R90, RZ, 0x7610, R90 ;  /* 0x00007610ff5a7816 */ /* 0x010fc8000000005a */
[----:B------:R0:W4:Y:S04]  /*8b50*/  @!P5 LDG.E.U8 R91, desc[UR20][R20.64] ;  /* 0x00000014145bd981 */ /* 0x000128000c1e1100 */
[----:B--2---:R1:W-:Y:S02]  /*8b60*/  STL [R1+0x28c], R92 ;  /* 0x00028c5c01007387 */ /* 0x0043e40000100800 */
[----:B-1----:R-:W-:Y:S02]  /*8b70*/  IADD3 R92, P6, PT, R9, R4, RZ ;  /* 0x00000004095c7210 */ /* 0x002fe40007fde0ff */
[----:B------:R1:W-:Y:S03]  /*8b80*/  STL [R1+0x94c], R21 ;  /* 0x00094c1501007387 */ /* 0x0003e60000100800 */
[----:B------:R-:W-:-:S02]  /*8b90*/  IMAD.X R93, R8, 0x1, R5, P6 ;  /* 0x00000001085d7824 */ /* 0x000fc400030e0605 */
[----:B0-----:R-:W-:Y:S02]  /*8ba0*/  @!P5 IMAD.MOV.U32 R20, RZ, RZ, R92 ;  /* 0x000000ffff14d224 */ /* 0x001fe400078e005c */
[----:B-1----:R-:W-:-:S05]  /*8bb0*/  @!P5 IMAD.MOV.U32 R21, RZ, RZ, R93 ;  /* 0x000000ffff15d224 */ /* 0x002fca00078e005d */
[----:B------:R0:W2:Y:S01]  /*8bc0*/  @!P5 LDG.E.U8 R90, desc[UR20][R20.64] ;  /* 0x00000014145ad981 */ /* 0x0000a2000c1e1100 */
[----:B------:R-:W-:Y:S02]  /*8bd0*/  VIADD R12, R13, 0xffffffdf ;  /* 0xffffffdf0d0c7836 */ /* 0x000fe40000000000 */
[----:B------:R-:W-:Y:S01]  /*8be0*/  IMAD.SHL.U32 R9, R6, 0x20, RZ ;  /* 0x0000002006097824 */ /* 0x000fe200078e00ff */
[----:B------:R-:W-:Y:S02]  /*8bf0*/  STL [R1+0x958], R92 ;  /* 0x0009585c01007387 */ /* 0x000fe40000100800 */
[----:B------:R-:W-:Y:S02]  /*8c00*/  ISETP.GE.U32.AND P3, PT, R12, 0x7fffff60, PT ;  /* 0x7fffff600c00780c */ /* 0x000fe40003f66070 */
[----:B----4-:R1:W-:Y:S01]  /*8c10*/  STL [R1+0x188], R91 ;  /* 0x0001885b01007387 */ /* 0x0103e20000100800 */
[----:B------:R-:W-:-:S03]  /*8c20*/  SHF.R.S32.HI R8, RZ, 0x1f, R9 ;  /* 0x0000001fff087819 */ /* 0x000fc60000011409 */
[----:B------:R-:W-:Y:S01]  /*8c30*/  STL [R1+0x954], R93 ;  /* 0x0009545d01007387 */ /* 0x000fe20000100800 */
[----:B-1----:R-:W-:Y:S02]  /*8c40*/  IADD3 R91, P6, PT, R9, R2, RZ ;  /* 0x00000002095b7210 */ /* 0x002fe40007fde0ff */
[----:B------:R-:W-:-:S03]  /*8c50*/  PRMT R89, RZ, 0x7610, R89 ;  /* 0x00007610ff597816 */ /* 0x000fc60000000059 */
[----:B------:R-:W-:Y:S01]  /*8c60*/  STL [R1+0x940], R91 ;  /* 0x0009405b01007387 */ /* 0x000fe20000100800 */
[----:B------:R-:W-:Y:S02]  /*8c70*/  IMAD.X R92, R8, 0x1, R3, P6 ;  /* 0x00000001085c7824 */ /* 0x000fe400030e0603 */
[----:B0-----:R-:W-:Y:S02]  /*8c80*/  @!P3 IMAD.MOV.U32 R20, RZ, RZ, R91 ;  /* 0x000000ffff14b224 */ /* 0x001fe400078e005b */
[----:B------:R-:W-:Y:S01]  /*8c90*/  @!P3 IMAD.MOV.U32 R21, RZ, RZ, R92 ;  /* 0x000000ffff15b224 */ /* 0x000fe200078e005c */
[----:B------:R-:W-:-:S04]  /*8ca0*/  PRMT R88, RZ, 0x7610, R88 ;  /* 0x00007610ff587816 */ /* 0x000fc80000000058 */
[----:B------:R0:W4:Y:S04]  /*8cb0*/  @!P3 LDG.E.U8 R89, desc[UR20][R20.64] ;  /* 0x000000141459b981 */ /* 0x000128000c1e1100 */
[----:B--2---:R1:W-:Y:S02]  /*8cc0*/  STL [R1+0x184], R90 ;  /* 0x0001845a01007387 */ /* 0x0043e40000100800 */
[----:B-1----:R-:W-:-:S05]  /*8cd0*/  IADD3 R90, P6, PT, R9, R4, RZ ;  /* 0x00000004095a7210 */ /* 0x002fca0007fde0ff */
[----:B------:R-:W-:Y:S02]  /*8ce0*/  IMAD.X R91, R8, 0x1, R5, P6 ;  /* 0x00000001085b7824 */ /* 0x000fe400030e0605 */
[----:B0-----:R-:W-:Y:S02]  /*8cf0*/  @!P3 IMAD.MOV.U32 R20, RZ, RZ, R90 ;  /* 0x000000ffff14b224 */ /* 0x001fe400078e005a */
[----:B------:R-:W-:-:S05]  /*8d00*/  @!P3 IMAD.MOV.U32 R21, RZ, RZ, R91 ;  /* 0x000000ffff15b224 */ /* 0x000fca00078e005b */
[----:B------:R0:W2:Y:S01]  /*8d10*/  @!P3 LDG.E.U8 R88, desc[UR20][R20.64] ;  /* 0x000000141458b981 */ /* 0x0000a2000c1e1100 */
[----:B------:R-:W-:Y:S02]  /*8d20*/  VIADD R12, R13, 0xffffffe0 ;  /* 0xffffffe00d0c7836 */ /* 0x000fe40000000000 */
[----:B------:R-:W-:Y:S01]  /*8d30*/  IMAD R9, R6, 0x1f, RZ ;  /* 0x0000001f06097824 */ /* 0x000fe200078e02ff */
[----:B------:R-:W-:Y:S02]  /*8d40*/  STL [R1+0x93c], R92 ;  /* 0x00093c5c01007387 */ /* 0x000fe40000100800 */
[----:B------:R-:W-:Y:S02]  /*8d50*/  ISETP.GE.U32.AND P0, PT, R12, 0x7fffff61, PT ;  /* 0x7fffff610c00780c */ /* 0x000fe40003f06070 */
[----:B------:R-:W-:Y:S01]  /*8d60*/  STL [R1+0x948], R90 ;  /* 0x0009485a01007387 */ /* 0x000fe20000100800 */
[----:B------:R-:W-:-:S03]  /*8d70*/  SHF.R.S32.HI R8, RZ, 0x1f, R9 ;  /* 0x0000001fff087819 */ /* 0x000fc60000011409 */
[----:B----4-:R1:W-:Y:S04]  /*8d80*/  STL [R1+0x170], R89 ;  /* 0x0001705901007387 */ /* 0x0103e80000100800 */
        /* <DEDUP_REMOVED lines=174> */
[----:B------:R-:W-:Y:S02]  /*9870*/  SHF.R.S32.HI R8, RZ, 0x1f, R9 ;  /* 0x0000001fff087819 */ /* 0x000fe40000011409 */
[----:B------:R-:W-:Y:S01]  /*9880*/  PRMT R71, RZ, 0x7610, R71 ;  /* 0x00007610ff477816 */ /* 0x000fe20000000047 */
[----:B----4-:R1:W-:Y:S04]  /*9890*/  STL [R1+0x168], R73 ;  /* 0x0001684901007387 */ /* 0x0103e80000100800 */
[----:B------:R-:W-:Y:S01]  /*98a0*/  STL [R1+0x8c4], R75 ;  /* 0x0008c44b01007387 */ /* 0x000fe20000100800 */
[----:B-1----:R-:W-:-:S05]  /*98b0*/  IADD3 R73, P6, PT, R9, R2, RZ ;  /* 0x0000000209497210 */ /* 0x002fca0007fde0ff */
        /* <DEDUP_REMOVED lines=145> */
[----:B------:R-:W-:Y:S01]  /*a1d0*/  IMAD.SHL.U32 R9, R6, 0x10, RZ ;  /* 0x0000001006097824 */ /* 0x000fe200078e00ff */
        /* <DEDUP_REMOVED lines=48> */
[----:B------:R-:W-:-:S02]  /*a4e0*/  PRMT R53, RZ, 0x7610, R53 ;  /* 0x00007610ff357816 */ /* 0x000fc40000000035 */
[----:B------:R-:W-:Y:S01]  /*a4f0*/  PRMT R52, RZ, 0x7610, R52 ;  /* 0x00007610ff347816 */ /* 0x000fe20000000034 */
[----:B----4-:R1:W-:Y:S04]  /*a500*/  STL [R1+0xed0], R55 ;  /* 0x000ed03701007387 */ /* 0x0103e80000100800 */
[----:B------:R-:W-:Y:S01]  /*a510*/  STL [R1+0x834], R57 ;  /* 0x0008343901007387 */ /* 0x000fe20000100800 */
[----:B-1----:R-:W-:-:S05]  /*a520*/  IADD3 R55, P6, PT, R9, R2, RZ ;  /* 0x0000000209377210 */ /* 0x002fca0007fde0ff */
[----:B------:R-:W-:Y:S01]  /*a530*/  STL [R1+0x820], R55 ;  /* 0x0008203701007387 */ /* 0x000fe20000100800 */
[----:B------:R-:W-:Y:S02]  /*a540*/  IMAD.X R56, R8, 0x1, R3, P6 ;  /* 0x0000000108387824 */ /* 0x000fe400030e0603 */
[----:B0-----:R-:W-:Y:S02]  /*a550*/  @!P4 IMAD.MOV.U32 R20, RZ, RZ, R55 ;  /* 0x000000ffff14c224 */ /* 0x001fe400078e0037 */
[----:B------:R-:W-:-:S05]  /*a560*/  @!P4 IMAD.MOV.U32 R21, RZ, RZ, R56 ;  /* 0x000000ffff15c224 */ /* 0x000fca00078e0038 */
        /* <DEDUP_REMOVED lines=162> */
[----:B------:R-:W-:-:S03]  /*af90*/  IMAD R9, R6, 0x6, RZ ;  /* 0x0000000606097824 */ /* 0x000fc600078e02ff */
[----:B------:R-:W-:Y:S01]  /*afa0*/  ISETP.GE.U32.AND P0, PT, R12, 0x7fffff7a, PT ;  /* 0x7fffff7a0c00780c */ /* 0x000fe20003f06070 */
[----:B------:R-:W-:Y:S01]  /*afb0*/  VIADD R12, R13, 0xfffffffa ;  /* 0xfffffffa0d0c7836 */ /* 0x000fe20000000000 */
[----:B------:R-:W-:Y:S01]  /*afc0*/  STL [R1+0x32c], R42 ;  /* 0x00032c2a01007387 */ /* 0x000fe20000100800 */
[----:B------:R-:W-:-:S03]  /*afd0*/  SHF.R.S32.HI R8, RZ, 0x1f, R9 ;  /* 0x0000001fff087819 */ /* 0x000fc60000011409 */
[----:B------:R-:W-:Y:S01]  /*afe0*/  STL [R1+0x338], R35 ;  /* 0x0003382301007387 */ /* 0x000fe20000100800 */
[----:B------:R-:W-:Y:S01]  /*aff0*/  ISETP.GE.U32.AND P1, PT, R12, 0x7fffff7b, PT ;  /* 0x7fffff7b0c00780c */ /* 0x000fe20003f26070 */
[C---:B------:R-:W-:Y:S02]  /*b000*/  VIADD R12, R13.reuse, 0xfffffffb ;  /* 0xfffffffb0d0c7836 */ /* 0x040fe40000000000 */
[----:B------:R-:W-:Y:S03]  /*b010*/  STL [R1+0x334], R41 ;  /* 0x0003342901007387 */ /* 0x000fe60000100800 */
[----:B------:R-:W-:Y:S01]  /*b020*/  ISETP.GE.U32.AND P4, PT, R12, 0x7fffff7c, PT ;  /* 0x7fffff7c0c00780c */ /* 0x000fe20003f86070 */
[----:B------:R-:W-:Y:S01]  /*b030*/  VIADD R12, R13, 0xfffffffc ;  /* 0xfffffffc0d0c7836 */ /* 0x000fe20000000000 */
[----:B------:R-:W-:-:S04]  /*b040*/  PRMT R36, RZ, 0x7610, R36 ;  /* 0x00007610ff247816 */ /* 0x000fc80000000024 */
[----:B------:R-:W-:Y:S01]  /*b050*/  ISETP.GE.U32.AND P5, PT, R12, 0x7fffff7d, PT ;  /* 0x7fffff7d0c00780c */ /* 0x000fe20003fa6070 */
[----:B----4-:R1:W-:Y:S02]  /*b060*/  STL [R1+0xec8], R39 ;  /* 0x000ec82701007387 */ /* 0x0103e40000100800 */
[----:B-1----:R-:W-:-:S05]  /*b070*/  IADD3 R39, P6, PT, R9, R2, RZ ;  /* 0x0000000209277210 */ /* 0x002fca0007fde0ff */
[----:B------:R-:W-:Y:S02]  /*b080*/  IMAD.X R41, R8, 0x1, R3, P6 ;  /* 0x0000000108297824 */ /* 0x000fe400030e0603 */
[----:B------:R-:W-:Y:S01]  /*b090*/  VIADD R12, R13, 0xffffffff ;  /* 0xffffffff0d0c7836 */ /* 0x000fe20000000000 */
[----:B------:R-:W-:-:S04]  /*b0a0*/  PRMT R23, RZ, 0x7610, R23 ;  /* 0x00007610ff177816 */ /* 0x000fc80000000017 */
[----:B------:R-:W-:Y:S02]  /*b0b0*/  ISETP.GE.U32.AND P6, PT, R12, 0x7fffff80, PT ;  /* 0x7fffff800c00780c */ /* 0x000fe40003fc6070 */
[----:B0-----:R-:W-:-:S11]  /*b0c0*/  PRMT R21, RZ, 0x7610, R21 ;  /* 0x00007610ff157816 */ /* 0x001fd60000000015 */
[----:B------:R-:W4:Y:S04]  /*b0d0*/  @!P6 LDG.E.U8 R21, desc[UR20][R2.64] ;  /* 0x000000140215e981 */ /* 0x000f28000c1e1100 */
[----:B--2---:R0:W-:Y:S02]  /*b0e0*/  STL [R1+0xec4], R30 ;  /* 0x000ec41e01007387 */ /* 0x0041e40000100800 */
[----:B0-----:R-:W-:Y:S01]  /*b0f0*/  IADD3 R30, P3, PT, R9, R4, RZ ;  /* 0x00000004091e7210 */ /* 0x001fe20007f7e0ff */
[----:B------:R-:W-:-:S04]  /*b100*/  @!P0 IMAD.MOV.U32 R9, RZ, RZ, R41 ;  /* 0x000000ffff098224 */ /* 0x000fc800078e0029 */
[----:B------:R-:W-:Y:S02]  /*b110*/  IMAD.X R35, R8, 0x1, R5, P3 ;  /* 0x0000000108237824 */ /* 0x000fe400018e0605 */
[----:B------:R-:W-:-:S05]  /*b120*/  @!P0 IMAD.MOV.U32 R8, RZ, RZ, R39 ;  /* 0x000000ffff088224 */ /* 0x000fca00078e0027 */
[----:B------:R0:W2:Y:S02]  /*b130*/  @!P0 LDG.E.U8 R36, desc[UR20][R8.64] ;  /* 0x0000001408248981 */ /* 0x0000a4000c1e1100 */
[----:B0-----:R-:W-:Y:S02]  /*b140*/  @!P0 IMAD.MOV.U32 R8, RZ, RZ, R30 ;  /* 0x000000ffff088224 */ /* 0x001fe400078e001e */
[----:B------:R-:W-:-:S05]  /*b150*/  @!P0 IMAD.MOV.U32 R9, RZ, RZ, R35 ;  /* 0x000000ffff098224 */ /* 0x000fca00078e0023 */
[----:B------:R0:W2:Y:S01]  /*b160*/  @!P0 LDG.E.U8 R23, desc[UR20][R8.64] ;  /* 0x0000001408178981 */ /* 0x0000a2000c1e1100 */
[----:B------:R-:W-:-:S03]  /*b170*/  IMAD R12, R6, 0x5, RZ ;  /* 0x00000005060c7824 */ /* 0x000fc600078e02ff */
[----:B------:R1:W-:Y:S01]  /*b180*/  STL [R1+0x320], R39 ;  /* 0x0003202701007387 */ /* 0x0003e20000100800 */
[----:B------:R-:W-:Y:S01]  /*b190*/  VIADD R20, R13, 0xfffffffd ;  /* 0xfffffffd0d147836 */ /* 0x000fe20000000000 */
[----:B0-----:R-:W-:Y:S02]  /*b1a0*/  SHF.R.S32.HI R8, RZ, 0x1f, R12 ;  /* 0x0000001fff087819 */ /* 0x001fe4000001140c */
[----:B-1----:R-:W-:Y:S01]  /*b1b0*/  IADD3 R39, P0, PT, R12, R2, RZ ;  /* 0x000000020c277210 */ /* 0x002fe20007f1e0ff */
[----:B------:R-:W-:Y:S04]  /*b1c0*/  STL [R1+0x328], R30 ;  /* 0x0003281e01007387 */ /* 0x000fe80000100800 */
[----:B------:R-:W-:Y:S01]  /*b1d0*/  STL [R1+0x31c], R41 ;  /* 0x00031c2901007387 */ /* 0x000fe20000100800 */
[----:B------:R-:W-:-:S03]  /*b1e0*/  IMAD.X R42, R8, 0x1, R3, P0 ;  /* 0x00000001082a7824 */ /* 0x000fc600000e0603 */
[----:B------:R0:W-:Y:S01]  /*b1f0*/  STL [R1+0x324], R35 ;  /* 0x0003242301007387 */ /* 0x0001e20000100800 */
[----:B------:R-:W-:Y:S01]  /*b200*/  ISETP.GE.U32.AND P3, PT, R20, 0x7fffff7e, PT ;  /* 0x7fffff7e1400780c */ /* 0x000fe20003f66070 */
[----:B------:R-:W-:Y:S02]  /*b210*/  IMAD.SHL.U32 R20, R6, 0x4, RZ ;  /* 0x0000000406147824 */ /* 0x000fe400078e00ff */
[----:B------:R-:W-:Y:S01]  /*b220*/  STL [R1+0x310], R39 ;  /* 0x0003102701007387 */ /* 0x000fe20000100800 */
[----:B0-----:R-:W-:-:S03]  /*b230*/  IADD3 R35, P0, PT, R12, R4, RZ ;  /* 0x000000040c237210 */ /* 0x001fc60007f1e0ff */
[----:B------:R-:W-:Y:S01]  /*b240*/  STL [R1+0x30c], R42 ;  /* 0x00030c2a01007387 */ /* 0x000fe20000100800 */
[----:B------:R-:W-:Y:S01]  /*b250*/  SHF.R.S32.HI R12, RZ, 0x1f, R20 ;  /* 0x0000001fff0c7819 */ /* 0x000fe20000011414 */
[----:B------:R-:W-:Y:S01]  /*b260*/  @!P1 IMAD.MOV.U32 R9, RZ, RZ, R42 ;  /* 0x000000ffff099224 */ /* 0x000fe200078e002a */
[----:B------:R-:W-:Y:S02]  /*b270*/  PRMT R22, RZ, 0x7610, R22 ;  /* 0x00007610ff167816 */ /* 0x000fe40000000016 */
[----:B------:R-:W-:Y:S02]  /*b280*/  PRMT R40, RZ, 0x7610, R40 ;  /* 0x00007610ff287816 */ /* 0x000fe40000000028 */
[----:B------:R-:W-:Y:S01]  /*b290*/  PRMT R33, RZ, 0x7610, R33 ;  /* 0x00007610ff217816 */ /* 0x000fe20000000021 */
[----:B--2---:R0:W-:Y:S04]  /*b2a0*/  STL [R1+0x1f8], R23 ;  /* 0x0001f81701007387 */ /* 0x0041e80000100800 */
[----:B------:R-:W-:Y:S04]  /*b2b0*/  STL [R1+0x318], R35 ;  /* 0x0003182301007387 */ /* 0x000fe80000100800 */
[----:B------:R1:W-:Y:S01]  /*b2c0*/  STL [R1+0x1fc], R36 ;  /* 0x0001fc2401007387 */ /* 0x0003e20000100800 */
[----:B0-----:R-:W-:-:S02]  /*b2d0*/  IMAD R23, R6, 0x3, RZ ;  /* 0x0000000306177824 */ /* 0x001fc400078e02ff */
[----:B-1----:R-:W-:Y:S01]  /*b2e0*/  IMAD.X R36, R8, 0x1, R5, P0 ;  /* 0x0000000108247824 */ /* 0x002fe200000e0605 */
[----:B------:R-:W-:Y:S01]  /*b2f0*/  IADD3 R43, P0, PT, R20, R2, RZ ;  /* 0x00000002142b7210 */ /* 0x000fe20007f1e0ff */
[----:B------:R-:W-:-:S03]  /*b300*/  @!P1 IMAD.MOV.U32 R8, RZ, RZ, R39 ;  /* 0x000000ffff089224 */ /* 0x000fc600078e0027 */
[----:B------:R-:W-:Y:S01]  /*b310*/  STL [R1+0x314], R36 ;  /* 0x0003142401007387 */ /* 0x000fe20000100800 */
[----:B------:R-:W-:Y:S01]  /*b320*/  IMAD.X R44, R12, 0x1, R3, P0 ;  /* 0x000000010c2c7824 */ /* 0x000fe200000e0603 */
[----:B------:R-:W-:Y:S02]  /*b330*/  IADD3 R41, P0, PT, R23, R2, RZ ;  /* 0x0000000217297210 */ /* 0x000fe40007f1e0ff */
[----:B------:R-:W-:Y:S04]  /*b340*/  STL [R1+0x300], R43 ;  /* 0x0003002b01007387 */ /* 0x000fe80000100800 */
[----:B----4-:R0:W-:Y:S04]  /*b350*/  STL [R1+0x13c], R21 ;  /* 0x00013c1501007387 */ /* 0x0101e80000100800 */
[----:B------:R1:W2:Y:S01]  /*b360*/  @!P1 LDG.E.U8 R22, desc[UR20][R8.64] ;  /* 0x0000001408169981 */ /* 0x0002a2000c1e1100 */
[----:B0-----:R-:W-:Y:S01]  /*b370*/  SHF.R.S32.HI R21, RZ, 0x1f, R23 ;  /* 0x0000001fff157819 */ /* 0x001fe20000011417 */
[----:B-1----:R-:W-:-:S02]  /*b380*/  @!P4 IMAD.MOV.U32 R8, RZ, RZ, R43 ;  /* 0x000000ffff08c224 */ /* 0x002fc400078e002b */
[----:B------:R-:W-:Y:S02]  /*b390*/  @!P4 IMAD.MOV.U32 R9, RZ, RZ, R44 ;  /* 0x000000ffff09c224 */ /* 0x000fe400078e002c */
[----:B------:R-:W-:-:S03]  /*b3a0*/  IMAD.X R42, R21, 0x1, R3, P0 ;  /* 0x00000001152a7824 */ /* 0x000fc600000e0603 */
[----:B------:R0:W4:Y:S02]  /*b3b0*/  @!P4 LDG.E.U8 R40, desc[UR20][R8.64] ;  /* 0x000000140828c981 */ /* 0x000124000c1e1100 */
[----:B0-----:R-:W-:Y:S02]  /*b3c0*/  @!P5 IMAD.MOV.U32 R8, RZ, RZ, R41 ;  /* 0x000000ffff08d224 */ /* 0x001fe400078e0029 */
[----:B------:R-:W-:-:S05]  /*b3d0*/  @!P5 IMAD.MOV.U32 R9, RZ, RZ, R42 ;  /* 0x000000ffff09d224 */ /* 0x000fca00078e002a */
[----:B------:R0:W3:Y:S01]  /*b3e0*/  @!P5 LDG.E.U8 R33, desc[UR20][R8.64] ;  /* 0x000000140821d981 */ /* 0x0000e2000c1e1100 */
[----:B------:R-:W-:-:S03]  /*b3f0*/  IMAD.SHL.U32 R30, R6, 0x2, RZ ;  /* 0x00000002061e7824 */ /* 0x000fc600078e00ff */
[----:B------:R-:W-:Y:S02]  /*b400*/  STL [R1+0x2fc], R44 ;  /* 0x0002fc2c01007387 */ /* 0x000fe40000100800 */
[----:B------:R-:W-:Y:S02]  /*b410*/  IADD3 R39, P0, PT, R30, R2, RZ ;  /* 0x000000021e277210 */ /* 0x000fe40007f1e0ff */
[----:B------:R-:W-:Y:S01]  /*b420*/  STL [R1+0x2f0], R41 ;  /* 0x0002f02901007387 */ /* 0x000fe20000100800 */
[----:B------:R-:W-:Y:S02]  /*b430*/  PRMT R38, RZ, 0x7610, R38 ;  /* 0x00007610ff267816 */ /* 0x000fe40000000026 */
[----:B0-----:R-:W-:Y:S01]  /*b440*/  @!P3 IMAD.MOV.U32 R8, RZ, RZ, R39 ;  /* 0x000000ffff08b224 */ /* 0x001fe200078e0027 */
[----:B------:R-:W-:Y:S01]  /*b450*/  PRMT R34, RZ, 0x7610, R34 ;  /* 0x00007610ff227816 */ /* 0x000fe20000000022 */
[----:B--2---:R0:W-:Y:S04]  /*b460*/  STL [R1+0x1f0], R22 ;  /* 0x0001f01601007387 */ /* 0x0041e80000100800 */
[----:B------:R-:W-:Y:S01]  /*b470*/  STL [R1+0x2ec], R42 ;  /* 0x0002ec2a01007387 */ /* 0x000fe20000100800 */
[----:B0-----:R-:W-:-:S03]  /*b480*/  SHF.R.S32.HI R22, RZ, 0x1f, R30 ;  /* 0x0000001fff167819 */ /* 0x001fc6000001141e */
[----:B------:R-:W-:Y:S04]  /*b490*/  STL [R1+0x2e0], R39 ;  /* 0x0002e02701007387 */ /* 0x000fe80000100800 */
[----:B----4-:R0:W-:Y:S02]  /*b4a0*/  STL [R1+0x1ec], R40 ;  /* 0x0001ec2801007387 */ /* 0x0101e40000100800 */
[----:B0-----:R-:W-:-:S04]  /*b4b0*/  IMAD.X R40, R22, 0x1, R3, P0 ;  /* 0x0000000116287824 */ /* 0x001fc800000e0603 */
[----:B------:R-:W-:Y:S01]  /*b4c0*/  @!P3 IMAD.MOV.U32 R9, RZ, RZ, R40 ;  /* 0x000000ffff09b224 */ /* 0x000fe200078e0028 */
[----:B------:R-:W-:Y:S04]  /*b4d0*/  STL [R1+0x2dc], R40 ;  /* 0x0002dc2801007387 */ /* 0x000fe80000100800 */
[----:B---3--:R0:W-:Y:S04]  /*b4e0*/  STL [R1+0x1e4], R33 ;  /* 0x0001e42101007387 */ /* 0x0081e80000100800 */
[----:B------:R1:W2:Y:S01]  /*b4f0*/  @!P3 LDG.E.U8 R38, desc[UR20][R8.64] ;  /* 0x000000140826b981 */ /* 0x0002a2000c1e1100 */
[----:B0-----:R-:W-:Y:S01]  /*b500*/  IADD3 R33, P0, PT, R20, R4, RZ ;  /* 0x0000000414217210 */ /* 0x001fe20007f1e0ff */
[----:B-1----:R-:W-:-:S02]  /*b510*/  @!P1 IMAD.MOV.U32 R8, RZ, RZ, R35 ;  /* 0x000000ffff089224 */ /* 0x002fc400078e0023 */
[----:B------:R-:W-:Y:S02]  /*b520*/  @!P1 IMAD.MOV.U32 R9, RZ, RZ, R36 ;  /* 0x000000ffff099224 */ /* 0x000fe400078e0024 */
[----:B------:R-:W-:Y:S01]  /*b530*/  IMAD.X R12, R12, 0x1, R5, P0 ;  /* 0x000000010c0c7824 */ /* 0x000fe200000e0605 */
[----:B------:R-:W-:Y:S02]  /*b540*/  PRMT R20, RZ, 0x7610, R20 ;  /* 0x00007610ff147816 */ /* 0x000fe40000000014 */
[----:B------:R0:W3:Y:S02]  /*b550*/  @!P1 LDG.E.U8 R34, desc[UR20][R8.64] ;  /* 0x0000001408229981 */ /* 0x0000e4000c1e1100 */
[----:B0-----:R-:W-:Y:S02]  /*b560*/  @!P4 IMAD.MOV.U32 R8, RZ, RZ, R33 ;  /* 0x000000ffff08c224 */ /* 0x001fe400078e0021 */
[----:B------:R-:W-:-:S05]  /*b570*/  @!P4 IMAD.MOV.U32 R9, RZ, RZ, R12 ;  /* 0x000000ffff09c224 */ /* 0x000fca00078e000c */
[----:B------:R0:W4:Y:S01]  /*b580*/  @!P4 LDG.E.U8 R20, desc[UR20][R8.64] ;  /* 0x000000140814c981 */ /* 0x000122000c1e1100 */
[----:B------:R-:W-:Y:S02]  /*b590*/  ISETP.GT.U32.AND P0, PT, R10, R16, PT ;  /* 0x000000100a00720c */ /* 0x000fe40003f04070 */
[----:B------:R-:W-:Y:S01]  /*b5a0*/  IADD3 R23, P1, PT, R23, R4, RZ ;  /* 0x0000000417177210 */ /* 0x000fe20007f3e0ff */
[----:B------:R-:W-:Y:S01]  /*b5b0*/  STL [R1+0x308], R33 ;  /* 0x0003082101007387 */ /* 0x000fe20000100800 */
[----:B------:R-:W-:-:S03]  /*b5c0*/  PRMT R37, RZ, 0x7610, R37 ;  /* 0x00007610ff257816 */ /* 0x000fc60000000025 */
[----:B------:R-:W-:Y:S01]  /*b5d0*/  IMAD.X R21, R21, 0x1, R5, P1 ;  /* 0x0000000115157824 */ /* 0x000fe200008e0605 */
[----:B------:R-:W-:Y:S05]  /*b5e0*/  STL [R1+0x304], R12 ;  /* 0x0003040c01007387 */ /* 0x000fea0000100800 */
[----:B------:R-:W-:Y:S01]  /*b5f0*/  @!P0 IMAD.IADD R16, R16, 0x1, -R10 ;  /* 0x0000000110108824 */ /* 0x000fe200078e0a0a */
[----:B------:R-:W-:Y:S01]  /*b600*/  IADD3 R30, P0, PT, R30, R4, RZ ;  /* 0x000000041e1e7210 */ /* 0x000fe20007f1e0ff */
[----:B0-----:R-:W-:Y:S01]  /*b610*/  @!P5 IMAD.MOV.U32 R8, RZ, RZ, R23 ;  /* 0x000000ffff08d224 */ /* 0x001fe200078e0017 */
[----:B------:R-:W-:Y:S01]  /*b620*/  PRMT R32, RZ, 0x7610, R32 ;  /* 0x00007610ff207816 */ /* 0x000fe20000000020 */
[----:B------:R-:W3:Y:S02]  /*b630*/  @!P6 LDG.E.U8 R37, desc[UR20][R4.64] ;  /* 0x000000140425e981 */ /* 0x000ee4000c1e1100 */
[----:B------:R-:W-:Y:S01]  /*b640*/  IMAD.X R22, R22, 0x1, R5, P0 ;  /* 0x0000000116167824 */ /* 0x000fe200000e0605 */
[----:B------:R-:W-:Y:S01]  /*b650*/  PRMT R31, RZ, 0x7610, R31 ;  /* 0x00007610ff1f7816 */ /* 0x000fe2000000001f */
[----:B------:R-:W-:-:S05]  /*b660*/  @!P5 IMAD.MOV.U32 R9, RZ, RZ, R21 ;  /* 0x000000ffff09d224 */ /* 0x000fca00078e0015 */
[----:B------:R0:W3:Y:S01]  /*b670*/  @!P5 LDG.E.U8 R32, desc[UR20][R8.64] ;  /* 0x000000140820d981 */ /* 0x0000e2000c1e1100 */
[C---:B------:R-:W-:Y:S02]  /*b680*/  ISETP.GT.U32.AND P4, PT, R10.reuse, R15, PT ;  /* 0x0000000f0a00720c */ /* 0x040fe40003f84070 */
[----:B------:R-:W-:Y:S01]  /*b690*/  ISETP.GT.U32.AND P1, PT, R10, R14, PT ;  /* 0x0000000e0a00720c */ /* 0x000fe20003f24070 */
[----:B----4-:R-:W-:Y:S04]  /*b6a0*/  STL [R1+0x1d8], R20 ;  /* 0x0001d81401007387 */ /* 0x010fe80000100800 */
[----:B------:R1:W-:Y:S04]  /*b6b0*/  STL [R1+0x2f8], R23 ;  /* 0x0002f81701007387 */ /* 0x0003e80000100800 */
[----:B------:R-:W-:Y:S04]  /*b6c0*/  STL [R1+0x2e8], R30 ;  /* 0x0002e81e01007387 */ /* 0x000fe80000100800 */
[----:B------:R-:W-:Y:S01]  /*b6d0*/  STL [R1+0x2f4], R21 ;  /* 0x0002f41501007387 */ /* 0x000fe20000100800 */
[----:B-1----:R-:W-:-:S03]  /*b6e0*/  @!P3 IMAD.MOV.U32 R23, RZ, RZ, R22 ;  /* 0x000000ffff17b224 */ /* 0x002fc600078e0016 */
[----:B--2---:R-:W-:Y:S04]  /*b6f0*/  STL [R1+0x1e0], R38 ;  /* 0x0001e02601007387 */ /* 0x004fe80000100800 */
[----:B------:R1:W-:Y:S02]  /*b700*/  STL [R1+0x2e4], R22 ;  /* 0x0002e41601007387 */ /* 0x0003e40000100800 */
[----:B-1----:R-:W-:-:S05]  /*b710*/  @!P3 IMAD.MOV.U32 R22, RZ, RZ, R30 ;  /* 0x000000ffff16b224 */ /* 0x002fca00078e001e */
[----:B------:R-:W2:Y:S01]  /*b720*/  @!P3 LDG.E.U8 R31, desc[UR20][R22.64] ;  /* 0x00000014161fb981 */ /* 0x000ea2000c1e1100 */
[C---:B------:R-:W-:Y:S01]  /*b730*/  ISETP.GT.U32.AND P0, PT, R10.reuse, R16, PT ;  /* 0x000000100a00720c */ /* 0x040fe20003f04070 */
[--C-:B------:R-:W-:Y:S01]  /*b740*/  @!P4 IMAD.IADD R15, R15, 0x1, -R10.reuse ;  /* 0x000000010f0fc824 */ /* 0x100fe200078e0a0a */
[----:B------:R-:W-:Y:S01]  /*b750*/  ISETP.GT.U32.AND P5, PT, R10, R19, PT ;  /* 0x000000130a00720c */ /* 0x000fe20003fa4070 */
[----:B------:R-:W-:Y:S01]  /*b760*/  @!P1 IMAD.IADD R14, R14, 0x1, -R10 ;  /* 0x000000010e0e9824 */ /* 0x000fe200078e0a0a */
[C---:B------:R-:W-:Y:S02]  /*b770*/  ISETP.GT.U32.AND P3, PT, R10.reuse, R18, PT ;  /* 0x000000120a00720c */ /* 0x040fe40003f64070 */
[----:B------:R-:W-:Y:S01]  /*b780*/  ISETP.GT.U32.AND P6, PT, R10, R15, PT ;  /* 0x0000000f0a00720c */ /* 0x000fe20003fc4070 */
[----:B------:R-:W-:Y:S01]  /*b790*/  VIADD R20, R0, 0x8 ;  /* 0x0000000800147836 */ /* 0x000fe20000000000 */
[C---:B------:R-:W-:Y:S02]  /*b7a0*/  ISETP.GT.U32.AND P1, PT, R10.reuse, R14, PT ;  /* 0x0000000e0a00720c */ /* 0x040fe40003f24070 */
[----:B------:R-:W-:-:S02]  /*b7b0*/  ISETP.GT.U32.AND P4, PT, R10, R17, PT ;  /* 0x000000110a00720c */ /* 0x000fc40003f84070 */
[----:B------:R-:W-:Y:S01]  /*b7c0*/  IABS R12, R20 ;  /* 0x00000014000c7213 */ /* 0x000fe20000000000 */
[--C-:B------:R-:W-:Y:S01]  /*b7d0*/  @!P0 IMAD.IADD R16, R16, 0x1, -R10.reuse ;  /* 0x0000000110108824 */ /* 0x100fe200078e0a0a */
[----:B------:R-:W-:Y:S01]  /*b7e0*/  ISETP.GE.AND P0, PT, R24, RZ, PT ;  /* 0x000000ff1800720c */ /* 0x000fe20003f06270 */
[--C-:B------:R-:W-:Y:S01]  /*b7f0*/  @!P5 IMAD.IADD R19, R19, 0x1, -R10.reuse ;  /* 0x000000011313d824 */ /* 0x100fe200078e0a0a */
[----:B------:R-:W-:Y:S01]  /*b800*/  ISETP.GE.AND P5, PT, R25, RZ, PT ;  /* 0x000000ff1900720c */ /* 0x000fe20003fa6270 */
[----:B------:R-:W-:Y:S01]  /*b810*/  @!P3 IMAD.IADD R18, R18, 0x1, -R10 ;  /* 0x000000011212b824 */ /* 0x000fe200078e0a0a */
[----:B------:R-:W-:Y:S01]  /*b820*/  ISETP.GE.AND P3, PT, R26, RZ, PT ;  /* 0x000000ff1a00720c */ /* 0x000fe20003f66270 */
[----:B0-----:R-:W-:Y:S02]  /*b830*/  IMAD.MOV.U32 R9, RZ, RZ, R12 ;  /* 0x000000ffff097224 */ /* 0x001fe400078e000c */
[----:B------:R-:W-:Y:S01]  /*b840*/  @!P6 IMAD.IADD R15, R15, 0x1, -R10 ;  /* 0x000000010f0fe824 */ /* 0x000fe200078e0a0a */
[----:B------:R-:W-:Y:S01]  /*b850*/  ISETP.GT.U32.AND P6, PT, R10, R19, PT ;  /* 0x000000130a00720c */ /* 0x000fe20003fc4070 */
[----:B------:R-:W-:-:S02]  /*b860*/  VIADD R12, R0, 0x9 ;  /* 0x00000009000c7836 */ /* 0x000fc40000000000 */
[----:B------:R-:W-:-:S04]  /*b870*/  IMAD.HI.U32 R8, R11, R9, RZ ;  /* 0x000000090b087227 */ /* 0x000fc800078e00ff */
[----:B------:R-:W-:Y:S02]  /*b880*/  IMAD.MOV.U32 R30, RZ, RZ, R16 ;  /* 0x000000ffff1e7224 */ /* 0x000fe400078e0010 */
[--C-:B------:R-:W-:Y:S01]  /*b890*/  @!P1 IMAD.IADD R14, R14, 0x1, -R10.reuse ;  /* 0x000000010e0e9824 */ /* 0x100fe200078e0a0a */
[----:B------:R-:W-:Y:S01]  /*b8a0*/  IABS R21, R12 ;  /* 0x0000000c00157213 */ /* 0x000fe20000000000 */
[----:B------:R-:W-:Y:S02]  /*b8b0*/  @!P4 IMAD.IADD R17, R17, 0x1, -R10 ;  /* 0x000000011111c824 */ /* 0x000fe400078e0a0a */
[----:B------:R-:W-:Y:S02]  /*b8c0*/  IMAD.MOV R8, RZ, RZ, -R8 ;  /* 0x000000ffff087224 */ /* 0x000fe400078e0a08 */
[----:B------:R-:W-:Y:S01]  /*b8d0*/  @!P0 IMAD.MOV R30, RZ, RZ, -R30 ;  /* 0x000000ffff1e8224 */ /* 0x000fe200078e0a1e */
[----:B------:R-:W-:Y:S01]  /*b8e0*/  ISETP.GE.AND P0, PT, R27, RZ, PT ;  /* 0x000000ff1b00720c */ /* 0x000fe20003f06270 */
[----:B------:R-:W-:Y:S01]  /*b8f0*/  IMAD.MOV.U32 R16, RZ, RZ, R14 ;  /* 0x000000ffff107224 */ /* 0x000fe200078e000e */
[----:B---3--:R-:W-:Y:S01]  /*b900*/  STL [R1+0x124], R37 ;  /* 0x0001242501007387 */ /* 0x008fe20000100800 */
[C---:B------:R-:W-:Y:S01]  /*b910*/  IMAD R9, R10.reuse, R8, R9 ;  /* 0x000000080a097224 */ /* 0x040fe200078e0209 */
[C---:B------:R-:W-:Y:S01]  /*b920*/  ISETP.GT.U32.AND P1, PT, R10.reuse, R18, PT ;  /* 0x000000120a00720c */ /* 0x040fe20003f24070 */
[----:B------:R-:W-:Y:S01]  /*b930*/  @!P5 IMAD.MOV R15, RZ, RZ, -R15 ;  /* 0x000000ffff0fd224 */ /* 0x000fe200078e0a0f */
[----:B------:R-:W-:Y:S01]  /*b940*/  ISETP.GT.U32.AND P4, PT, R10, R17, PT ;  /* 0x000000110a00720c */ /* 0x000fe20003f84070 */
[----:B------:R-:W-:Y:S01]  /*b950*/  STL [R1+0x1dc], R34 ;  /* 0x0001dc2201007387 */ /* 0x000fe20000100800 */
[----:B------:R-:W-:-:S02]  /*b960*/  IMAD.MOV.U32 R8, RZ, RZ, R21 ;  /* 0x000000ffff087224 */ /* 0x000fc400078e0015 */
[----:B------:R-:W-:Y:S01]  /*b970*/  @!P3 IMAD.MOV R16, RZ, RZ, -R16 ;  /* 0x000000ffff10b224 */ /* 0x000fe200078e0a10 */
[----:B------:R-:W-:Y:S01]  /*b980*/  STL [R1+0x1d0], R32 ;  /* 0x0001d02001007387 */ /* 0x000fe20000100800 */
[----:B------:R-:W-:Y:S01]  /*b990*/  @!P6 IMAD.IADD R19, R19, 0x1, -R10 ;  /* 0x000000011313e824 */ /* 0x000fe200078e0a0a */
[----:B------:R-:W-:Y:S02]  /*b9a0*/  ISETP.GE.AND P6, PT, R28, RZ, PT ;  /* 0x000000ff1c00720c */ /* 0x000fe40003fc6270 */
[----:B------:R-:W-:Y:S01]  /*b9b0*/  STL [R1+0x118], R30 ;  /* 0x0001181e01007387 */ /* 0x000fe20000100800 */
[----:B------:R-:W-:Y:S01]  /*b9c0*/  IMAD.HI.U32 R14, R11, R8, RZ ;  /* 0x000000080b0e7227 */ /* 0x000fe200078e00ff */
[----:B------:R-:W-:Y:S02]  /*b9d0*/  ISETP.GT.U32.AND P5, PT, R10, R9, PT ;  /* 0x000000090a00720c */ /* 0x000fe40003fa4070 */
[----:B------:R-:W-:Y:S01]  /*b9e0*/  ISETP.GE.AND P3, PT, R29, RZ, PT ;  /* 0x000000ff1d00720c */ /* 0x000fe20003f66270 */
[----:B------:R-:W-:-:S02]  /*b9f0*/  IMAD.MOV R14, RZ, RZ, -R14 ;  /* 0x000000ffff0e7224 */ /* 0x000fc400078e0a0e */
[--C-:B------:R-:W-:Y:S02]  /*ba00*/  @!P1 IMAD.IADD R18, R18, 0x1, -R10.reuse ;  /* 0x0000000112129824 */ /* 0x100fe400078e0a0a */
[----:B------:R-:W-:Y:S02]  /*ba10*/  @!P4 IMAD.IADD R17, R17, 0x1, -R10 ;  /* 0x000000011111c824 */ /* 0x000fe400078e0a0a */
[C---:B------:R-:W-:Y:S02]  /*ba20*/  IMAD R8, R10.reuse, R14, R8 ;  /* 0x0000000e0a087224 */ /* 0x040fe400078e0208 */
[----:B------:R-:W-:Y:S02]  /*ba30*/  @!P6 IMAD.MOV R17, RZ, RZ, -R17 ;  /* 0x000000ffff11e224 */ /* 0x000fe400078e0a11 */
[----:B------:R-:W-:Y:S01]  /*ba40*/  @!P5 IMAD.IADD R9, R9, 0x1, -R10 ;  /* 0x000000010909d824 */ /* 0x000fe200078e0a0a */
[----:B------:R-:W-:Y:S01]  /*ba50*/  ISETP.GT.U32.AND P6, PT, R10, R8, PT ;  /* 0x000000080a00720c */ /* 0x000fe20003fc4070 */
[----:B------:R-:W-:-:S03]  /*ba60*/  VIADD R14, R0, 0xb ;  /* 0x0000000b000e7836 */ /* 0x000fc60000000000 */
[----:B------:R-:W-:Y:S02]  /*ba70*/  ISETP.GT.U32.AND P5, PT, R10, R9, PT ;  /* 0x000000090a00720c */ /* 0x000fe40003fa4070 */
[----:B------:R-:W-:Y:S02]  /*ba80*/  ISETP.GE.AND P1, PT, R20, RZ, PT ;  /* 0x000000ff1400720c */ /* 0x000fe40003f26270 */
[----:B------:R-:W-:Y:S01]  /*ba90*/  ISETP.GE.AND P4, PT, R12, RZ, PT ;  /* 0x000000ff0c00720c */ /* 0x000fe20003f86270 */
[----:B------:R-:W-:-:S04]  /*baa0*/  VIADD R12, R0, 0xc ;  /* 0x0000000c000c7836 */ /* 0x000fc80000000000 */
[----:B------:R-:W-:-:S04]  /*bab0*/  @!P6 IMAD.IADD R8, R8, 0x1, -R10 ;  /* 0x000000010808e824 */ /* 0x000fc800078e0a0a */
[----:B------:R-:W-:Y:S01]  /*bac0*/  @!P5 IMAD.IADD R9, R9, 0x1, -R10 ;  /* 0x000000010909d824 */ /* 0x000fe200078e0a0a */
[----:B------:R-:W-:Y:S02]  /*bad0*/  ISETP.GT.U32.AND P6, PT, R10, R8, PT ;  /* 0x000000080a00720c */ /* 0x000fe40003fc4070 */
[----:B------:R-:W-:Y:S01]  /*bae0*/  ISETP.GE.AND P5, PT, R12, RZ, PT ;  /* 0x000000ff0c00720c */ /* 0x000fe20003fa6270 */
[----:B------:R-:W-:Y:S01]  /*baf0*/  IMAD.MOV.U32 R24, RZ, RZ, R9 ;  /* 0x000000ffff187224 */ /* 0x000fe200078e0009 */
[----:B------:R-:W-:-:S03]  /*bb00*/  IABS R12, R12 ;  /* 0x0000000c000c7213 */ /* 0x000fc60000000000 */
[----:B------:R-:W-:Y:S02]  /*bb10*/  @!P1 IMAD.MOV R24, RZ, RZ, -R24 ;  /* 0x000000ffff189224 */ /* 0x000fe400078e0a18 */
[C---:B------:R-:W-:Y:S02]  /*bb20*/  VIADD R27, R0.reuse, 0xe ;  /* 0x0000000e001b7836 */ /* 0x040fe40000000000 */
[----:B------:R-:W-:Y:S02]  /*bb30*/  VIADD R21, R0, 0xd ;  /* 0x0000000d00157836 */ /* 0x000fe40000000000 */
[----:B------:R-:W-:Y:S02]  /*bb40*/  @!P6 IMAD.IADD R8, R8, 0x1, -R10 ;  /* 0x000000010808e824 */ /* 0x000fe400078e0a0a */
[----:B------:R-:W-:-:S05]  /*bb50*/  VIADD R25, R0, 0x13 ;  /* 0x0000001300197836 */ /* 0x000fca0000000000 */
[----:B------:R-:W-:Y:S01]  /*bb60*/  IABS R29, R25 ;  /* 0x00000019001d7213 */ /* 0x000fe20000000000 */
[----:B------:R-:W-:Y:S01]  /*bb70*/  VIADD R26, R0, 0x14 ;  /* 0x00000014001a7836 */ /* 0x000fe20000000000 */
[----:B--2---:R-:W-:Y:S04]  /*bb80*/  STL [R1+0x1cc], R31 ;  /* 0x0001cc1f01007387 */ /* 0x004fe80000100800 */
[----:B------:R-:W-:Y:S04]  /*bb90*/  STL [R1+0x114], R15 ;  /* 0x0001140f01007387 */ /* 0x000fe80000100800 */
[----:B------:R0:W-:Y:S02]  /*bba0*/  STL [R1+0x110], R16 ;  /* 0x0001101001007387 */ /* 0x0001e40000100800 */
[----:B0-----:R-:W-:-:S04]  /*bbb0*/  IMAD.MOV.U32 R16, RZ, RZ, R19 ;  /* 0x000000ffff107224 */ /* 0x001fc800078e0013 */
[----:B------:R-:W-:Y:S02]  /*bbc0*/  @!P0 IMAD.MOV R16, RZ, RZ, -R16 ;  /* 0x000000ffff108224 */ /* 0x000fe400078e0a10 */
[----:B------:R-:W-:-:S03]  /*bbd0*/  VIADD R15, R0, 0xa ;  /* 0x0000000a000f7836 */ /* 0x000fc60000000000 */
[----:B------:R0:W-:Y:S02]  /*bbe0*/  STL [R1+0x10c], R16 ;  /* 0x00010c1001007387 */ /* 0x0001e40000100800 */
[----:B------:R-:W-:Y:S02]  /*bbf0*/  ISETP.GE.AND P0, PT, R15, RZ, PT ;  /* 0x000000ff0f00720c */ /* 0x000fe40003f06270 */
[----:B------:R-:W-:Y:S01]  /*bc00*/  IABS R15, R15 ;  /* 0x0000000f000f7213 */ /* 0x000fe20000000000 */
[----:B0-----:R-:W-:-:S04]  /*bc10*/  IMAD.MOV.U32 R16, RZ, RZ, R18 ;  /* 0x000000ffff107224 */ /* 0x001fc800078e0012 */
[----:B------:R-:W-:Y:S01]  /*bc20*/  @!P3 IMAD.MOV R16, RZ, RZ, -R16 ;  /* 0x000000ffff10b224 */ /* 0x000fe200078e0a10 */
[----:B------:R-:W-:-:S04]  /*bc30*/  ISETP.GE.AND P3, PT, R14, RZ, PT ;  /* 0x000000ff0e00720c */ /* 0x000fc80003f66270 */
[----:B------:R0:W-:Y:S04]  /*bc40*/  STL [R1+0x108], R16 ;  /* 0x0001081001007387 */ /* 0x0001e80000100800 */
[----:B------:R1:W-:Y:S01]  /*bc50*/  STL [R1+0x104], R17 ;  /* 0x0001041101007387 */ /* 0x0003e20000100800 */
[----:B0-----:R-:W-:Y:S01]  /*bc60*/  IABS R16, R14 ;  /* 0x0000000e00107213 */ /* 0x001fe20000000000 */
[----:B------:R-:W-:-:S04]  /*bc70*/  IMAD.HI.U32 R14, R11, R15, RZ ;  /* 0x0000000f0b0e7227 */ /* 0x000fc800078e00ff */
[----:B-1----:R-:W-:Y:S02]  /*bc80*/  IMAD.MOV R17, RZ, RZ, -R14 ;  /* 0x000000ffff117224 */ /* 0x002fe400078e0a0e */
[----:B------:R-:W-:Y:S02]  /*bc90*/  IMAD.MOV.U32 R14, RZ, RZ, R16 ;  /* 0x000000ffff0e7224 */ /* 0x000fe400078e0010 */
[----:B------:R-:W-:Y:S02]  /*bca0*/  IMAD R15, R10, R17, R15 ;  /* 0x000000110a0f7224 */ /* 0x000fe400078e020f */
[----:B------:R-:W-:-:S04]  /*bcb0*/  IMAD.HI.U32 R17, R11, R14, RZ ;  /* 0x0000000e0b117227 */ /* 0x000fc800078e00ff */
[----:B------:R-:W-:Y:S01]  /*bcc0*/  IMAD.MOV R22, RZ, RZ, -R17 ;  /* 0x000000ffff167224 */ /* 0x000fe200078e0a11 */
[----:B------:R-:W-:Y:S01]  /*bcd0*/  ISETP.GT.U32.AND P1, PT, R10, R15, PT ;  /* 0x0000000f0a00720c */ /* 0x000fe20003f24070 */
[----:B------:R-:W-:-:S04]  /*bce0*/  IMAD.HI.U32 R16, R11, R12, RZ ;  /* 0x0000000c0b107227 */ /* 0x000fc800078e00ff */
[----:B------:R-:W-:Y:S02]  /*bcf0*/  IMAD R14, R10, R22, R14 ;  /* 0x000000160a0e7224 */ /* 0x000fe400078e020e */
[----:B------:R-:W-:-:S03]  /*bd00*/  IMAD.MOV R9, RZ, RZ, -R16 ;  /* 0x000000ffff097224 */ /* 0x000fc600078e0a10 */
[C---:B------:R-:W-:Y:S01]  /*bd10*/  ISETP.GT.U32.AND P6, PT, R10.reuse, R14, PT ;  /* 0x0000000e0a00720c */ /* 0x040fe20003fc4070 */
[C---:B------:R-:W-:Y:S01]  /*bd20*/  IMAD R12, R10.reuse, R9, R12 ;  /* 0x000000090a0c7224 */ /* 0x040fe200078e020c */
[----:B------:R-:W-:Y:S02]  /*bd30*/  IABS R18, R27 ;  /* 0x0000001b00127213 */ /* 0x000fe40000000000 */
[----:B------:R-:W-:Y:S01]  /*bd40*/  IABS R19, R21 ;  /* 0x0000001500137213 */ /* 0x000fe20000000000 */
[----:B------:R-:W-:Y:S01]  /*bd50*/  @!P1 IMAD.IADD R15, R15, 0x1, -R10 ;  /* 0x000000010f0f9824 */ /* 0x000fe200078e0a0a */
[----:B------:R-:W-:Y:S01]  /*bd60*/  ISETP.GT.U32.AND P1, PT, R10, R12, PT ;  /* 0x0000000c0a00720c */ /* 0x000fe20003f24070 */
[----:B------:R-:W-:-:S04]  /*bd70*/  IMAD.HI.U32 R23, R11, R18, RZ ;  /* 0x000000120b177227 */ /* 0x000fc800078e00ff */
[----:B------:R-:W-:-:S04]  /*bd80*/  IMAD.HI.U32 R20, R11, R19, RZ ;  /* 0x000000130b147227 */ /* 0x000fc800078e00ff */
[----:B------:R-:W-:Y:S01]  /*bd90*/  @!P6 IMAD.IADD R14, R14, 0x1, -R10 ;  /* 0x000000010e0ee824 */ /* 0x000fe200078e0a0a */
[----:B------:R-:W-:Y:S01]  /*bda0*/  ISETP.GT.U32.AND P6, PT, R10, R15, PT ;  /* 0x0000000f0a00720c */ /* 0x000fe20003fc4070 */
[----:B------:R-:W-:Y:S02]  /*bdb0*/  IMAD.MOV R17, RZ, RZ, -R23 ;  /* 0x000000ffff117224 */ /* 0x000fe400078e0a17 */
[----:B------:R-:W-:Y:S02]  /*bdc0*/  IMAD.MOV R16, RZ, RZ, -R20 ;  /* 0x000000ffff107224 */ /* 0x000fe400078e0a14 */
[----:B------:R-:W-:Y:S01]  /*bdd0*/  VIADD R23, R0, 0x11 ;  /* 0x0000001100177836 */ /* 0x000fe20000000000 */
[----:B------:R0:W-:Y:S01]  /*bde0*/  STL [R1+0xf8], R24 ;  /* 0x0000f81801007387 */ /* 0x0001e20000100800 */
[----:B------:R-:W-:Y:S02]  /*bdf0*/  IMAD R19, R10, R16, R19 ;  /* 0x000000100a137224 */ /* 0x000fe400078e0213 */
[----:B------:R-:W-:Y:S01]  /*be00*/  IMAD.MOV.U32 R20, RZ, RZ, R8 ;  /* 0x000000ffff147224 */ /* 0x000fe200078e0008 */
[----:B------:R-:W-:Y:S01]  /*be10*/  IABS R16, R23 ;  /* 0x0000001700107213 */ /* 0x000fe20000000000 */
[----:B------:R-:W-:-:S02]  /*be20*/  @!P1 IMAD.IADD R12, R12, 0x1, -R10 ;  /* 0x000000010c0c9824 */ /* 0x000fc400078e0a0a */
[----:B0-----:R-:W-:Y:S02]  /*be30*/  VIADD R24, R0, 0x10 ;  /* 0x0000001000187836 */ /* 0x001fe40000000000 */
[----:B------:R-:W-:Y:S01]  /*be40*/  @!P4 IMAD.MOV R20, RZ, RZ, -R20 ;  /* 0x000000ffff14c224 */ /* 0x000fe200078e0a14 */
[C---:B------:R-:W-:Y:S02]  /*be50*/  ISETP.GT.U32.AND P4, PT, R10.reuse, R14, PT ;  /* 0x0000000e0a00720c */ /* 0x040fe40003f84070 */
[----:B------:R-:W-:Y:S01]  /*be60*/  IABS R9, R24 ;  /* 0x0000001800097213 */ /* 0x000fe20000000000 */
[----:B------:R-:W-:Y:S01]  /*be70*/  IMAD.MOV.U32 R8, RZ, RZ, R16 ;  /* 0x000000ffff087224 */ /* 0x000fe200078e0010 */
[C---:B------:R-:W-:Y:S01]  /*be80*/  ISETP.GT.U32.AND P1, PT, R10.reuse, R12, PT ;  /* 0x0000000c0a00720c */ /* 0x040fe20003f24070 */
[----:B------:R-:W-:Y:S01]  /*be90*/  @!P6 IMAD.IADD R15, R15, 0x1, -R10 ;  /* 0x000000010f0fe824 */ /* 0x000fe200078e0a0a */
[----:B------:R-:W-:Y:S01]  /*bea0*/  ISETP.GT.U32.AND P6, PT, R10, R19, PT ;  /* 0x000000130a00720c */ /* 0x000fe20003fc4070 */
[----:B------:R-:W-:-:S04]  /*beb0*/  IMAD.HI.U32 R28, R11, R9, RZ ;  /* 0x000000090b1c7227 */ /* 0x000fc800078e00ff */
[----:B------:R-:W-:-:S04]  /*bec0*/  IMAD.HI.U32 R30, R11, R8, RZ ;  /* 0x000000080b1e7227 */ /* 0x000fc800078e00ff */
[----:B------:R-:W-:Y:S02]  /*bed0*/  IMAD.MOV.U32 R16, RZ, RZ, R29 ;  /* 0x000000ffff107224 */ /* 0x000fe400078e001d */
[----:B------:R-:W-:Y:S02]  /*bee0*/  IMAD.MOV R28, RZ, RZ, -R28 ;  /* 0x000000ffff1c7224 */ /* 0x000fe400078e0a1c */
[----:B------:R-:W-:Y:S02]  /*bef0*/  IMAD R18, R10, R17, R18 ;  /* 0x000000110a127224 */ /* 0x000fe400078e0212 */
[----:B------:R-:W-:Y:S02]  /*bf00*/  VIADD R22, R0, 0x12 ;  /* 0x0000001200167836 */ /* 0x000fe40000000000 */
[----:B------:R-:W-:Y:S02]  /*bf10*/  IMAD.MOV R29, RZ, RZ, -R30 ;  /* 0x000000ffff1d7224 */ /* 0x000fe400078e0a1e */
[----:B------:R-:W-:Y:S01]  /*bf20*/  IMAD R9, R10, R28, R9 ;  /* 0x0000001c0a097224 */ /* 0x000fe200078e0209 */
[----:B------:R-:W-:Y:S01]  /*bf30*/  IABS R17, R22 ;  /* 0x0000001600117213 */ /* 0x000fe20000000000 */
[----:B------:R-:W-:Y:S01]  /*bf40*/  @!P4 IMAD.IADD R14, R14, 0x1, -R10 ;  /* 0x000000010e0ec824 */ /* 0x000fe200078e0a0a */
[C---:B------:R-:W-:Y:S01]  /*bf50*/  ISETP.GT.U32.AND P4, PT, R10.reuse, R18, PT ;  /* 0x000000120a00720c */ /* 0x040fe20003f84070 */
[----:B------:R-:W-:Y:S01]  /*bf60*/  IMAD R8, R10, R29, R8 ;  /* 0x0000001d0a087224 */ /* 0x000fe200078e0208 */
[----:B------:R0:W-:Y:S01]  /*bf70*/  STL [R1+0xec], R20 ;  /* 0x0000ec1401007387 */ /* 0x0001e20000100800 */
[--C-:B------:R-:W-:Y:S01]  /*bf80*/  @!P1 IMAD.IADD R12, R12, 0x1, -R10.reuse ;  /* 0x000000010c0c9824 */ /* 0x100fe200078e0a0a */
[C---:B------:R-:W-:Y:S01]  /*bf90*/  ISETP.GT.U32.AND P1, PT, R10.reuse, R9, PT ;  /* 0x000000090a00720c */ /* 0x040fe20003f24070 */
[----:B------:R-:W-:Y:S01]  /*bfa0*/  @!P6 IMAD.IADD R19, R19, 0x1, -R10 ;  /* 0x000000011313e824 */ /* 0x000fe200078e0a0a */
[----:B------:R-:W-:Y:S01]  /*bfb0*/  ISETP.GT.U32.AND P6, PT, R10, R8, PT ;  /* 0x000000080a00720c */ /* 0x000fe20003fc4070 */
[----:B------:R-:W-:Y:S01]  /*bfc0*/  IMAD.HI.U32 R28, R11, R17, RZ ;  /* 0x000000110b1c7227 */ /* 0x000fe200078e00ff */
[----:B0-----:R-:W-:-:S03]  /*bfd0*/  IABS R20, R26 ;  /* 0x0000001a00147213 */ /* 0x001fc60000000000 */
[----:B------:R-:W-:Y:S02]  /*bfe0*/  IMAD.MOV.U32 R31, RZ, RZ, R15 ;  /* 0x000000ffff1f7224 */ /* 0x000fe400078e000f */
[----:B------:R-:W-:Y:S02]  /*bff0*/  IMAD.MOV R28, RZ, RZ, -R28 ;  /* 0x000000ffff1c7224 */ /* 0x000fe400078e0a1c */
[----:B------:R-:W-:-:S04]  /*c000*/  IMAD.HI.U32 R30, R11, R20, RZ ;  /* 0x000000140b1e7227 */ /* 0x000fc800078e00ff */
[----:B------:R-:W-:Y:S02]  /*c010*/  IMAD.MOV R30, RZ, RZ, -R30 ;  /* 0x000000ffff1e7224 */ /* 0x000fe400078e0a1e */
[----:B------:R-:W-:Y:S01]  /*c020*/  @!P0 IMAD.MOV R31, RZ, RZ, -R31 ;  /* 0x000000ffff1f8224 */ /* 0x000fe200078e0a1f */
[----:B------:R-:W-:Y:S01]  /*c030*/  ISETP.GT.U32.AND P0, PT, R10, R19, PT ;  /* 0x000000130a00720c */ /* 0x000fe20003f04070 */
[----:B------:R-:W-:Y:S02]  /*c040*/  @!P4 IMAD.IADD R18, R18, 0x1, -R10 ;  /* 0x000000011212c824 */ /* 0x000fe400078e0a0a */
[----:B------:R-:W-:Y:S02]  /*c050*/  IMAD R17, R10, R28, R17 ;  /* 0x0000001c0a117224 */ /* 0x000fe400078e0211 */
[----:B------:R-:W-:-:S04]  /*c060*/  IMAD.HI.U32 R29, R11, R16, RZ ;  /* 0x000000100b1d7227 */ /* 0x000fc800078e00ff */
[C---:B------:R-:W-:Y:S02]  /*c070*/  IMAD R15, R10.reuse, R30, R20 ;  /* 0x0000001e0a0f7224 */ /* 0x040fe400078e0214 */
[----:B------:R-:W-:Y:S01]  /*c080*/  @!P1 IMAD.IADD R9, R9, 0x1, -R10 ;  /* 0x0000000109099824 */ /* 0x000fe200078e0a0a */
[----:B------:R-:W-:Y:S01]  /*c090*/  ISETP.GT.U32.AND P1, PT, R10, R18, PT ;  /* 0x000000120a00720c */ /* 0x000fe20003f24070 */
[----:B------:R-:W-:Y:S02]  /*c0a0*/  IMAD.MOV.U32 R20, RZ, RZ, R14 ;  /* 0x000000ffff147224 */ /* 0x000fe400078e000e */
[----:B------:R-:W-:Y:S02]  /*c0b0*/  @!P6 IMAD.IADD R8, R8, 0x1, -R10 ;  /* 0x000000010808e824 */ /* 0x000fe400078e0a0a */
[----:B------:R-:W-:Y:S01]  /*c0c0*/  @!P5 IMAD.MOV R12, RZ, RZ, -R12 ;  /* 0x000000ffff0cd224 */ /* 0x000fe200078e0a0c */
[C---:B------:R-:W-:Y:S01]  /*c0d0*/  ISETP.GT.U32.AND P5, PT, R10.reuse, R17, PT ;  /* 0x000000110a00720c */ /* 0x040fe20003fa4070 */
[----:B------:R-:W-:Y:S01]  /*c0e0*/  IMAD.MOV R29, RZ, RZ, -R29 ;  /* 0x000000ffff1d7224 */ /* 0x000fe200078e0a1d */
[C---:B------:R-:W-:Y:S01]  /*c0f0*/  ISETP.GT.U32.AND P6, PT, R10.reuse, R9, PT ;  /* 0x000000090a00720c */ /* 0x040fe20003fc4070 */
[----:B------:R-:W-:Y:S01]  /*c100*/  @!P3 IMAD.MOV R20, RZ, RZ, -R20 ;  /* 0x000000ffff14b224 */ /* 0x000fe200078e0a14 */
[----:B------:R-:W-:Y:S01]  /*c110*/  ISETP.GE.AND P4, PT, R21, RZ, PT ;  /* 0x000000ff1500720c */ /* 0x000fe20003f86270 */
[C---:B------:R-:W-:Y:S01]  /*c120*/  IMAD R16, R10.reuse, R29, R16 ;  /* 0x0000001d0a107224 */ /* 0x040fe200078e0210 */
[----:B------:R-:W-:Y:S01]  /*c130*/  ISETP.GT.U32.AND P3, PT, R10, R8, PT ;  /* 0x000000080a00720c */ /* 0x000fe20003f64070 */
[----:B------:R-:W-:-:S02]  /*c140*/  VIADD R21, R0, 0x15 ;  /* 0x0000001500157836 */ /* 0x000fc40000000000 */
[--C-:B------:R-:W-:Y:S01]  /*c150*/  @!P0 IMAD.IADD R19, R19, 0x1, -R10.reuse ;  /* 0x0000000113138824 */ /* 0x100fe200078e0a0a */
[----:B------:R-:W-:Y:S02]  /*c160*/  ISETP.GT.U32.AND P0, PT, R10, R16, PT ;  /* 0x000000100a00720c */ /* 0x000fe40003f04070 */
[----:B------:R-:W-:Y:S01]  /*c170*/  IABS R14, R21 ;  /* 0x00000015000e7213 */ /* 0x000fe20000000000 */
[--C-:B------:R-:W-:Y:S01]  /*c180*/  @!P1 IMAD.IADD R18, R18, 0x1, -R10.reuse ;  /* 0x0000000112129824 */ /* 0x100fe200078e0a0a */
[----:B------:R-:W-:Y:S01]  /*c190*/  ISETP.GE.AND P1, PT, R27, RZ, PT ;  /* 0x000000ff1b00720c */ /* 0x000fe20003f26270 */
[--C-:B------:R-:W-:Y:S01]  /*c1a0*/  @!P5 IMAD.IADD R17, R17, 0x1, -R10.reuse ;  /* 0x000000011111d824 */ /* 0x100fe200078e0a0a */
[----:B------:R-:W-:Y:S01]  /*c1b0*/  ISETP.GE.AND P5, PT, R23, RZ, PT ;  /* 0x000000ff1700720c */ /* 0x000fe20003fa6270 */
[----:B------:R-:W-:Y:S01]  /*c1c0*/  IMAD.HI.U32 R27, R11, R14, RZ ;  /* 0x0000000e0b1b7227 */ /* 0x000fe200078e00ff */
[----:B------:R-:W-:Y:S03]  /*c1d0*/  STL [R1+0xd8], R31 ;  /* 0x0000d81f01007387 */ /* 0x000fe60000100800 */
[--C-:B------:R-:W-:Y:S01]  /*c1e0*/  @!P6 IMAD.IADD R9, R9, 0x1, -R10.reuse ;  /* 0x000000010909e824 */ /* 0x100fe200078e0a0a */
[----:B------:R0:W-:Y:S01]  /*c1f0*/  STL [R1+0xd4], R20 ;  /* 0x0000d41401007387 */ /* 0x0001e20000100800 */
[----:B------:R-:W-:Y:S01]  /*c200*/  ISETP.GT.U32.AND P6, PT, R10, R15, PT ;  /* 0x0000000f0a00720c */ /* 0x000fe20003fc4070 */
[----:B------:R-:W-:Y:S01]  /*c210*/  @!P3 IMAD.IADD R8, R8, 0x1, -R10 ;  /* 0x000000010808b824 */ /* 0x000fe200078e0a0a */
[----:B------:R-:W-:Y:S01]  /*c220*/  ISETP.GE.AND P3, PT, R24, RZ, PT ;  /* 0x000000ff1800720c */ /* 0x000fe20003f66270 */
[----:B------:R-:W-:Y:S01]  /*c230*/  IMAD.MOV R24, RZ, RZ, -R27 ;  /* 0x000000ffff187224 */ /* 0x000fe200078e0a1b */
[----:B------:R1:W-:Y:S01]  /*c240*/  STL [R1+0xd0], R12 ;  /* 0x0000d00c01007387 */ /* 0x0003e20000100800 */
[----:B------:R-:W-:-:S02]  /*c250*/  IMAD.MOV.U32 R28, RZ, RZ, R18 ;  /* 0x000000ffff1c7224 */ /* 0x000fc400078e0012 */
[----:B0-----:R-:W-:Y:S02]  /*c260*/  VIADD R20, R0, 0x16 ;  /* 0x0000001600147836 */ /* 0x001fe40000000000 */
[----:B------:R-:W-:Y:S02]  /*c270*/  @!P0 IMAD.IADD R16, R16, 0x1, -R10 ;  /* 0x0000000110108824 */ /* 0x000fe400078e0a0a */
[----:B------:R-:W-:Y:S01]  /*c280*/  IMAD.MOV.U32 R29, RZ, RZ, R19 ;  /* 0x000000ffff1d7224 */ /* 0x000fe200078e0013 */
[----:B-1----:R-:W-:Y:S01]  /*c290*/  IABS R12, R20 ;  /* 0x00000014000c7213 */ /* 0x002fe20000000000 */
[----:B------:R-:W-:Y:S02]  /*c2a0*/  IMAD.MOV.U32 R18, RZ, RZ, R9 ;  /* 0x000000ffff127224 */ /* 0x000fe400078e0009 */
[----:B------:R-:W-:Y:S02]  /*c2b0*/  IMAD R14, R10, R24, R14 ;  /* 0x000000180a0e7224 */ /* 0x000fe400078e020e */
[----:B------:R-:W-:-:S02]  /*c2c0*/  IMAD.MOV.U32 R9, RZ, RZ, R8 ;  /* 0x000000ffff097224 */ /* 0x000fc400078e0008 */
[----:B------:R-:W-:Y:S01]  /*c2d0*/  @!P4 IMAD.MOV R29, RZ, RZ, -R29 ;  /* 0x000000ffff1dc224 */ /* 0x000fe200078e0a1d */
[C---:B------:R-:W-:Y:S01]  /*c2e0*/  ISETP.GT.U32.AND P4, PT, R10.reuse, R16, PT ;  /* 0x000000100a00720c */ /* 0x040fe20003f84070 */
[----:B------:R-:W-:Y:S01]  /*c2f0*/  @!P5 IMAD.MOV R9, RZ, RZ, -R9 ;  /* 0x000000ffff09d224 */ /* 0x000fe200078e0a09 */
[----:B------:R-:W-:Y:S01]  /*c300*/  ISETP.GT.U32.AND P5, PT, R10, R14, PT ;  /* 0x0000000e0a00720c */ /* 0x000fe20003fa4070 */
[----:B------:R-:W-:-:S04]  /*c310*/  IMAD.HI.U32 R23, R11, R12, RZ ;  /* 0x0000000c0b177227 */ /* 0x000fc800078e00ff */
[----:B------:R-:W-:Y:S02]  /*c320*/  @!P6 IMAD.IADD R15, R15, 0x1, -R10 ;  /* 0x000000010f0fe824 */ /* 0x000fe400078e0a0a */
[----:B------:R-:W-:Y:S02]  /*c330*/  IMAD.MOV R19, RZ, RZ, -R23 ;  /* 0x000000ffff137224 */ /* 0x000fe400078e0a17 */
[----:B------:R-:W-:Y:S01]  /*c340*/  @!P1 IMAD.MOV R28, RZ, RZ, -R28 ;  /* 0x000000ffff1c9224 */ /* 0x000fe200078e0a1c */
[C---:B------:R-:W-:Y:S01]  /*c350*/  ISETP.GT.U32.AND P1, PT, R10.reuse, R15, PT ;  /* 0x0000000f0a00720c */ /* 0x040fe20003f24070 */
[----:B------:R-:W-:Y:S01]  /*c360*/  @!P3 IMAD.MOV R18, RZ, RZ, -R18 ;  /* 0x000000ffff12b224 */ /* 0x000fe200078e0a12 */
[C---:B------:R-:W-:Y:S01]  /*c370*/  ISETP.GT.U32.AND P6, PT, R10.reuse, R17, PT ;  /* 0x000000110a00720c */ /* 0x040fe20003fc4070 */
[----:B------:R-:W-:Y:S01]  /*c380*/  IMAD R12, R10, R19, R12 ;  /* 0x000000130a0c7224 */ /* 0x000fe200078e020c */
[----:B------:R-:W-:Y:S01]  /*c390*/  STL [R1+0xc4], R29 ;  /* 0x0000c41d01007387 */ /* 0x000fe20000100800 */
[----:B------:R-:W-:-:S02]  /*c3a0*/  VIADD R8, R0, 0x18 ;  /* 0x0000001800087836 */ /* 0x000fc40000000000 */
[--C-:B------:R-:W-:Y:S01]  /*c3b0*/  @!P4 IMAD.IADD R16, R16, 0x1, -R10.reuse ;  /* 0x000000011010c824 */ /* 0x100fe200078e0a0a */
[----:B------:R-:W-:Y:S01]  /*c3c0*/  STL [R1+0xc0], R28 ;  /* 0x0000c01c01007387 */ /* 0x000fe20000100800 */
[----:B------:R-:W-:Y:S01]  /*c3d0*/  ISETP.GT.U32.AND P4, PT, R10, R12, PT ;  /* 0x0000000c0a00720c */ /* 0x000fe20003f84070 */
[----:B------:R-:W-:Y:S02]  /*c3e0*/  @!P5 IMAD.IADD R14, R14, 0x1, -R10 ;  /* 0x000000010e0ed824 */ /* 0x000fe400078e0a0a */
[----:B------:R-:W-:Y:S04]  /*c3f0*/  STL [R1+0xbc], R18 ;  /* 0x0000bc1201007387 */ /* 0x000fe80000100800 */
[----:B------:R0:W-:Y:S01]  /*c400*/  STL [R1+0xb8], R9 ;  /* 0x0000b80901007387 */ /* 0x0001e20000100800 */
[----:B------:R-:W-:-:S02]  /*c410*/  ISETP.GE.AND P3, PT, R25, RZ, PT ;  /* 0x000000ff1900720c */ /* 0x000fc40003f66270 */
[----:B------:R-:W-:Y:S01]  /*c420*/  ISETP.GT.U32.AND P5, PT, R10, R14, PT ;  /* 0x0000000e0a00720c */ /* 0x000fe20003fa4070 */
[--C-:B------:R-:W-:Y:S01]  /*c430*/  @!P1 IMAD.IADD R15, R15, 0x1, -R10.reuse ;  /* 0x000000010f0f9824 */ /* 0x100fe200078e0a0a */
[----:B0-----:R-:W-:Y:S01]  /*c440*/  IABS R9, R8 ;  /* 0x0000000800097213 */ /* 0x001fe20000000000 */
[----:B------:R-:W-:Y:S01]  /*c450*/  @!P6 IMAD.IADD R17, R17, 0x1, -R10 ;  /* 0x000000011111e824 */ /* 0x000fe200078e0a0a */
[----:B------:R-:W-:-:S03]  /*c460*/  ISETP.GE.AND P1, PT, R21, RZ, PT ;  /* 0x000000ff1500720c */ /* 0x000fc60003f26270 */
[----:B------:R-:W-:Y:S01]  /*c470*/  IMAD.HI.U32 R19, R11, R9, RZ ;  /* 0x000000090b137227 */ /* 0x000fe200078e00ff */
[----:B------:R-:W-:-:S03]  /*c480*/  ISETP.GE.AND P0, PT, R22, RZ, PT ;  /* 0x000000ff1600720c */ /* 0x000fc60003f06270 */
[----:B------:R-:W-:Y:S02]  /*c490*/  VIADD R18, R0, 0x19 ;  /* 0x0000001900127836 */ /* 0x000fe40000000000 */
[----:B------:R-:W-:Y:S02]  /*c4a0*/  IMAD.MOV.U32 R21, RZ, RZ, R16 ;  /* 0x000000ffff157224 */ /* 0x000fe400078e0010 */
[----:B------:R-:W-:Y:S02]  /*c4b0*/  IMAD.MOV R16, RZ, RZ, -R19 ;  /* 0x000000ffff107224 */ /* 0x000fe400078e0a13 */
[----:B------:R-:W-:Y:S01]  /*c4c0*/  IMAD.MOV.U32 R22, RZ, RZ, R17 ;  /* 0x000000ffff167224 */ /* 0x000fe200078e0011 */
[----:B------:R-:W-:Y:S01]  /*c4d0*/  IABS R17, R18 ;  /* 0x0000001200117213 */ /* 0x000fe20000000000 */
[--C-:B------:R-:W-:Y:S02]  /*c4e0*/  @!P4 IMAD.IADD R12, R12, 0x1, -R10.reuse ;  /* 0x000000010c0cc824 */ /* 0x100fe400078e0a0a */
[----:B------:R-:W-:Y:S01]  /*c4f0*/  IMAD R9, R10, R16, R9 ;  /* 0x000000100a097224 */ /* 0x000fe200078e0209 */
[----:B------:R-:W-:Y:S01]  /*c500*/  ISETP.GE.AND P6, PT, R26, RZ, PT ;  /* 0x000000ff1a00720c */ /* 0x000fe20003fc6270 */
[----:B------:R-:W-:Y:S01]  /*c510*/  @!P3 IMAD.MOV R21, RZ, RZ, -R21 ;  /* 0x000000ffff15b224 */ /* 0x000fe200078e0a15 */
[----:B------:R-:W-:Y:S01]  /*c520*/  ISETP.GE.AND P3, PT, R8, RZ, PT ;  /* 0x000000ff0800720c */ /* 0x000fe20003f66270 */
[----:B------:R-:W-:Y:S01]  /*c530*/  @!P5 IMAD.IADD R14, R14, 0x1, -R10 ;  /* 0x000000010e0ed824 */ /* 0x000fe200078e0a0a */
[C---:B------:R-:W-:Y:S01]  /*c540*/  ISETP.GT.U32.AND P4, PT, R10.reuse, R12, PT ;  /* 0x0000000c0a00720c */ /* 0x040fe20003f84070 */
[----:B------:R-:W-:Y:S01]  /*c550*/  IMAD.HI.U32 R8, R11, R17, RZ ;  /* 0x000000110b087227 */ /* 0x000fe200078e00ff */
[----:B------:R-:W-:-:S03]  /*c560*/  ISETP.GT.U32.AND P5, PT, R10, R9, PT ;  /* 0x000000090a00720c */ /* 0x000fc60003fa4070 */
[----:B------:R-:W-:Y:S02]  /*c570*/  IMAD.MOV R8, RZ, RZ, -R8 ;  /* 0x000000ffff087224 */ /* 0x000fe400078e0a08 */
[----:B------:R-:W-:Y:S02]  /*c580*/  VIADD R16, R0, 0x1a ;  /* 0x0000001a00107836 */ /* 0x000fe40000000000 */
[----:B------:R-:W-:Y:S02]  /*c590*/  IMAD R8, R10, R8, R17 ;  /* 0x000000080a087224 */ /* 0x000fe400078e0211 */
[----:B------:R-:W-:Y:S02]  /*c5a0*/  @!P0 IMAD.MOV R22, RZ, RZ, -R22 ;  /* 0x000000ffff168224 */ /* 0x000fe400078e0a16 */
[----:B------:R-:W-:Y:S01]  /*c5b0*/  @!P6 IMAD.MOV R15, RZ, RZ, -R15 ;  /* 0x000000ffff0fe224 */ /* 0x000fe200078e0a0f */
[----:B------:R-:W-:Y:S01]  /*c5c0*/  ISETP.GE.AND P6, PT, R18, RZ, PT ;  /* 0x000000ff1200720c */ /* 0x000fe20003fc6270 */
[--C-:B------:R-:W-:Y:S01]  /*c5d0*/  @!P4 IMAD.IADD R12, R12, 0x1, -R10.reuse ;  /* 0x000000010c0cc824 */ /* 0x100fe200078e0a0a */
[----:B------:R-:W-:Y:S01]  /*c5e0*/  ISETP.GT.U32.AND P4, PT, R10, R8, PT ;  /* 0x000000080a00720c */ /* 0x000fe20003f84070 */
[----:B------:R-:W-:Y:S01]  /*c5f0*/  @!P5 IMAD.IADD R9, R9, 0x1, -R10 ;  /* 0x000000010909d824 */ /* 0x000fe200078e0a0a */
[----:B------:R-:W-:Y:S01]  /*c600*/  IABS R18, R16 ;  /* 0x0000001000127213 */ /* 0x000fe20000000000 */
[----:B------:R-:W-:Y:S01]  /*c610*/  STL [R1+0xac], R22 ;  /* 0x0000ac1601007387 */ /* 0x000fe20000100800 */
[----:B------:R-:W-:-:S02]  /*c620*/  ISETP.GE.AND P0, PT, R20, RZ, PT ;  /* 0x000000ff1400720c */ /* 0x000fc40003f06270 */
[----:B------:R-:W-:Y:S01]  /*c630*/  ISETP.GT.U32.AND P5, PT, R10, R9, PT ;  /* 0x000000090a00720c */ /* 0x000fe20003fa4070 */
[----:B------:R0:W-:Y:S01]  /*c640*/  STL [R1+0xa8], R21 ;  /* 0x0000a81501007387 */ /* 0x0001e20000100800 */
[----:B------:R-:W-:-:S03]  /*c650*/  VIADD R20, R0, 0x1c ;  /* 0x0000001c00147836 */ /* 0x000fc60000000000 */
[----:B------:R1:W-:Y:S01]  /*c660*/  STL [R1+0xa4], R15 ;  /* 0x0000a40f01007387 */ /* 0x0003e20000100800 */
[----:B0-----:R-:W-:Y:S02]  /*c670*/  IMAD.MOV.U32 R21, RZ, RZ, R14 ;  /* 0x000000ffff157224 */ /* 0x001fe400078e000e */
[----:B------:R-:W-:-:S04]  /*c680*/  IMAD.HI.U32 R14, R11, R18, RZ ;  /* 0x000000120b0e7227 */ /* 0x000fc800078e00ff */
[----:B-1----:R-:W-:Y:S02]  /*c690*/  VIADD R15, R0, 0x1b ;  /* 0x0000001b000f7836 */ /* 0x002fe40000000000 */
[----:B------:R-:W-:Y:S01]  /*c6a0*/  IMAD.MOV R14, RZ, RZ, -R14 ;  /* 0x000000ffff0e7224 */ /* 0x000fe200078e0a0e */
[----:B------:R-:W-:Y:S01]  /*c6b0*/  IABS R19, R20 ;  /* 0x0000001400137213 */ /* 0x000fe20000000000 */
[----:B------:R-:W-:Y:S01]  /*c6c0*/  @!P1 IMAD.MOV R21, RZ, RZ, -R21 ;  /* 0x000000ffff159224 */ /* 0x000fe200078e0a15 */
[----:B------:R-:W-:Y:S01]  /*c6d0*/  IABS R17, R15 ;  /* 0x0000000f00117213 */ /* 0x000fe20000000000 */
[----:B------:R-:W-:Y:S02]  /*c6e0*/  @!P4 IMAD.IADD R8, R8, 0x1, -R10 ;  /* 0x000000010808c824 */ /* 0x000fe400078e0a0a */
[----:B------:R-:W-:Y:S01]  /*c6f0*/  IMAD R14, R10, R14, R18 ;  /* 0x0000000e0a0e7224 */ /* 0x000fe200078e0212 */
[----:B------:R0:W-:Y:S01]  /*c700*/  STL [R1+0x98], R21 ;  /* 0x0000981501007387 */ /* 0x0001e20000100800 */
[----:B------:R-:W-:Y:S01]  /*c710*/  ISETP.GE.AND P1, PT, R16, RZ, PT ;  /* 0x000000ff1000720c */ /* 0x000fe20003f26270 */
[----:B------:R-:W-:Y:S01]  /*c720*/  @!P5 IMAD.IADD R9, R9, 0x1, -R10 ;  /* 0x000000010909d824 */ /* 0x000fe200078e0a0a */
[C---:B------:R-:W-:Y:S01]  /*c730*/  ISETP.GT.U32.AND P4, PT, R10.reuse, R8, PT ;  /* 0x000000080a00720c */ /* 0x040fe20003f84070 */
[----:B------:R-:W-:Y:S01]  /*c740*/  IMAD.HI.U32 R16, R11, R17, RZ ;  /* 0x000000110b107227 */ /* 0x000fe200078e00ff */
[----:B------:R-:W-:-:S03]  /*c750*/  ISETP.GT.U32.AND P5, PT, R10, R14, PT ;  /* 0x0000000e0a00720c */ /* 0x000fc60003fa4070 */
[----:B------:R-:W-:Y:S02]  /*c760*/  @!P0 IMAD.MOV R12, RZ, RZ, -R12 ;  /* 0x000000ffff0c8224 */ /* 0x000fe400078e0a0c */
[----:B0-----:R-:W-:Y:S01]  /*c770*/  IMAD.HI.U32 R21, R11, R19, RZ ;  /* 0x000000130b157227 */ /* 0x001fe200078e00ff */
[----:B------:R-:W-:-:S03]  /*c780*/  ISETP.GE.AND P0, PT, R15, RZ, PT ;  /* 0x000000ff0f00720c */ /* 0x000fc60003f06270 */
[----:B------:R-:W-:Y:S02]  /*c790*/  IMAD.MOV R15, RZ, RZ, -R21 ;  /* 0x000000ffff0f7224 */ /* 0x000fe400078e0a15 */
[----:B------:R-:W-:Y:S02]  /*c7a0*/  IMAD.MOV R16, RZ, RZ, -R16 ;  /* 0x000000ffff107224 */ /* 0x000fe400078e0a10 */
[C---:B------:R-:W-:Y:S02]  /*c7b0*/  IMAD R15, R10.reuse, R15, R19 ;  /* 0x0000000f0a0f7224 */ /* 0x040fe400078e0213 */
[----:B------:R-:W-:Y:S02]  /*c7c0*/  IMAD R16, R10, R16, R17 ;  /* 0x000000100a107224 */ /* 0x000fe400078e0211 */
[C---:B------:R-:W-:Y:S02]  /*c7d0*/  VIADD R19, R0.reuse, 0x1e ;  /* 0x0000001e00137836 */ /* 0x040fe40000000000 */
[----:B------:R-:W-:-:S02]  /*c7e0*/  VIADD R18, R0, 0x1d ;  /* 0x0000001d00127836 */ /* 0x000fc40000000000 */
[----:B------:R-:W-:Y:S01]  /*c7f0*/  IMAD.MOV.U32 R25, RZ, RZ, R9 ;  /* 0x000000ffff197224 */ /* 0x000fe200078e0009 */
[----:B------:R0:W-:Y:S01]  /*c800*/  STL [R1+0x8c], R12 ;  /* 0x00008c0c01007387 */ /* 0x0001e20000100800 */
[--C-:B------:R-:W-:Y:S01]  /*c810*/  @!P4 IMAD.IADD R8, R8, 0x1, -R10.reuse ;  /* 0x000000010808c824 */ /* 0x100fe200078e0a0a */
[----:B------:R-:W-:Y:S01]  /*c820*/  ISETP.GT.U32.AND P4, PT, R10, R16, PT ;  /* 0x000000100a00720c */ /* 0x000fe20003f84070 */
[----:B------:R-:W-:Y:S01]  /*c830*/  @!P5 IMAD.IADD R14, R14, 0x1, -R10 ;  /* 0x000000010e0ed824 */ /* 0x000fe200078e0a0a */
[----:B------:R-:W-:Y:S01]  /*c840*/  IABS R17, R19 ;  /* 0x0000001300117213 */ /* 0x000fe20000000000 */
[----:B------:R-:W-:Y:S01]  /*c850*/  @!P3 IMAD.MOV R25, RZ, RZ, -R25 ;  /* 0x000000ffff19b224 */ /* 0x000fe200078e0a19 */
[C---:B------:R-:W-:Y:S02]  /*c860*/  ISETP.GT.U32.AND P3, PT, R10.reuse, R15, PT ;  /* 0x0000000f0a00720c */ /* 0x040fe40003f64070 */
[----:B0-----:R-:W-:Y:S01]  /*c870*/  IABS R12, R18 ;  /* 0x00000012000c7213 */ /* 0x001fe20000000000 */
[----:B------:R-:W-:Y:S01]  /*c880*/  IMAD.MOV.U32 R9, RZ, RZ, R17 ;  /* 0x000000ffff097224 */ /* 0x000fe200078e0011 */
[----:B------:R-:W-:-:S03]  /*c890*/  ISETP.GT.U32.AND P5, PT, R10, R14, PT ;  /* 0x0000000e0a00720c */ /* 0x000fc60003fa4070 */
[----:B------:R-:W-:-:S04]  /*c8a0*/  IMAD.HI.U32 R17, R11, R12, RZ ;  /* 0x0000000c0b117227 */ /* 0x000fc800078e00ff */
[C---:B------:R-:W-:Y:S02]  /*c8b0*/  VIADD R22, R0.reuse, 0x20 ;  /* 0x0000002000167836 */ /* 0x040fe40000000000 */
[----:B------:R-:W-:Y:S02]  /*c8c0*/  IMAD.MOV R17, RZ, RZ, -R17 ;  /* 0x000000ffff117224 */ /* 0x000fe400078e0a11 */
[----:B------:R-:W-:Y:S02]  /*c8d0*/  VIADD R21, R0, 0x21 ;  /* 0x0000002100157836 */ /* 0x000fe40000000000 */
[----:B------:R-:W-:Y:S01]  /*c8e0*/  @!P4 IMAD.IADD R16, R16, 0x1, -R10 ;  /* 0x000000011010c824 */ /* 0x000fe200078e0a0a */
[----:B------:R-:W-:Y:S01]  /*c8f0*/  IABS R23, R22 ;  /* 0x0000001600177213 */ /* 0x000fe20000000000 */
[----:B------:R-:W-:Y:S01]  /*c900*/  IMAD R12, R10, R17, R12 ;  /* 0x000000110a0c7224 */ /* 0x000fe200078e020c */
[----:B------:R0:W-:Y:S01]  /*c910*/  STL [R1+0x80], R25 ;  /* 0x0000801901007387 */ /* 0x0001e20000100800 */
[--C-:B------:R-:W-:Y:S01]  /*c920*/  @!P3 IMAD.IADD R15, R15, 0x1, -R10.reuse ;  /* 0x000000010f0fb824 */ /* 0x100fe200078e0a0a */
[----:B------:R-:W-:Y:S01]  /*c930*/  IABS R24, R21 ;  /* 0x0000001500187213 */ /* 0x000fe20000000000 */
[----:B------:R-:W-:Y:S01]  /*c940*/  @!P5 IMAD.IADD R14, R14, 0x1, -R10 ;  /* 0x000000010e0ed824 */ /* 0x000fe200078e0a0a */
[----:B------:R-:W-:-:S02]  /*c950*/  ISETP.GT.U32.AND P4, PT, R10, R16, PT ;  /* 0x000000100a00720c */ /* 0x000fc40003f84070 */
[C---:B------:R-:W-:Y:S01]  /*c960*/  ISETP.GT.U32.AND P5, PT, R10.reuse, R12, PT ;  /* 0x0000000c0a00720c */ /* 0x040fe20003fa4070 */
[----:B0-----:R-:W-:Y:S01]  /*c970*/  IMAD.MOV.U32 R25, RZ, RZ, R8 ;  /* 0x000000ffff197224 */ /* 0x001fe200078e0008 */
[----:B------:R-:W-:Y:S01]  /*c980*/  ISETP.GT.U32.AND P3, PT, R10, R15, PT ;  /* 0x0000000f0a00720c */ /* 0x000fe20003f64070 */
[----:B------:R-:W-:Y:S02]  /*c990*/  IMAD.MOV.U32 R8, RZ, RZ, R23 ;  /* 0x000000ffff087224 */ /* 0x000fe400078e0017 */
[----:B------:R-:W-:Y:S01]  /*c9a0*/  @!P6 IMAD.MOV R25, RZ, RZ, -R25 ;  /* 0x000000ffff19e224 */ /* 0x000fe200078e0a19 */
[----:B------:R-:W-:Y:S01]  /*c9b0*/  ISETP.GE.AND P6, PT, R20, RZ, PT ;  /* 0x000000ff1400720c */ /* 0x000fe20003fc6270 */
[----:B------:R-:W-:-:S04]  /*c9c0*/  IMAD.HI.U32 R20, R11, R9, RZ ;  /* 0x000000090b147227 */ /* 0x000fc800078e00ff */
[----:B------:R-:W-:Y:S02]  /*c9d0*/  IMAD.MOV.U32 R17, RZ, RZ, R24 ;  /* 0x000000ffff117224 */ /* 0x000fe400078e0018 */
[----:B------:R-:W-:-:S04]  /*c9e0*/  IMAD.HI.U32 R23, R11, R8, RZ ;  /* 0x000000080b177227 */ /* 0x000fc800078e00ff */
[----:B------:R-:W-:Y:S02]  /*c9f0*/  IMAD.MOV R20, RZ, RZ, -R20 ;  /* 0x000000ffff147224 */ /* 0x000fe400078e0a14 */
[----:B------:R-:W-:Y:S01]  /*ca00*/  IMAD.HI.U32 R24, R11, R17, RZ ;  /* 0x000000110b187227 */ /* 0x000fe200078e00ff */
[----:B------:R0:W-:Y:S03]  /*ca10*/  STL [R1+0x7c], R25 ;  /* 0x00007c1901007387 */ /* 0x0001e60000100800 */
[----:B------:R-:W-:Y:S02]  /*ca20*/  IMAD.MOV R23, RZ, RZ, -R23 ;  /* 0x000000ffff177224 */ /* 0x000fe400078e0a17 */
[----:B------:R-:W-:Y:S02]  /*ca30*/  IMAD R9, R10, R20, R9 ;  /* 0x000000140a097224 */ /* 0x000fe400078e0209 */
[----:B------:R-:W-:Y:S01]  /*ca40*/  @!P4 IMAD.IADD R16, R16, 0x1, -R10 ;  /* 0x000000011010c824 */ /* 0x000fe200078e0a0a */
[----:B------:R-:W-:Y:S01]  /*ca50*/  ISETP.GE.AND P4, PT, R18, RZ, PT ;  /* 0x000000ff1200720c */ /* 0x000fe20003f86270 */
[----:B------:R-:W-:-:S02]  /*ca60*/  IMAD.MOV R20, RZ, RZ, -R24 ;  /* 0x000000ffff147224 */ /* 0x000fc400078e0a18 */
[----:B------:R-:W-:Y:S02]  /*ca70*/  IMAD R8, R10, R23, R8 ;  /* 0x000000170a087224 */ /* 0x000fe400078e0208 */
[----:B0-----:R-:W-:Y:S02]  /*ca80*/  IMAD.MOV.U32 R25, RZ, RZ, R14 ;  /* 0x000000ffff197224 */ /* 0x001fe400078e000e */
[--C-:B------:R-:W-:Y:S02]  /*ca90*/  @!P5 IMAD.IADD R12, R12, 0x1, -R10.reuse ;  /* 0x000000010c0cd824 */ /* 0x100fe400078e0a0a */
[----:B------:R-:W-:Y:S02]  /*caa0*/  @!P3 IMAD.IADD R15, R15, 0x1, -R10 ;  /* 0x000000010f0fb824 */ /* 0x000fe400078e0a0a */
[----:B------:R-:W-:Y:S02]  /*cab0*/  VIADD R18, R0, 0x22 ;  /* 0x0000002200127836 */ /* 0x000fe40000000000 */
[C---:B------:R-:W-:Y:S01]  /*cac0*/  IMAD R14, R10.reuse, R20, R17 ;  /* 0x000000140a0e7224 */ /* 0x040fe200078e0211 */
[C---:B------:R-:W-:Y:S01]  /*cad0*/  ISETP.GT.U32.AND P3, PT, R10.reuse, R8, PT ;  /* 0x000000080a00720c */ /* 0x040fe20003f64070 */
[----:B------:R-:W-:Y:S01]  /*cae0*/  @!P1 IMAD.MOV R25, RZ, RZ, -R25 ;  /* 0x000000ffff199224 */ /* 0x000fe200078e0a19 */
[C---:B------:R-:W-:Y:S01]  /*caf0*/  ISETP.GT.U32.AND P1, PT, R10.reuse, R12, PT ;  /* 0x0000000c0a00720c */ /* 0x040fe20003f24070 */
[----:B------:R-:W-:Y:S01]  /*cb00*/  IMAD.MOV.U32 R20, RZ, RZ, R15 ;  /* 0x000000ffff147224 */ /* 0x000fe200078e000f */
[----:B------:R-:W-:Y:S01]  /*cb10*/  IABS R17, R18 ;  /* 0x0000001200117213 */ /* 0x000fe20000000000 */
[----:B------:R-:W-:Y:S01]  /*cb20*/  IMAD.MOV.U32 R23, RZ, RZ, R16 ;  /* 0x000000ffff177224 */ /* 0x000fe200078e0010 */
[C---:B------:R-:W-:Y:S01]  /*cb30*/  ISETP.GT.U32.AND P5, PT, R10.reuse, R9, PT ;  /* 0x000000090a00720c */ /* 0x040fe20003fa4070 */
[----:B------:R-:W-:Y:S01]  /*cb40*/  @!P6 IMAD.MOV R20, RZ, RZ, -R20 ;  /* 0x000000ffff14e224 */ /* 0x000fe200078e0a14 */
[----:B------:R-:W-:Y:S01]  /*cb50*/  ISETP.GT.U32.AND P6, PT, R10, R14, PT ;  /* 0x0000000e0a00720c */ /* 0x000fe20003fc4070 */
[----:B------:R-:W-:-:S02]  /*cb60*/  IMAD.MOV.U32 R16, RZ, RZ, R17 ;  /* 0x000000ffff107224 */ /* 0x000fc400078e0011 */
[----:B------:R-:W-:Y:S01]  /*cb70*/  @!P0 IMAD.MOV R23, RZ, RZ, -R23 ;  /* 0x000000ffff178224 */ /* 0x000fe200078e0a17 */
[----:B------:R-:W-:Y:S01]  /*cb80*/  ISETP.GE.AND P0, PT, R19, RZ, PT ;  /* 0x000000ff1300720c */ /* 0x000fe20003f06270 */
[----:B------:R-:W-:Y:S02]  /*cb90*/  VIADD R19, R0, 0x23 ;  /* 0x0000002300137836 */ /* 0x000fe40000000000 */
[----:B------:R-:W-:Y:S01]  /*cba0*/  IMAD.HI.U32 R15, R11, R16, RZ ;  /* 0x000000100b0f7227 */ /* 0x000fe200078e00ff */
[----:B------:R-:W-:Y:S02]  /*cbb0*/  STL [R1+0x78], R25 ;  /* 0x0000781901007387 */ /* 0x000fe40000100800 */
[----:B------:R-:W-:Y:S01]  /*cbc0*/  IABS R17, R19 ;  /* 0x0000001300117213 */ /* 0x000fe20000000000 */
[--C-:B------:R-:W-:Y:S02]  /*cbd0*/  @!P1 IMAD.IADD R12, R12, 0x1, -R10.reuse ;  /* 0x000000010c0c9824 */ /* 0x100fe400078e0a0a */
[----:B------:R-:W-:Y:S01]  /*cbe0*/  @!P3 IMAD.IADD R8, R8, 0x1, -R10 ;  /* 0x000000010808b824 */ /* 0x000fe200078e0a0a */
[----:B------:R-:W-:Y:S01]  /*cbf0*/  STL [R1+0x74], R23 ;  /* 0x0000741701007387 */ /* 0x000fe20000100800 */
[----:B------:R-:W-:-:S02]  /*cc00*/  IMAD.MOV R15, RZ, RZ, -R15 ;  /* 0x000000ffff0f7224 */ /* 0x000fc400078e0a0f */
[--C-:B------:R-:W-:Y:S01]  /*cc10*/  @!P5 IMAD.IADD R9, R9, 0x1, -R10.reuse ;  /* 0x000000010909d824 */ /* 0x100fe200078e0a0a */
[----:B------:R0:W-:Y:S01]  /*cc20*/  STL [R1+0x70], R20 ;  /* 0x0000701401007387 */ /* 0x0001e20000100800 */
[----:B------:R-:W-:Y:S01]  /*cc30*/  @!P6 IMAD.IADD R14, R14, 0x1, -R10 ;  /* 0x000000010e0ee824 */ /* 0x000fe200078e0a0a */
[C---:B------:R-:W-:Y:S02]  /*cc40*/  ISETP.GT.U32.AND P6, PT, R10.reuse, R8, PT ;  /* 0x000000080a00720c */ /* 0x040fe40003fc4070 */
[C---:B------:R-:W-:Y:S01]  /*cc50*/  ISETP.GT.U32.AND P3, PT, R10.reuse, R9, PT ;  /* 0x000000090a00720c */ /* 0x040fe20003f64070 */
[----:B0-----:R-:W-:Y:S02]  /*cc60*/  IMAD.MOV.U32 R20, RZ, RZ, R12 ;  /* 0x000000ffff147224 */ /* 0x001fe400078e000c */
[----:B------:R-:W-:Y:S02]  /*cc70*/  IMAD R12, R10, R15, R16 ;  /* 0x0000000f0a0c7224 */ /* 0x000fe400078e0210 */
[----:B------:R-:W-:-:S04]  /*cc80*/  IMAD.HI.U32 R15, R11, R17, RZ ;  /* 0x000000110b0f7227 */ /* 0x000fc800078e00ff */
[----:B------:R-:W-:Y:S02]  /*cc90*/  IMAD.MOV R15, RZ, RZ, -R15 ;  /* 0x000000ffff0f7224 */ /* 0x000fe400078e0a0f */
[----:B------:R-:W-:Y:S02]  /*cca0*/  @!P4 IMAD.MOV R20, RZ, RZ, -R20 ;  /* 0x000000ffff14c224 */ /* 0x000fe400078e0a14 */
[C---:B------:R-:W-:Y:S01]  /*ccb0*/  IMAD R17, R10.reuse, R15, R17 ;  /* 0x0000000f0a117224 */ /* 0x040fe200078e0211 */
[----:B------:R-:W-:Y:S01]  /*ccc0*/  ISETP.GT.U32.AND P4, PT, R10, R14, PT ;  /* 0x0000000e0a00720c */ /* 0x000fe20003f84070 */
[--C-:B------:R-:W-:Y:S01]  /*ccd0*/  @!P6 IMAD.IADD R8, R8, 0x1, -R10.reuse ;  /* 0x000000010808e824 */ /* 0x100fe200078e0a0a */
[----:B------:R-:W-:Y:S01]  /*cce0*/  ISETP.GE.AND P5, PT, R21, RZ, PT ;  /* 0x000000ff1500720c */ /* 0x000fe20003fa6270 */
[----:B------:R-:W-:Y:S01]  /*ccf0*/  VIADD R21, R0, 0x24 ;  /* 0x0000002400157836 */ /* 0x000fe20000000000 */
[----:B------:R-:W-:Y:S01]  /*cd00*/  ISETP.GT.U32.AND P6, PT, R10, R17, PT ;  /* 0x000000110a00720c */ /* 0x000fe20003fc4070 */
[----:B------:R-:W-:Y:S01]  /*cd10*/  VIADD R25, R0, 0x26 ;  /* 0x0000002600197836 */ /* 0x000fe20000000000 */
[----:B------:R-:W-:Y:S01]  /*cd20*/  ISETP.GE.AND P1, PT, R22, RZ, PT ;  /* 0x000000ff1600720c */ /* 0x000fe20003f26270 */
[--C-:B------:R-:W-:Y:S01]  /*cd30*/  @!P3 IMAD.IADD R9, R9, 0x1, -R10.reuse ;  /* 0x000000010909b824 */ /* 0x100fe200078e0a0a */
[----:B------:R-:W-:Y:S01]  /*cd40*/  ISETP.GT.U32.AND P3, PT, R10, R12, PT ;  /* 0x0000000c0a00720c */ /* 0x000fe20003f64070 */
[----:B------:R-:W-:Y:S01]  /*cd50*/  VIADD R22, R0, 0x25 ;  /* 0x0000002500167836 */ /* 0x000fe20000000000 */
[----:B------:R-:W-:Y:S01]  /*cd60*/  IABS R23, R21 ;  /* 0x0000001500177213 */ /* 0x000fe20000000000 */
[----:B------:R0:W-:Y:S02]  /*cd70*/  STL [R1+0x6c], R20 ;  /* 0x00006c1401007387 */ /* 0x0001e40000100800 */
[----:B------:R-:W-:Y:S01]  /*cd80*/  @!P4 IMAD.IADD R14, R14, 0x1, -R10 ;  /* 0x000000010e0ec824 */ /* 0x000fe200078e0a0a */
[----:B------:R-:W-:Y:S01]  /*cd90*/  IABS R16, R22 ;  /* 0x0000001600107213 */ /* 0x000fe20000000000 */
[----:B------:R-:W-:Y:S01]  /*cda0*/  IMAD.MOV.U32 R15, RZ, RZ, R23 ;  /* 0x000000ffff0f7224 */ /* 0x000fe200078e0017 */
[----:B------:R-:W-:-:S02]  /*cdb0*/  ISETP.GE.AND P4, PT, R18, RZ, PT ;  /* 0x000000ff1200720c */ /* 0x000fc40003f86270 */
[----:B0-----:R-:W-:Y:S01]  /*cdc0*/  IABS R20, R25 ;  /* 0x0000001900147213 */ /* 0x001fe20000000000 */
[----:B------:R-:W-:Y:S02]  /*cdd0*/  @!P6 IMAD.IADD R17, R17, 0x1, -R10 ;  /* 0x000000011111e824 */ /* 0x000fe400078e0a0a */
[----:B------:R-:W-:-:S04]  /*cde0*/  IMAD.HI.U32 R23, R11, R16, RZ ;  /* 0x000000100b177227 */ /* 0x000fc800078e00ff */
[----:B------:R-:W-:Y:S02]  /*cdf0*/  IMAD.MOV.U32 R18, RZ, RZ, R20 ;  /* 0x000000ffff127224 */ /* 0x000fe400078e0014 */
[----:B------:R-:W-:Y:S01]  /*ce00*/  IMAD.HI.U32 R20, R11, R15, RZ ;  /* 0x0000000f0b147227 */ /* 0x000fe200078e00ff */
[----:B------:R-:W-:-:S03]  /*ce10*/  ISETP.GT.U32.AND P6, PT, R10, R17, PT ;  /* 0x000000110a00720c */ /* 0x000fc60003fc4070 */
[----:B------:R-:W-:Y:S02]  /*ce20*/  IMAD.MOV.U32 R24, RZ, RZ, R9 ;  /* 0x000000ffff187224 */ /* 0x000fe400078e0009 */
[----:B------:R-:W-:Y:S01]  /*ce30*/  @!P3 IMAD.IADD R12, R12, 0x1, -R10 ;  /* 0x000000010c0cb824 */ /* 0x000fe200078e0a0a */
[----:B------:R-:W-:Y:S01]  /*ce40*/  ISETP.GE.AND P3, PT, R19, RZ, PT ;  /* 0x000000ff1300720c */ /* 0x000fe20003f66270 */
[----:B------:R-:W-:Y:S02]  /*ce50*/  IMAD.MOV R9, RZ, RZ, -R20 ;  /* 0x000000ffff097224 */ /* 0x000fe400078e0a14 */
[----:B------:R-:W-:-:S04]  /*ce60*/  IMAD.HI.U32 R19, R11, R18, RZ ;  /* 0x000000120b137227 */ /* 0x000fc800078e00ff */
[----:B------:R-:W-:Y:S02]  /*ce70*/  IMAD.MOV R20, RZ, RZ, -R23 ;  /* 0x000000ffff147224 */ /* 0x000fe400078e0a17 */
[----:B------:R-:W-:Y:S02]  /*ce80*/  @!P0 IMAD.MOV R24, RZ, RZ, -R24 ;  /* 0x000000ffff188224 */ /* 0x000fe400078e0a18 */
[----:B------:R-:W-:Y:S02]  /*ce90*/  @!P1 IMAD.MOV R8, RZ, RZ, -R8 ;  /* 0x000000ffff089224 */ /* 0x000fe400078e0a08 */
[C---:B------:R-:W-:Y:S02]  /*cea0*/  IMAD R15, R10.reuse, R9, R15 ;  /* 0x000000090a0f7224 */ /* 0x040fe400078e020f */
[----:B------:R-:W-:Y:S02]  /*ceb0*/  IMAD.MOV R19, RZ, RZ, -R19 ;  /* 0x000000ffff137224 */ /* 0x000fe400078e0a13 */
[C---:B------:R-:W-:Y:S01]  /*cec0*/  IMAD R9, R10.reuse, R20, R16 ;  /* 0x000000140a097224 */ /* 0x040fe200078e0210 */
[----:B------:R-:W-:Y:S01]  /*ced0*/  STL [R1+0x68], R24 ;  /* 0x0000681801007387 */ /* 0x000fe20000100800 */
[----:B------:R-:W-:Y:S01]  /*cee0*/  ISETP.GT.U32.AND P1, PT, R10, R15, PT ;  /* 0x0000000f0a00720c */ /* 0x000fe20003f24070 */
[----:B------:R-:W-:-:S02]  /*cef0*/  @!P5 IMAD.MOV R14, RZ, RZ, -R14 ;  /* 0x000000ffff0ed224 */ /* 0x000fc400078e0a0e */
[----:B------:R0:W-:Y:S01]  /*cf00*/  STL [R1+0x64], R8 ;  /* 0x0000640801007387 */ /* 0x0001e20000100800 */
[C---:B------:R-:W-:Y:S02]  /*cf10*/  ISETP.GT.U32.AND P0, PT, R10.reuse, R12, PT ;  /* 0x0000000c0a00720c */ /* 0x040fe40003f04070 */
[C---:B------:R-:W-:Y:S01]  /*cf20*/  ISETP.GT.U32.AND P5, PT, R10.reuse, R9, PT ;  /* 0x000000090a00720c */ /* 0x040fe20003fa4070 */
[----:B------:R-:W-:Y:S02]  /*cf30*/  @!P6 IMAD.IADD R17, R17, 0x1, -R10 ;  /* 0x000000011111e824 */ /* 0x000fe400078e0a0a */
[----:B0-----:R-:W-:Y:S02]  /*cf40*/  IMAD R8, R10, R19, R18 ;  /* 0x000000130a087224 */ /* 0x001fe400078e0212 */
[----:B------:R-:W-:-:S03]  /*cf50*/  VIADD R20, R0, 0x28 ;  /* 0x0000002800147836 */ /* 0x000fc60000000000 */
[----:B------:R-:W-:Y:S01]  /*cf60*/  ISETP.GT.U32.AND P6, PT, R10, R8, PT ;  /* 0x000000080a00720c */ /* 0x000fe20003fc4070 */
[----:B------:R0:W-:Y:S01]  /*cf70*/  STL [R1+0x60], R14 ;  /* 0x0000600e01007387 */ /* 0x0001e20000100800 */
[----:B------:R-:W-:Y:S02]  /*cf80*/  VIADD R24, R0, 0x29 ;  /* 0x0000002900187836 */ /* 0x000fe40000000000 */
[--C-:B------:R-:W-:Y:S02]  /*cf90*/  @!P1 IMAD.IADD R15, R15, 0x1, -R10.reuse ;  /* 0x000000010f0f9824 */ /* 0x100fe400078e0a0a */
[--C-:B------:R-:W-:Y:S01]  /*cfa0*/  @!P0 IMAD.IADD R12, R12, 0x1, -R10.reuse ;  /* 0x000000010c0c8824 */ /* 0x100fe200078e0a0a */
[----:B0-----:R-:W-:Y:S01]  /*cfb0*/  IABS R14, R20 ;  /* 0x00000014000e7213 */ /* 0x001fe20000000000 */
[----:B------:R-:W-:Y:S01]  /*cfc0*/  @!P5 IMAD.IADD R9, R9, 0x1, -R10 ;  /* 0x000000010909d824 */ /* 0x000fe200078e0a0a */
[----:B------:R-:W-:-:S03]  /*cfd0*/  IABS R18, R24 ;  /* 0x0000001800127213 */ /* 0x000fc60000000000 */
[----:B------:R-:W-:Y:S01]  /*cfe0*/  IMAD.HI.U32 R16, R11, R14, RZ ;  /* 0x0000000e0b107227 */ /* 0x000fe200078e00ff */
[----:B------:R-:W-:-:S03]  /*cff0*/  ISETP.GT.U32.AND P5, PT, R10, R15, PT ;  /* 0x0000000f0a00720c */ /* 0x000fc60003fa4070 */
[----:B------:R-:W-:Y:S02]  /*d000*/  IMAD.MOV.U32 R23, RZ, RZ, R12 ;  /* 0x000000ffff177224 */ /* 0x000fe400078e000c */
[----:B------:R-:W-:Y:S01]  /*d010*/  @!P6 IMAD.IADD R8, R8, 0x1, -R10 ;  /* 0x000000010808e824 */ /* 0x000fe200078e0a0a */
[----:B------:R-:W-:Y:S01]  /*d020*/  ISETP.GT.U32.AND P6, PT, R10, R9, PT ;  /* 0x000000090a00720c */ /* 0x000fe20003fc4070 */
[----:B------:R-:W-:Y:S02]  /*d030*/  IMAD.MOV R12, RZ, RZ, -R16 ;  /* 0x000000ffff0c7224 */ /* 0x000fe400078e0a10 */
[----:B------:R-:W-:Y:S01]  /*d040*/  IMAD.HI.U32 R19, R11, R18, RZ ;  /* 0x000000120b137227 */ /* 0x000fe200078e00ff */
[----:B------:R-:W-:-:S03]  /*d050*/  ISETP.GE.AND P1, PT, R22, RZ, PT ;  /* 0x000000ff1600720c */ /* 0x000fc60003f26270 */
[----:B------:R-:W-:Y:S02]  /*d060*/  IMAD R14, R10, R12, R14 ;  /* 0x0000000c0a0e7224 */ /* 0x000fe400078e020e */
[----:B------:R-:W-:Y:S02]  /*d070*/  VIADD R22, R0, 0x2a ;  /* 0x0000002a00167836 */ /* 0x000fe40000000000 */
[----:B------:R-:W-:Y:S02]  /*d080*/  IMAD.MOV R12, RZ, RZ, -R19 ;  /* 0x000000ffff0c7224 */ /* 0x000fe400078e0a13 */
[----:B------:R-:W-:Y:S01]  /*d090*/  @!P4 IMAD.MOV R23, RZ, RZ, -R23 ;  /* 0x000000ffff17c224 */ /* 0x000fe200078e0a17 */
[C---:B------:R-:W-:Y:S01]  /*d0a0*/  ISETP.GT.U32.AND P4, PT, R10.reuse, R8, PT ;  /* 0x000000080a00720c */ /* 0x040fe20003f84070 */
[C---:B------:R-:W-:Y:S01]  /*d0b0*/  IMAD R12, R10.reuse, R12, R18 ;  /* 0x0000000c0a0c7224 */ /* 0x040fe200078e0212 */
[----:B------:R-:W-:Y:S01]  /*d0c0*/  IABS R16, R22 ;  /* 0x0000001600107213 */ /* 0x000fe20000000000 */
[--C-:B------:R-:W-:Y:S01]  /*d0d0*/  @!P5 IMAD.IADD R15, R15, 0x1, -R10.reuse ;  /* 0x000000010f0fd824 */ /* 0x100fe200078e0a0a */
[C---:B------:R-:W-:Y:S01]  /*d0e0*/  ISETP.GT.U32.AND P5, PT, R10.reuse, R14, PT ;  /* 0x0000000e0a00720c */ /* 0x040fe20003fa4070 */
[----:B------:R-:W-:Y:S01]  /*d0f0*/  @!P6 IMAD.IADD R9, R9, 0x1, -R10 ;  /* 0x000000010909e824 */ /* 0x000fe200078e0a0a */
[----:B------:R-:W-:Y:S01]  /*d100*/  ISETP.GE.AND P0, PT, R21, RZ, PT ;  /* 0x000000ff1500720c */ /* 0x000fe20003f06270 */
[----:B------:R-:W-:Y:S01]  /*d110*/  IMAD.HI.U32 R18, R11, R16, RZ ;  /* 0x000000100b127227 */ /* 0x000fe200078e00ff */
[----:B------:R-:W-:-:S03]  /*d120*/  ISETP.GT.U32.AND P6, PT, R10, R12, PT ;  /* 0x0000000c0a00720c */ /* 0x000fc60003fc4070 */
[----:B------:R-:W-:Y:S02]  /*d130*/  IMAD.MOV R18, RZ, RZ, -R18 ;  /* 0x000000ffff127224 */ /* 0x000fe400078e0a12 */
[----:B------:R-:W-:Y:S01]  /*d140*/  @!P4 IMAD.IADD R8, R8, 0x1, -R10 ;  /* 0x000000010808c824 */ /* 0x000fe200078e0a0a */
[----:B------:R-:W-:Y:S01]  /*d150*/  ISETP.GE.AND P4, PT, R25, RZ, PT ;  /* 0x000000ff1900720c */ /* 0x000fe20003f86270 */
[----:B------:R-:W-:Y:S02]  /*d160*/  VIADD R21, R0, 0x2b ;  /* 0x0000002b00157836 */ /* 0x000fe40000000000 */
[----:B------:R-:W-:Y:S01]  /*d170*/  IMAD R16, R10, R18, R16 ;  /* 0x000000120a107224 */ /* 0x000fe200078e0210 */
[----:B------:R0:W-:Y:S01]  /*d180*/  STL [R1+0x5c], R23 ;  /* 0x00005c1701007387 */ /* 0x0001e20000100800 */
[----:B------:R-:W-:Y:S01]  /*d190*/  @!P5 IMAD.IADD R14, R14, 0x1, -R10 ;  /* 0x000000010e0ed824 */ /* 0x000fe200078e0a0a */
[----:B------:R-:W-:Y:S01]  /*d1a0*/  IABS R19, R21 ;  /* 0x0000001500137213 */ /* 0x000fe20000000000 */
[----:B------:R-:W-:-:S02]  /*d1b0*/  IMAD.MOV.U32 R27, RZ, RZ, R17 ;  /* 0x000000ffff1b7224 */ /* 0x000fc400078e0011 */
[----:B------:R-:W-:Y:S02]  /*d1c0*/  @!P6 IMAD.IADD R12, R12, 0x1, -R10 ;  /* 0x000000010c0ce824 */ /* 0x000fe400078e0a0a */
[----:B------:R-:W-:Y:S01]  /*d1d0*/  @!P0 IMAD.MOV R15, RZ, RZ, -R15 ;  /* 0x000000ffff0f8224 */ /* 0x000fe200078e0a0f */
[----:B------:R-:W-:Y:S01]  /*d1e0*/  ISETP.GT.U32.AND P0, PT, R10, R16, PT ;  /* 0x000000100a00720c */ /* 0x000fe20003f04070 */
[----:B0-----:R-:W-:Y:S02]  /*d1f0*/  VIADD R23, R0, 0x2c ;  /* 0x0000002c00177836 */ /* 0x001fe40000000000 */
[----:B------:R-:W-:Y:S01]  /*d200*/  @!P3 IMAD.MOV R27, RZ, RZ, -R27 ;  /* 0x000000ffff1bb224 */ /* 0x000fe200078e0a1b */
[C---:B------:R-:W-:Y:S01]  /*d210*/  ISETP.GT.U32.AND P3, PT, R10.reuse, R14, PT ;  /* 0x0000000e0a00720c */ /* 0x040fe20003f64070 */
[----:B------:R-:W-:Y:S01]  /*d220*/  IMAD.HI.U32 R26, R11, R19, RZ ;  /* 0x000000130b1a7227 */ /* 0x000fe200078e00ff */
[----:B------:R-:W-:Y:S02]  /*d230*/  ISETP.GT.U32.AND P6, PT, R10, R12, PT ;  /* 0x0000000c0a00720c */ /* 0x000fe40003fc4070 */
[----:B------:R-:W-:Y:S01]  /*d240*/  IABS R25, R23 ;  /* 0x0000001700197213 */ /* 0x000fe20000000000 */
[----:B------:R-:W-:-:S02]  /*d250*/  @!P1 IMAD.MOV R9, RZ, RZ, -R9 ;  /* 0x000000ffff099224 */ /* 0x000fc400078e0a09 */
[----:B------:R-:W-:Y:S01]  /*d260*/  @!P4 IMAD.MOV R8, RZ, RZ, -R8 ;  /* 0x000000ffff08c224 */ /* 0x000fe200078e0a08 */
[----:B------:R-:W-:Y:S01]  /*d270*/  STL [R1+0x50], R27 ;  /* 0x0000501b01007387 */ /* 0x000fe20000100800 */
[----:B------:R-:W-:Y:S01]  /*d280*/  IMAD.MOV R17, RZ, RZ, -R26 ;  /* 0x000000ffff117224 */ /* 0x000fe200078e0a1a */
[----:B------:R-:W-:Y:S01]  /*d290*/  ISETP.GE.AND P5, PT, R20, RZ, PT ;  /* 0x000000ff1400720c */ /* 0x000fe20003fa6270 */
[----:B------:R-:W-:Y:S01]  /*d2a0*/  IMAD.MOV.U32 R18, RZ, RZ, R25 ;  /* 0x000000ffff127224 */ /* 0x000fe200078e0019 */
[----:B------:R0:W-:Y:S01]  /*d2b0*/  STL [R1+0x4c], R15 ;  /* 0x00004c0f01007387 */ /* 0x0001e20000100800 */
[----:B------:R-:W-:-:S03]  /*d2c0*/  ISETP.GE.AND P1, PT, R24, RZ, PT ;  /* 0x000000ff1800720c */ /* 0x000fc60003f26270 */
[----:B------:R-:W-:Y:S01]  /*d2d0*/  STL [R1+0x48], R9 ;  /* 0x0000480901007387 */ /* 0x000fe20000100800 */
[----:B------:R-:W-:-:S03]  /*d2e0*/  @!P0 IMAD.IADD R16, R16, 0x1, -R10 ;  /* 0x0000000110108824 */ /* 0x000fc600078e0a0a */
[----:B------:R1:W-:Y:S01]  /*d2f0*/  STL [R1+0x44], R8 ;  /* 0x0000440801007387 */ /* 0x0003e20000100800 */
[----:B0-----:R-:W-:Y:S01]  /*d300*/  IMAD.HI.U32 R15, R11, R18, RZ ;  /* 0x000000120b0f7227 */ /* 0x001fe200078e00ff */
[----:B------:R-:W-:-:S03]  /*d310*/  ISETP.GT.U32.AND P0, PT, R10, R16, PT ;  /* 0x000000100a00720c */ /* 0x000fc60003f04070 */
[--C-:B------:R-:W-:Y:S02]  /*d320*/  @!P3 IMAD.IADD R14, R14, 0x1, -R10.reuse ;  /* 0x000000010e0eb824 */ /* 0x100fe400078e0a0a */
[----:B-1----:R-:W-:Y:S02]  /*d330*/  IMAD R8, R10, R17, R19 ;  /* 0x000000110a087224 */ /* 0x002fe400078e0213 */
[----:B------:R-:W-:Y:S02]  /*d340*/  VIADD R17, R0, 0x2d ;  /* 0x0000002d00117836 */ /* 0x000fe40000000000 */
[----:B------:R-:W-:Y:S01]  /*d350*/  @!P6 IMAD.IADD R12, R12, 0x1, -R10 ;  /* 0x000000010c0ce824 */ /* 0x000fe200078e0a0a */
[----:B------:R-:W-:Y:S01]  /*d360*/  ISETP.GT.U32.AND P6, PT, R10, R8, PT ;  /* 0x000000080a00720c */ /* 0x000fe20003fc4070 */
[----:B------:R-:W-:Y:S01]  /*d370*/  IMAD.MOV R15, RZ, RZ, -R15 ;  /* 0x000000ffff0f7224 */ /* 0x000fe200078e0a0f */
[----:B------:R-:W-:Y:S01]  /*d380*/  IABS R9, R17 ;  /* 0x0000001100097213 */ /* 0x000fe20000000000 */
[----:B------:R-:W-:-:S02]  /*d390*/  IMAD.MOV.U32 R24, RZ, RZ, R14 ;  /* 0x000000ffff187224 */ /* 0x000fc400078e000e */
[----:B------:R-:W-:Y:S02]  /*d3a0*/  IMAD.MOV.U32 R20, RZ, RZ, R12 ;  /* 0x000000ffff147224 */ /* 0x000fe400078e000c */
[----:B------:R-:W-:Y:S02]  /*d3b0*/  IMAD R15, R10, R15, R18 ;  /* 0x0000000f0a0f7224 */ /* 0x000fe400078e0212 */
[----:B------:R-:W-:Y:S02]  /*d3c0*/  IMAD.MOV.U32 R14, RZ, RZ, R9 ;  /* 0x000000ffff0e7224 */ /* 0x000fe400078e0009 */
[----:B------:R-:W-:Y:S01]  /*d3d0*/  @!P5 IMAD.MOV R24, RZ, RZ, -R24 ;  /* 0x000000ffff18d224 */ /* 0x000fe200078e0a18 */
[----:B------:R-:W-:Y:S01]  /*d3e0*/  ISETP.GE.AND P4, PT, R22, RZ, PT ;  /* 0x000000ff1600720c */ /* 0x000fe20003f86270 */
[----:B------:R-:W-:Y:S01]  /*d3f0*/  @!P1 IMAD.MOV R20, RZ, RZ, -R20 ;  /* 0x000000ffff149224 */ /* 0x000fe200078e0a14 */
[----:B------:R-:W-:Y:S01]  /*d400*/  ISETP.GT.U32.AND P1, PT, R10, R15, PT ;  /* 0x0000000f0a00720c */ /* 0x000fe20003f24070 */
[----:B------:R-:W-:Y:S01]  /*d410*/  IMAD.HI.U32 R12, R11, R14, RZ ;  /* 0x0000000e0b0c7227 */ /* 0x000fe200078e00ff */
[----:B------:R-:W-:Y:S03]  /*d420*/  STL [R1+0x28], R24 ;  /* 0x0000281801007387 */ /* 0x000fe60000100800 */
[--C-:B------:R-:W-:Y:S01]  /*d430*/  @!P0 IMAD.IADD R16, R16, 0x1, -R10.reuse ;  /* 0x0000000110108824 */ /* 0x100fe200078e0a0a */
[----:B------:R0:W-:Y:S01]  /*d440*/  STL [R1+0x24], R20 ;  /* 0x0000241401007387 */ /* 0x0001e20000100800 */
[----:B------:R-:W-:-:S02]  /*d450*/  @!P6 IMAD.IADD R8, R8, 0x1, -R10 ;  /* 0x000000010808e824 */ /* 0x000fc400078e0a0a */
[----:B------:R-:W-:Y:S02]  /*d460*/  VIADD R9, R0, 0x2e ;  /* 0x0000002e00097836 */ /* 0x000fe40000000000 */
[----:B------:R-:W-:Y:S02]  /*d470*/  IMAD.MOV.U32 R22, RZ, RZ, R16 ;  /* 0x000000ffff167224 */ /* 0x000fe400078e0010 */
[----:B0-----:R-:W-:Y:S01]  /*d480*/  IMAD.MOV R20, RZ, RZ, -R12 ;  /* 0x000000ffff147224 */ /* 0x001fe200078e0a0c */
[----:B------:R-:W-:-:S03]  /*d490*/  ISETP.GT.U32.AND P6, PT, R10, R8, PT ;  /* 0x000000080a00720c */ /* 0x000fc60003fc4070 */
[----:B------:R-:W-:Y:S01]  /*d4a0*/  IMAD R14, R10, R20, R14 ;  /* 0x000000140a0e7224 */ /* 0x000fe200078e020e */
[----:B------:R-:W-:Y:S01]  /*d4b0*/  IABS R19, R9 ;  /* 0x0000000900137213 */ /* 0x000fe20000000000 */
[----:B------:R-:W-:Y:S02]  /*d4c0*/  @!P4 IMAD.MOV R22, RZ, RZ, -R22 ;  /* 0x000000ffff16c224 */ /* 0x000fe400078e0a16 */
[----:B------:R-:W-:Y:S01]  /*d4d0*/  VIADD R18, R0, 0x30 ;  /* 0x0000003000127836 */ /* 0x000fe20000000000 */
[----:B------:R-:W-:Y:S01]  /*d4e0*/  ISETP.GT.U32.AND P4, PT, R10, R14, PT ;  /* 0x0000000e0a00720c */ /* 0x000fe20003f84070 */
[----:B------:R-:W-:Y:S01]  /*d4f0*/  @!P1 IMAD.IADD R15, R15, 0x1, -R10 ;  /* 0x000000010f0f9824 */ /* 0x000fe200078e0a0a */
[----:B------:R-:W-:Y:S01]  /*d500*/  ISETP.GE.AND P3, PT, R21, RZ, PT ;  /* 0x000000ff1500720c */ /* 0x000fe20003f66270 */
[----:B------:R-:W-:Y:S01]  /*d510*/  IMAD.MOV.U32 R12, RZ, RZ, R19 ;  /* 0x000000ffff0c7224 */ /* 0x000fe200078e0013 */
[----:B------:R-:W-:Y:S01]  /*d520*/  ISETP.GE.AND P0, PT, R17, RZ, PT ;  /* 0x000000ff1100720c */ /* 0x000fe20003f06270 */
[----:B------:R-:W-:Y:S01]  /*d530*/  VIADD R21, R0, 0x31 ;  /* 0x0000003100157836 */ /* 0x000fe20000000000 */
[----:B------:R-:W-:-:S02]  /*d540*/  IABS R17, R18 ;  /* 0x0000001200117213 */ /* 0x000fc40000000000 */
[----:B------:R-:W-:Y:S01]  /*d550*/  ISETP.GT.U32.AND P1, PT, R10, R15, PT ;  /* 0x0000000f0a00720c */ /* 0x000fe20003f24070 */
[----:B------:R-:W-:Y:S01]  /*d560*/  IMAD.HI.U32 R19, R11, R12, RZ ;  /* 0x0000000c0b137227 */ /* 0x000fe200078e00ff */
[----:B------:R-:W-:-:S03]  /*d570*/  IABS R20, R21 ;  /* 0x0000001500147213 */ /* 0x000fc60000000000 */
[----:B------:R-:W-:Y:S01]  /*d580*/  IMAD.HI.U32 R16, R11, R17, RZ ;  /* 0x000000110b107227 */ /* 0x000fe200078e00ff */
[----:B------:R0:W-:Y:S03]  /*d590*/  STL [R1+0x20], R22 ;  /* 0x0000201601007387 */ /* 0x0001e60000100800 */
[--C-:B------:R-:W-:Y:S02]  /*d5a0*/  @!P6 IMAD.IADD R8, R8, 0x1, -R10.reuse ;  /* 0x000000010808e824 */ /* 0x100fe400078e0a0a */
[----:B------:R-:W-:Y:S01]  /*d5b0*/  IMAD.MOV R19, RZ, RZ, -R19 ;  /* 0x000000ffff137224 */ /* 0x000fe200078e0a13 */
[----:B------:R-:W-:Y:S01]  /*d5c0*/  ISETP.GE.AND P6, PT, R9, RZ, PT ;  /* 0x000000ff0900720c */ /* 0x000fe20003fc6270 */
[----:B------:R-:W-:Y:S01]  /*d5d0*/  @!P4 IMAD.IADD R14, R14, 0x1, -R10 ;  /* 0x000000010e0ec824 */ /* 0x000fe200078e0a0a */
[----:B------:R-:W-:Y:S01]  /*d5e0*/  ISETP.GE.AND P5, PT, R23, RZ, PT ;  /* 0x000000ff1700720c */ /* 0x000fe20003fa6270 */
[----:B------:R-:W-:-:S02]  /*d5f0*/  IMAD.MOV R9, RZ, RZ, -R16 ;  /* 0x000000ffff097224 */ /* 0x000fc400078e0a10 */
[----:B0-----:R-:W-:Y:S02]  /*d600*/  IMAD.MOV.U32 R22, RZ, RZ, R8 ;  /* 0x000000ffff167224 */ /* 0x001fe400078e0008 */
[----:B------:R-:W-:Y:S02]  /*d610*/  IMAD.MOV.U32 R8, RZ, RZ, R20 ;  /* 0x000000ffff087224 */ /* 0x000fe400078e0014 */
[C---:B------:R-:W-:Y:S01]  /*d620*/  IMAD R12, R10.reuse, R19, R12 ;  /* 0x000000130a0c7224 */ /* 0x040fe200078e020c */
[C---:B------:R-:W-:Y:S01]  /*d630*/  ISETP.GT.U32.AND P4, PT, R10.reuse, R14, PT ;  /* 0x0000000e0a00720c */ /* 0x040fe20003f84070 */
[C---:B------:R-:W-:Y:S02]  /*d640*/  IMAD R9, R10.reuse, R9, R17 ;  /* 0x000000090a097224 */ /* 0x040fe400078e0211 */
[----:B------:R-:W-:Y:S01]  /*d650*/  @!P1 IMAD.IADD R15, R15, 0x1, -R10 ;  /* 0x000000010f0f9824 */ /* 0x000fe200078e0a0a */
[----:B------:R-:W-:Y:S01]  /*d660*/  ISETP.GT.U32.AND P1, PT, R10, R12, PT ;  /* 0x0000000c0a00720c */ /* 0x000fe20003f24070 */
[----:B------:R-:W-:-:S04]  /*d670*/  IMAD.HI.U32 R17, R11, R8, RZ ;  /* 0x000000080b117227 */ /* 0x000fc800078e00ff */
[----:B------:R-:W-:Y:S02]  /*d680*/  IMAD.MOV.U32 R20, RZ, RZ, R15 ;  /* 0x000000ffff147224 */ /* 0x000fe400078e000f */
[----:B------:R-:W-:Y:S02]  /*d690*/  IMAD.MOV R15, RZ, RZ, -R17 ;  /* 0x000000ffff0f7224 */ /* 0x000fe400078e0a11 */
[----:B------:R-:W-:Y:S01]  /*d6a0*/  @!P5 IMAD.MOV R20, RZ, RZ, -R20 ;  /* 0x000000ffff14d224 */ /* 0x000fe200078e0a14 */
[C---:B------:R-:W-:Y:S01]  /*d6b0*/  ISETP.GT.U32.AND P5, PT, R10.reuse, R9, PT ;  /* 0x000000090a00720c */ /* 0x040fe20003fa4070 */
[----:B------:R-:W-:Y:S02]  /*d6c0*/  IMAD R8, R10, R15, R8 ;  /* 0x0000000f0a087224 */ /* 0x000fe400078e0208 */
[--C-:B------:R-:W-:Y:S02]  /*d6d0*/  @!P4 IMAD.IADD R14, R14, 0x1, -R10.reuse ;  /* 0x000000010e0ec824 */ /* 0x100fe400078e0a0a */
[----:B------:R-:W-:Y:S01]  /*d6e0*/  @!P1 IMAD.IADD R12, R12, 0x1, -R10 ;  /* 0x000000010c0c9824 */ /* 0x000fe200078e0a0a */
[----:B------:R-:W-:Y:S01]  /*d6f0*/  ISETP.GT.U32.AND P4, PT, R10, R8, PT ;  /* 0x000000080a00720c */ /* 0x000fe20003f84070 */
[----:B------:R-:W-:-:S02]  /*d700*/  @!P3 IMAD.MOV R22, RZ, RZ, -R22 ;  /* 0x000000ffff16b224 */ /* 0x000fc400078e0a16 */
[----:B------:R-:W-:Y:S01]  /*d710*/  VIADD R16, R0, 0x32 ;  /* 0x0000003200107836 */ /* 0x000fe20000000000 */
[----:B------:R-:W-:Y:S01]  /*d720*/  ISETP.GT.U32.AND P1, PT, R10, R12, PT ;  /* 0x0000000c0a00720c */ /* 0x000fe20003f24070 */
[----:B------:R-:W-:Y:S01]  /*d730*/  VIADD R19, R0, 0x33 ;  /* 0x0000003300137836 */ /* 0x000fe20000000000 */
[----:B------:R-:W-:Y:S01]  /*d740*/  STL [R1+0x14], R22 ;  /* 0x0000141601007387 */ /* 0x000fe20000100800 */
[----:B------:R-:W-:Y:S01]  /*d750*/  @!P5 IMAD.IADD R9, R9, 0x1, -R10 ;  /* 0x000000010909d824 */ /* 0x000fe200078e0a0a */
[----:B------:R-:W-:Y:S02]  /*d760*/  IABS R15, R16 ;  /* 0x00000010000f7213 */ /* 0x000fe40000000000 */
[----:B------:R0:W-:Y:S01]  /*d770*/  STL [R1+0x10], R20 ;  /* 0x0000101401007387 */ /* 0x0001e20000100800 */
[----:B------:R-:W-:Y:S01]  /*d780*/  IABS R17, R19 ;  /* 0x0000001300117213 */ /* 0x000fe20000000000 */
[----:B------:R-:W-:Y:S01]  /*d790*/  IMAD.MOV.U32 R24, RZ, RZ, R14 ;  /* 0x000000ffff187224 */ /* 0x000fe200078e000e */
[----:B------:R-:W-:Y:S01]  /*d7a0*/  ISETP.GE.AND P3, PT, R18, RZ, PT ;  /* 0x000000ff1200720c */ /* 0x000fe20003f66270 */
[----:B------:R-:W-:Y:S01]  /*d7b0*/  @!P4 IMAD.IADD R8, R8, 0x1, -R10 ;  /* 0x000000010808c824 */ /* 0x000fe200078e0a0a */
[----:B------:R-:W-:Y:S01]  /*d7c0*/  ISETP.GT.U32.AND P5, PT, R10, R9, PT ;  /* 0x000000090a00720c */ /* 0x000fe20003fa4070 */
[----:B0-----:R-:W-:-:S02]  /*d7d0*/  VIADD R20, R0, 0x34 ;  /* 0x0000003400147836 */ /* 0x001fc40000000000 */
[----:B------:R-:W-:-:S03]  /*d7e0*/  IMAD.HI.U32 R22, R11, R15, RZ ;  /* 0x0000000f0b167227 */ /* 0x000fc600078e00ff */
[----:B------:R-:W-:Y:S01]  /*d7f0*/  IABS R18, R20 ;  /* 0x0000001400127213 */ /* 0x000fe20000000000 */
[----:B------:R-:W-:Y:S01]  /*d800*/  IMAD.HI.U32 R23, R11, R17, RZ ;  /* 0x000000110b177227 */ /* 0x000fe200078e00ff */
[----:B------:R-:W-:-:S03]  /*d810*/  ISETP.GT.U32.AND P4, PT, R10, R8, PT ;  /* 0x000000080a00720c */ /* 0x000fc60003f84070 */
[----:B------:R-:W-:Y:S01]  /*d820*/  @!P0 IMAD.MOV R24, RZ, RZ, -R24 ;  /* 0x000000ffff188224 */ /* 0x000fe200078e0a18 */
[----:B------:R-:W-:Y:S01]  /*d830*/  ISETP.GE.AND P0, PT, R21, RZ, PT ;  /* 0x000000ff1500720c */ /* 0x000fe20003f06270 */
[----:B------:R-:W-:Y:S02]  /*d840*/  IMAD.MOV R21, RZ, RZ, -R22 ;  /* 0x000000ffff157224 */ /* 0x000fe400078e0a16 */
[----:B------:R-:W-:-:S04]  /*d850*/  IMAD.HI.U32 R14, R11, R18, RZ ;  /* 0x000000120b0e7227 */ /* 0x000fc800078e00ff */
[----:B------:R-:W-:Y:S02]  /*d860*/  IMAD.MOV R22, RZ, RZ, -R23 ;  /* 0x000000ffff167224 */ /* 0x000fe400078e0a17 */
[----:B------:R-:W-:Y:S02]  /*d870*/  @!P1 IMAD.IADD R12, R12, 0x1, -R10 ;  /* 0x000000010c0c9824 */ /* 0x000fe400078e0a0a */
[----:B------:R-:W-:Y:S02]  /*d880*/  IMAD.MOV R14, RZ, RZ, -R14 ;  /* 0x000000ffff0e7224 */ /* 0x000fe400078e0a0e */
[----:B------:R-:W-:Y:S02]  /*d890*/  IMAD R17, R10, R22, R17 ;  /* 0x000000160a117224 */ /* 0x000fe400078e0211 */
[----:B------:R-:W-:Y:S01]  /*d8a0*/  IMAD.MOV.U32 R90, RZ, RZ, R12 ;  /* 0x000000ffff5a7224 */ /* 0x000fe200078e000c */
[----:B------:R-:W-:Y:S01]  /*d8b0*/  ISETP.GE.AND P1, PT, R16, RZ, PT ;  /* 0x000000ff1000720c */ /* 0x000fe20003f26270 */
[----:B------:R-:W-:-:S02]  /*d8c0*/  IMAD R15, R10, R21, R15 ;  /* 0x000000150a0f7224 */ /* 0x000fc400078e020f */
[----:B------:R-:W-:Y:S02]  /*d8d0*/  @!P5 IMAD.IADD R9, R9, 0x1, -R10 ;  /* 0x000000010909d824 */ /* 0x000fe400078e0a0a */
[C---:B------:R-:W-:Y:S02]  /*d8e0*/  IMAD R16, R10.reuse, R14, R18 ;  /* 0x0000000e0a107224 */ /* 0x040fe400078e0212 */
[----:B------:R-:W-:Y:S01]  /*d8f0*/  @!P6 IMAD.MOV R90, RZ, RZ, -R90 ;  /* 0x000000ffff5ae224 */ /* 0x000fe200078e0a5a */
[C---:B------:R-:W-:Y:S01]  /*d900*/  ISETP.GT.U32.AND P6, PT, R10.reuse, R17, PT ;  /* 0x000000110a00720c */ /* 0x040fe20003fc4070 */
[----:B------:R-:W-:Y:S01]  /*d910*/  IMAD.MOV.U32 R89, RZ, RZ, R9 ;  /* 0x000000ffff597224 */ /* 0x000fe200078e0009 */
[----:B------:R-:W-:Y:S01]  /*d920*/  ISETP.GT.U32.AND P5, PT, R10, R15, PT ;  /* 0x0000000f0a00720c */ /* 0x000fe20003fa4070 */
[----:B------:R-:W-:Y:S01]  /*d930*/  @!P4 IMAD.IADD R8, R8, 0x1, -R10 ;  /* 0x000000010808c824 */ /* 0x000fe200078e0a0a */
[----:B------:R-:W-:Y:S01]  /*d940*/  ISETP.GT.U32.AND P4, PT, R10, R16, PT ;  /* 0x000000100a00720c */ /* 0x000fe20003f84070 */
[----:B------:R-:W-:-:S02]  /*d950*/  VIADD R9, R0, 0x35 ;  /* 0x0000003500097836 */ /* 0x000fc40000000000 */
[----:B------:R-:W-:-:S03]  /*d960*/  VIADD R18, R0, 0x36 ;  /* 0x0000003600127836 */ /* 0x000fc60000000000 */
[----:B------:R-:W-:Y:S01]  /*d970*/  IABS R14, R9 ;  /* 0x00000009000e7213 */ /* 0x000fe20000000000 */
[----:B------:R-:W-:Y:S01]  /*d980*/  @!P3 IMAD.MOV R89, RZ, RZ, -R89 ;  /* 0x000000ffff59b224 */ /* 0x000fe200078e0a59 */
[----:B------:R-:W-:Y:S01]  /*d990*/  ISETP.GE.AND P3, PT, R19, RZ, PT ;  /* 0x000000ff1300720c */ /* 0x000fe20003f66270 */
[----:B------:R-:W-:Y:S01]  /*d9a0*/  @!P6 IMAD.IADD R17, R17, 0x1, -R10 ;  /* 0x000000011111e824 */ /* 0x000fe200078e0a0a */
[----:B------:R-:W-:Y:S01]  /*d9b0*/  IABS R12, R18 ;  /* 0x00000012000c7213 */ /* 0x000fe20000000000 */
[----:B------:R-:W-:-:S04]  /*d9c0*/  IMAD.HI.U32 R19, R11, R14, RZ ;  /* 0x0000000e0b137227 */ /* 0x000fc800078e00ff */
[----:B------:R-:W-:Y:S01]  /*d9d0*/  @!P5 IMAD.IADD R15, R15, 0x1, -R10 ;  /* 0x000000010f0fd824 */ /* 0x000fe200078e0a0a */
[----:B------:R-:W-:Y:S01]  /*d9e0*/  ISETP.GE.AND P5, PT, R20, RZ, PT ;  /* 0x000000ff1400720c */ /* 0x000fe20003fa6270 */
[----:B------:R-:W-:Y:S02]  /*d9f0*/  IMAD.MOV.U32 R88, RZ, RZ, R8 ;  /* 0x000000ffff587224 */ /* 0x000fe400078e0008 */
[----:B------:R-:W-:Y:S01]  /*da00*/  @!P4 IMAD.IADD R16, R16, 0x1, -R10 ;  /* 0x000000011010c824 */ /* 0x000fe200078e0a0a */
[----:B------:R-:W-:Y:S01]  /*da10*/  ISETP.GT.U32.AND P4, PT, R10, R17, PT ;  /* 0x000000110a00720c */ /* 0x000fe20003f84070 */
[----:B------:R-:W-:Y:S02]  /*da20*/  IMAD.MOV R8, RZ, RZ, -R19 ;  /* 0x000000ffff087224 */ /* 0x000fe400078e0a13 */
[----:B------:R-:W-:-:S04]  /*da30*/  IMAD.HI.U32 R20, R11, R12, RZ ;  /* 0x0000000c0b147227 */ /* 0x000fc800078e00ff */
[C---:B------:R-:W-:Y:S02]  /*da40*/  IMAD R14, R10.reuse, R8, R14 ;  /* 0x000000080a0e7224 */ /* 0x040fe400078e020e */
[----:B------:R-:W-:Y:S01]  /*da50*/  IMAD.MOV R8, RZ, RZ, -R20 ;  /* 0x000000ffff087224 */ /* 0x000fe200078e0a14 */
[----:B------:R-:W-:-:S03]  /*da60*/  ISETP.GT.U32.AND P6, PT, R10, R15, PT ;  /* 0x0000000f0a00720c */ /* 0x000fc60003fc4070 */
[C---:B------:R-:W-:Y:S02]  /*da70*/  IMAD R12, R10.reuse, R8, R12 ;  /* 0x000000080a0c7224 */ /* 0x040fe400078e020c */
[----:B------:R-:W-:Y:S02]  /*da80*/  @!P4 IMAD.IADD R17, R17, 0x1, -R10 ;  /* 0x000000011111c824 */ /* 0x000fe400078e0a0a */
[----:B------:R-:W-:Y:S01]  /*da90*/  @!P0 IMAD.MOV R88, RZ, RZ, -R88 ;  /* 0x000000ffff588224 */ /* 0x000fe200078e0a58 */
[C---:B------:R-:W-:Y:S02]  /*daa0*/  ISETP.GT.U32.AND P4, PT, R10.reuse, R12, PT ;  /* 0x0000000c0a00720c */ /* 0x040fe40003f84070 */
[----:B------:R-:W-:Y:S01]  /*dab0*/  ISETP.GT.U32.AND P0, PT, R10, R16, PT ;  /* 0x000000100a00720c */ /* 0x000fe20003f04070 */
[C---:B------:R-:W-:Y:S02]  /*dac0*/  VIADD R21, R0.reuse, 0x38 ;  /* 0x0000003800157836 */ /* 0x040fe40000000000 */
[----:B------:R-:W-:-:S03]  /*dad0*/  VIADD R20, R0, 0x39 ;  /* 0x0000003900147836 */ /* 0x000fc60000000000 */
[----:B------:R-:W-:Y:S01]  /*dae0*/  IABS R19, R21 ;  /* 0x0000001500137213 */ /* 0x000fe20000000000 */
[--C-:B------:R-:W-:Y:S01]  /*daf0*/  @!P6 IMAD.IADD R15, R15, 0x1, -R10.reuse ;  /* 0x000000010f0fe824 */ /* 0x100fe200078e0a0a */
[----:B------:R-:W-:Y:S01]  /*db00*/  ISETP.GT.U32.AND P6, PT, R10, R14, PT ;  /* 0x0000000e0a00720c */ /* 0x000fe20003fc4070 */
[----:B------:R-:W-:Y:S01]  /*db10*/  VIADD R22, R0, 0x3a ;  /* 0x0000003a00167836 */ /* 0x000fe20000000000 */
[----:B------:R-:W-:Y:S01]  /*db20*/  IABS R8, R20 ;  /* 0x0000001400087213 */ /* 0x000fe20000000000 */
[----:B------:R-:W-:Y:S02]  /*db30*/  @!P4 IMAD.IADD R12, R12, 0x1, -R10 ;  /* 0x000000010c0cc824 */ /* 0x000fe400078e0a0a */
[----:B------:R-:W-:-:S04]  /*db40*/  IMAD.HI.U32 R23, R11, R19, RZ ;  /* 0x000000130b177227 */ /* 0x000fc800078e00ff */
[----:B------:R-:W-:Y:S01]  /*db50*/  @!P0 IMAD.IADD R16, R16, 0x1, -R10 ;  /* 0x0000000110108824 */ /* 0x000fe200078e0a0a */
[----:B------:R-:W-:Y:S01]  /*db60*/  ISETP.GE.AND P0, PT, R9, RZ, PT ;  /* 0x000000ff0900720c */ /* 0x000fe20003f06270 */
[----:B------:R-:W-:Y:S01]  /*db70*/  IMAD.MOV.U32 R87, RZ, RZ, R15 ;  /* 0x000000ffff577224 */ /* 0x000fe200078e000f */
[----:B------:R-:W-:Y:S01]  /*db80*/  IABS R9, R22 ;  /* 0x0000001600097213 */ /* 0x000fe20000000000 */
[----:B------:R-:W-:Y:S01]  /*db90*/  IMAD.MOV R23, RZ, RZ, -R23 ;  /* 0x000000ffff177224 */ /* 0x000fe200078e0a17 */
[----:B------:R-:W-:Y:S01]  /*dba0*/  ISETP.GT.U32.AND P4, PT, R10, R12, PT ;  /* 0x0000000c0a00720c */ /* 0x000fe20003f84070 */
[----:B------:R-:W-:Y:S01]  /*dbb0*/  @!P1 IMAD.MOV R87, RZ, RZ, -R87 ;  /* 0x000000ffff579224 */ /* 0x000fe200078e0a57 */
[----:B------:R-:W-:Y:S01]  /*dbc0*/  ISETP.GE.AND P1, PT, R18, RZ, PT ;  /* 0x000000ff1200720c */ /* 0x000fe20003f26270 */
[----:B------:R-:W-:-:S04]  /*dbd0*/  IMAD.HI.U32 R15, R11, R8, RZ ;  /* 0x000000080b0f7227 */ /* 0x000fc800078e00ff */
[----:B------:R-:W-:Y:S02]  /*dbe0*/  IMAD.MOV.U32 R18, RZ, RZ, R9 ;  /* 0x000000ffff127224 */ /* 0x000fe400078e0009 */
[----:B------:R-:W-:Y:S02]  /*dbf0*/  IMAD R9, R10, R23, R19 ;  /* 0x000000170a097224 */ /* 0x000fe400078e0213 */
[----:B------:R-:W-:Y:S02]  /*dc00*/  IMAD.MOV R19, RZ, RZ, -R15 ;  /* 0x000000ffff137224 */ /* 0x000fe400078e0a0f */
[----:B------:R-:W-:Y:S02]  /*dc10*/  IMAD.MOV.U32 R86, RZ, RZ, R17 ;  /* 0x000000ffff567224 */ /* 0x000fe400078e0011 */
[----:B------:R-:W-:Y:S02]  /*dc20*/  @!P6 IMAD.IADD R14, R14, 0x1, -R10 ;  /* 0x000000010e0ee824 */ /* 0x000fe400078e0a0a */
[----:B------:R-:W-:Y:S01]  /*dc30*/  @!P3 IMAD.MOV R86, RZ, RZ, -R86 ;  /* 0x000000ffff56b224 */ /* 0x000fe200078e0a56 */
[C---:B------:R-:W-:Y:S01]  /*dc40*/  ISETP.GT.U32.AND P3, PT, R10.reuse, R9, PT ;  /* 0x000000090a00720c */ /* 0x040fe20003f64070 */
[C---:B------:R-:W-:Y:S01]  /*dc50*/  IMAD R8, R10.reuse, R19, R8 ;  /* 0x000000130a087224 */ /* 0x040fe200078e0208 */
[----:B------:R-:W-:Y:S01]  /*dc60*/  ISETP.GT.U32.AND P6, PT, R10, R14, PT ;  /* 0x0000000e0a00720c */ /* 0x000fe20003fc4070 */
[----:B------:R-:W-:-:S02]  /*dc70*/  @!P4 IMAD.IADD R12, R12, 0x1, -R10 ;  /* 0x000000010c0cc824 */ /* 0x000fc400078e0a0a */
[----:B------:R-:W-:Y:S01]  /*dc80*/  IMAD.HI.U32 R23, R11, R18, RZ ;  /* 0x000000120b177227 */ /* 0x000fe200078e00ff */
[----:B------:R-:W-:-:S03]  /*dc90*/  ISETP.GT.U32.AND P4, PT, R10, R8, PT ;  /* 0x000000080a00720c */ /* 0x000fc60003f84070 */
[----:B------:R-:W-:-:S04]  /*dca0*/  IMAD.MOV R15, RZ, RZ, -R23 ;  /* 0x000000ffff0f7224 */ /* 0x000fc800078e0a17 */
[----:B------:R-:W-:Y:S02]  /*dcb0*/  IMAD R18, R10, R15, R18 ;  /* 0x0000000f0a127224 */ /* 0x000fe400078e0212 */
[----:B------:R-:W-:Y:S02]  /*dcc0*/  VIADD R15, R0, 0x3b ;  /* 0x0000003b000f7836 */ /* 0x000fe40000000000 */
[--C-:B------:R-:W-:Y:S02]  /*dcd0*/  @!P3 IMAD.IADD R9, R9, 0x1, -R10.reuse ;  /* 0x000000010909b824 */ /* 0x100fe400078e0a0a */
[--C-:B------:R-:W-:Y:S01]  /*dce0*/  @!P6 IMAD.IADD R14, R14, 0x1, -R10.reuse ;  /* 0x000000010e0ee824 */ /* 0x100fe200078e0a0a */
[----:B------:R-:W-:Y:S01]  /*dcf0*/  ISETP.GE.AND P6, PT, R20, RZ, PT ;  /* 0x000000ff1400720c */ /* 0x000fe20003fc6270 */
[----:B------:R-:W-:Y:S01]  /*dd00*/  VIADD R20, R0, 0x3c ;  /* 0x0000003c00147836 */ /* 0x000fe20000000000 */
[----:B------:R-:W-:Y:S01]  /*dd10*/  IABS R17, R15 ;  /* 0x0000000f00117213 */ /* 0x000fe20000000000 */
[----:B------:R-:W-:Y:S01]  /*dd20*/  @!P4 IMAD.IADD R8, R8, 0x1, -R10 ;  /* 0x000000010808c824 */ /* 0x000fe200078e0a0a */
[C---:B------:R-:W-:Y:S01]  /*dd30*/  ISETP.GT.U32.AND P3, PT, R10.reuse, R9, PT ;  /* 0x000000090a00720c */ /* 0x040fe20003f64070 */
[----:B------:R-:W-:Y:S01]  /*dd40*/  IMAD.MOV.U32 R85, RZ, RZ, R16 ;  /* 0x000000ffff557224 */ /* 0x000fe200078e0010 */
[----:B------:R-:W-:Y:S01]  /*dd50*/  IABS R16, R20 ;  /* 0x0000001400107213 */ /* 0x000fe20000000000 */
[----:B------:R-:W-:Y:S01]  /*dd60*/  IMAD.MOV.U32 R84, RZ, RZ, R14 ;  /* 0x000000ffff547224 */ /* 0x000fe200078e000e */
[----:B------:R-:W-:Y:S01]  /*dd70*/  ISETP.GT.U32.AND P4, PT, R10, R8, PT ;  /* 0x000000080a00720c */ /* 0x000fe20003f84070 */
[----:B------:R-:W-:-:S04]  /*dd80*/  IMAD.HI.U32 R14, R11, R17, RZ ;  /* 0x000000110b0e7227 */ /* 0x000fc800078e00ff */
[----:B------:R-:W-:Y:S01]  /*dd90*/  @!P5 IMAD.MOV R85, RZ, RZ, -R85 ;  /* 0x000000ffff55d224 */ /* 0x000fe200078e0a55 */
[----:B------:R-:W-:Y:S01]  /*dda0*/  ISETP.GE.AND P5, PT, R21, RZ, PT ;  /* 0x000000ff1500720c */ /* 0x000fe20003fa6270 */
[----:B------:R-:W-:-:S04]  /*ddb0*/  IMAD.HI.U32 R21, R11, R16, RZ ;  /* 0x000000100b157227 */ /* 0x000fc800078e00ff */
[----:B------:R-:W-:Y:S02]  /*ddc0*/  IMAD.MOV R14, RZ, RZ, -R14 ;  /* 0x000000ffff0e7224 */ /* 0x000fe400078e0a0e */
[----:B------:R-:W-:Y:S02]  /*ddd0*/  IMAD.MOV R21, RZ, RZ, -R21 ;  /* 0x000000ffff157224 */ /* 0x000fe400078e0a15 */
[----:B------:R-:W-:Y:S02]  /*dde0*/  @!P3 IMAD.IADD R9, R9, 0x1, -R10 ;  /* 0x000000010909b824 */ /* 0x000fe400078e0a0a */
[C---:B------:R-:W-:Y:S02]  /*ddf0*/  IMAD R17, R10.reuse, R14, R17 ;  /* 0x0000000e0a117224 */ /* 0x040fe400078e0211 */
[----:B------:R-:W-:Y:S02]  /*de00*/  IMAD R16, R10, R21, R16 ;  /* 0x000000150a107224 */ /* 0x000fe400078e0210 */
[----:B------:R-:W-:Y:S01]  /*de10*/  @!P4 IMAD.IADD R8, R8, 0x1, -R10 ;  /* 0x000000010808c824 */ /* 0x000fe200078e0a0a */
[----:B------:R-:W-:Y:S01]  /*de20*/  ISETP.GT.U32.AND P4, PT, R10, R17, PT ;  /* 0x000000110a00720c */ /* 0x000fe20003f84070 */
[----:B------:R-:W-:-:S02]  /*de30*/  IMAD.MOV.U32 R83, RZ, RZ, R9 ;  /* 0x000000ffff537224 */ /* 0x000fc400078e0009 */
[----:B------:R-:W-:Y:S01]  /*de40*/  VIADD R19, R0, 0x3d ;  /* 0x0000003d00137836 */ /* 0x000fe20000000000 */
[----:B------:R0:W-:Y:S01]  /*de50*/  STL [R1+0x8], R24 ;  /* 0x0000081801007387 */ /* 0x0001e20000100800 */
[----:B------:R-:W-:Y:S01]  /*de60*/  @!P5 IMAD.MOV R83, RZ, RZ, -R83 ;  /* 0x000000ffff53d224 */ /* 0x000fe200078e0a53 */
[----:B------:R-:W-:Y:S02]  /*de70*/  ISETP.GT.U32.AND P5, PT, R10, R16, PT ;  /* 0x000000100a00720c */ /* 0x000fe40003fa4070 */
[----:B------:R-:W-:Y:S01]  /*de80*/  ISETP.GE.AND P3, PT, R15, RZ, PT ;  /* 0x000000ff0f00720c */ /* 0x000fe20003f66270 */
[----:B0-----:R-:W-:Y:S01]  /*de90*/  IMAD.MOV.U32 R24, RZ, RZ, R12 ;  /* 0x000000ffff187224 */ /* 0x001fe200078e000c */
[----:B------:R-:W-:Y:S01]  /*dea0*/  IABS R12, R19 ;  /* 0x00000013000c7213 */ /* 0x000fe20000000000 */
[----:B------:R-:W-:-:S04]  /*deb0*/  VIADD R27, R0, 0x3e ;  /* 0x0000003e001b7836 */ /* 0x000fc80000000000 */
[----:B------:R-:W-:Y:S02]  /*dec0*/  IMAD.MOV.U32 R15, RZ, RZ, R12 ;  /* 0x000000ffff0f7224 */ /* 0x000fe400078e000c */
[----:B------:R-:W-:Y:S02]  /*ded0*/  @!P4 IMAD.IADD R17, R17, 0x1, -R10 ;  /* 0x000000011111c824 */ /* 0x000fe400078e0a0a */
[----:B------:R-:W-:Y:S01]  /*dee0*/  IMAD.HI.U32 R12, R11, R15, RZ ;  /* 0x0000000f0b0c7227 */ /* 0x000fe200078e00ff */
[----:B------:R-:W-:Y:S02]  /*def0*/  IABS R14, R27 ;  /* 0x0000001b000e7213 */ /* 0x000fe40000000000 */
[----:B------:R-:W-:Y:S01]  /*df00*/  ISETP.GT.U32.AND P4, PT, R10, R17, PT ;  /* 0x000000110a00720c */ /* 0x000fe20003f84070 */
[----:B------:R-:W-:Y:S02]  /*df10*/  IMAD.MOV.U32 R82, RZ, RZ, R8 ;  /* 0x000000ffff527224 */ /* 0x000fe400078e0008 */
[----:B------:R-:W-:-:S02]  /*df20*/  @!P5 IMAD.IADD R16, R16, 0x1, -R10 ;  /* 0x000000011010d824 */ /* 0x000fc400078e0a0a */
[----:B------:R-:W-:Y:S02]  /*df30*/  IMAD.MOV R8, RZ, RZ, -R12 ;  /* 0x000000ffff087224 */ /* 0x000fe400078e0a0c */
[----:B------:R-:W-:Y:S01]  /*df40*/  VIADD R23, R0, 0x40 ;  /* 0x0000004000177836 */ /* 0x000fe20000000000 */
[C---:B------:R-:W-:Y:S01]  /*df50*/  ISETP.GT.U32.AND P5, PT, R10.reuse, R16, PT ;  /* 0x000000100a00720c */ /* 0x040fe20003fa4070 */
[----:B------:R-:W-:Y:S02]  /*df60*/  IMAD R15, R10, R8, R15 ;  /* 0x000000080a0f7224 */ /* 0x000fe400078e020f */
[----:B------:R-:W-:Y:S01]  /*df70*/  IMAD.HI.U32 R8, R11, R14, RZ ;  /* 0x0000000e0b087227 */ /* 0x000fe200078e00ff */
[----:B------:R-:W-:-:S03]  /*df80*/  IABS R12, R23 ;  /* 0x00000017000c7213 */ /* 0x000fc60000000000 */
[----:B------:R-:W-:Y:S01]  /*df90*/  @!P1 IMAD.MOV R24, RZ, RZ, -R24 ;  /* 0x000000ffff189224 */ /* 0x000fe200078e0a18 */
[----:B------:R-:W-:Y:S01]  /*dfa0*/  ISETP.GE.AND P1, PT, R22, RZ, PT ;  /* 0x000000ff1600720c */ /* 0x000fe20003f26270 */
[----:B------:R-:W-:Y:S02]  /*dfb0*/  VIADD R22, R0, 0x41 ;  /* 0x0000004100167836 */ /* 0x000fe40000000000 */
[----:B------:R-:W-:Y:S02]  /*dfc0*/  IMAD.MOV R8, RZ, RZ, -R8 ;  /* 0x000000ffff087224 */ /* 0x000fe400078e0a08 */
[----:B------:R-:W-:Y:S01]  /*dfd0*/  @!P0 IMAD.MOV R84, RZ, RZ, -R84 ;  /* 0x000000ffff548224 */ /* 0x000fe200078e0a54 */
[----:B------:R-:W-:Y:S01]  /*dfe0*/  ISETP.GT.U32.AND P0, PT, R10, R18, PT ;  /* 0x000000120a00720c */ /* 0x000fe20003f04070 */
[----:B------:R-:W-:Y:S01]  /*dff0*/  @!P6 IMAD.MOV R82, RZ, RZ, -R82 ;  /* 0x000000ffff52e224 */ /* 0x000fe200078e0a52 */
[----:B------:R-:W-:Y:S01]  /*e000*/  ISETP.GE.AND P6, PT, R20, RZ, PT ;  /* 0x000000ff1400720c */ /* 0x000fe20003fc6270 */
[C---:B------:R-:W-:Y:S01]  /*e010*/  IMAD R14, R10.reuse, R8, R14 ;  /* 0x000000080a0e7224 */ /* 0x040fe200078e020e */
[----:B------:R-:W-:Y:S01]  /*e020*/  IABS R9, R22 ;  /* 0x0000001600097213 */ /* 0x000fe20000000000 */
[----:B------:R-:W-:Y:S01]  /*e030*/  @!P4 IMAD.IADD R17, R17, 0x1, -R10 ;  /* 0x000000011111c824 */ /* 0x000fe200078e0a0a */
[----:B------:R-:W-:Y:S01]  /*e040*/  ISETP.GT.U32.AND P4, PT, R10, R15, PT ;  /* 0x0000000f0a00720c */ /* 0x000fe20003f84070 */
[----:B------:R-:W-:-:S04]  /*e050*/  IMAD.HI.U32 R20, R11, R12, RZ ;  /* 0x0000000c0b147227 */ /* 0x000fc800078e00ff */
[----:B------:R-:W-:Y:S01]  /*e060*/  @!P5 IMAD.IADD R16, R16, 0x1, -R10 ;  /* 0x000000011010d824 */ /* 0x000fe200078e0a0a */
[----:B------:R-:W-:Y:S01]  /*e070*/  ISETP.GT.U32.AND P5, PT, R10, R14, PT ;  /* 0x0000000e0a00720c */ /* 0x000fe20003fa4070 */
[----:B------:R-:W-:-:S04]  /*e080*/  IMAD.HI.U32 R21, R11, R9, RZ ;  /* 0x000000090b157227 */ /* 0x000fc800078e00ff */
[----:B------:R-:W-:Y:S02]  /*e090*/  IMAD.MOV R20, RZ, RZ, -R20 ;  /* 0x000000ffff147224 */ /* 0x000fe400078e0a14 */
[----:B------:R-:W-:Y:S02]  /*e0a0*/  IMAD.MOV R21, RZ, RZ, -R21 ;  /* 0x000000ffff157224 */ /* 0x000fe400078e0a15 */
[----:B------:R-:W-:Y:S02]  /*e0b0*/  IMAD R12, R10, R20, R12 ;  /* 0x000000140a0c7224 */ /* 0x000fe400078e020c */
[--C-:B------:R-:W-:Y:S02]  /*e0c0*/  @!P0 IMAD.IADD R18, R18, 0x1, -R10.reuse ;  /* 0x0000000112128824 */ /* 0x100fe400078e0a0a */
[C---:B------:R-:W-:Y:S02]  /*e0d0*/  IMAD R9, R10.reuse, R21, R9 ;  /* 0x000000150a097224 */ /* 0x040fe400078e0209 */
[----:B------:R-:W-:Y:S01]  /*e0e0*/  @!P4 IMAD.IADD R15, R15, 0x1, -R10 ;  /* 0x000000010f0fc824 */ /* 0x000fe200078e0a0a */
[----:B------:R-:W-:-:S02]  /*e0f0*/  ISETP.GT.U32.AND P4, PT, R10, R12, PT ;  /* 0x0000000c0a00720c */ /* 0x000fc40003f84070 */
[----:B------:R-:W-:Y:S01]  /*e100*/  ISETP.GT.U32.AND P0, PT, R10, R18, PT ;  /* 0x000000120a00720c */ /* 0x000fe20003f04070 */
[----:B------:R-:W-:Y:S01]  /*e110*/  @!P5 IMAD.IADD R14, R14, 0x1, -R10 ;  /* 0x000000010e0ed824 */ /* 0x000fe200078e0a0a */
[----:B------:R-:W-:Y:S01]  /*e120*/  ISETP.GT.U32.AND P5, PT, R10, R9, PT ;  /* 0x000000090a00720c */ /* 0x000fe20003fa4070 */
[C---:B------:R-:W-:Y:S02]  /*e130*/  VIADD R26, R0.reuse, 0x42 ;  /* 0x00000042001a7836 */ /* 0x040fe40000000000 */
[----:B------:R-:W-:-:S03]  /*e140*/  VIADD R21, R0, 0x44 ;  /* 0x0000004400157836 */ /* 0x000fc60000000000 */
[----:B------:R-:W-:Y:S02]  /*e150*/  IABS R8, R26 ;  /* 0x0000001a00087213 */ /* 0x000fe40000000000 */
[----:B------:R-:W-:Y:S01]  /*e160*/  IABS R20, R21 ;  /* 0x0000001500147213 */ /* 0x000fe20000000000 */
[--C-:B------:R-:W-:Y:S02]  /*e170*/  @!P4 IMAD.IADD R12, R12, 0x1, -R10.reuse ;  /* 0x000000010c0cc824 */ /* 0x100fe400078e0a0a */
[--C-:B------:R-:W-:Y:S02]  /*e180*/  @!P0 IMAD.IADD R18, R18, 0x1, -R10.reuse ;  /* 0x0000000112128824 */ /* 0x100fe400078e0a0a */
[----:B------:R-:W-:Y:S01]  /*e190*/  @!P5 IMAD.IADD R9, R9, 0x1, -R10 ;  /* 0x000000010909d824 */ /* 0x000fe200078e0a0a */
[----:B------:R-:W-:Y:S01]  /*e1a0*/  ISETP.GT.U32.AND P5, PT, R10, R12, PT ;  /* 0x0000000c0a00720c */ /* 0x000fe20003fa4070 */
[----:B------:R-:W-:Y:S02]  /*e1b0*/  IMAD.MOV.U32 R81, RZ, RZ, R18 ;  /* 0x000000ffff517224 */ /* 0x000fe400078e0012 */
[----:B------:R-:W-:-:S02]  /*e1c0*/  VIADD R25, R0, 0x43 ;  /* 0x0000004300197836 */ /* 0x000fc40000000000 */
[----:B------:R-:W-:-:S04]  /*e1d0*/  IMAD.HI.U32 R29, R11, R8, RZ ;  /* 0x000000080b1d7227 */ /* 0x000fc800078e00ff */
[----:B------:R-:W-:Y:S01]  /*e1e0*/  IMAD.HI.U32 R18, R11, R20, RZ ;  /* 0x000000140b127227 */ /* 0x000fe200078e00ff */
[----:B------:R-:W-:Y:S02]  /*e1f0*/  ISETP.GE.AND P0, PT, R19, RZ, PT ;  /* 0x000000ff1300720c */ /* 0x000fe40003f06270 */
[----:B------:R-:W-:Y:S01]  /*e200*/  IABS R19, R25 ;  /* 0x0000001900137213 */ /* 0x000fe20000000000 */
[----:B------:R-:W-:Y:S02]  /*e210*/  IMAD.MOV R29, RZ, RZ, -R29 ;  /* 0x000000ffff1d7224 */ /* 0x000fe400078e0a1d */
[----:B------:R-:W-:Y:S01]  /*e220*/  IMAD.MOV R18, RZ, RZ, -R18 ;  /* 0x000000ffff127224 */ /* 0x000fe200078e0a12 */
[----:B------:R-:W-:Y:S01]  /*e230*/  STL [R1+0x1278], R90 ;  /* 0x0012785a01007387 */ /* 0x000fe20000100800 */
[----:B------:R-:W-:Y:S02]  /*e240*/  IMAD R8, R10, R29, R8 ;  /* 0x0000001d0a087224 */ /* 0x000fe400078e0208 */
[----:B------:R-:W-:-:S02]  /*e250*/  IMAD.MOV.U32 R79, RZ, RZ, R16 ;  /* 0x000000ffff4f7224 */ /* 0x000fc400078e0010 */
[C---:B------:R-:W-:Y:S01]  /*e260*/  IMAD R18, R10.reuse, R18, R20 ;  /* 0x000000120a127224 */ /* 0x040fe200078e0214 */
[----:B------:R-:W-:Y:S01]  /*e270*/  STL.64 [R1+0x1280], R88 ;  /* 0x0012805801007387 */ /* 0x000fe20000100a00 */
[----:B------:R-:W-:Y:S01]  /*e280*/  IMAD.HI.U32 R28, R11, R19, RZ ;  /* 0x000000130b1c7227 */ /* 0x000fe200078e00ff */
[C---:B------:R-:W-:Y:S02]  /*e290*/  ISETP.GT.U32.AND P4, PT, R10.reuse, R14, PT ;  /* 0x0000000e0a00720c */ /* 0x040fe40003f84070 */
[----:B------:R-:W-:Y:S01]  /*e2a0*/  STL.64 [R1+0x1288], R86 ;  /* 0x0012885601007387 */ /* 0x000fe20000100a00 */
[----:B------:R-:W-:Y:S01]  /*e2b0*/  @!P1 IMAD.MOV R81, RZ, RZ, -R81 ;  /* 0x000000ffff519224 */ /* 0x000fe200078e0a51 */
[C---:B------:R-:W-:Y:S01]  /*e2c0*/  ISETP.GT.U32.AND P1, PT, R10.reuse, R15, PT ;  /* 0x0000000f0a00720c */ /* 0x040fe20003f24070 */
[----:B------:R-:W-:Y:S01]  /*e2d0*/  IMAD.MOV.U32 R80, RZ, RZ, R17 ;  /* 0x000000ffff507224 */ /* 0x000fe200078e0011 */
[----:B------:R-:W-:Y:S01]  /*e2e0*/  STL.64 [R1+0x1290], R84 ;  /* 0x0012905401007387 */ /* 0x000fe20000100a00 */
[----:B------:R-:W-:Y:S01]  /*e2f0*/  @!P6 IMAD.MOV R79, RZ, RZ, -R79 ;  /* 0x000000ffff4fe224 */ /* 0x000fe200078e0a4f */
[----:B------:R-:W-:Y:S01]  /*e300*/  ISETP.GT.U32.AND P6, PT, R10, R8, PT ;  /* 0x000000080a00720c */ /* 0x000fe20003fc4070 */
[----:B------:R-:W-:Y:S01]  /*e310*/  @!P5 IMAD.IADD R12, R12, 0x1, -R10 ;  /* 0x000000010c0cd824 */ /* 0x000fe200078e0a0a */
[----:B------:R0:W-:Y:S01]  /*e320*/  STL [R1+0x140], R24 ;  /* 0x0001401801007387 */ /* 0x0001e20000100800 */
[----:B------:R-:W-:Y:S01]  /*e330*/  ISETP.GT.U32.AND P5, PT, R10, R18, PT ;  /* 0x000000120a00720c */ /* 0x000fe20003fa4070 */
[----:B------:R-:W-:-:S02]  /*e340*/  IMAD.MOV R28, RZ, RZ, -R28 ;  /* 0x000000ffff1c7224 */ /* 0x000fc400078e0a1c */
[----:B------:R-:W-:Y:S01]  /*e350*/  @!P3 IMAD.MOV R80, RZ, RZ, -R80 ;  /* 0x000000ffff50b224 */ /* 0x000fe200078e0a50 */
[C---:B------:R-:W-:Y:S01]  /*e360*/  ISETP.GT.U32.AND P3, PT, R10.reuse, R9, PT ;  /* 0x000000090a00720c */ /* 0x040fe20003f64070 */
[----:B------:R-:W-:Y:S02]  /*e370*/  IMAD R19, R10, R28, R19 ;  /* 0x0000001c0a137224 */ /* 0x000fe400078e0213 */
[C---:B0-----:R-:W-:Y:S02]  /*e380*/  VIADD R24, R0.reuse, 0x45 ;  /* 0x0000004500187836 */ /* 0x041fe40000000000 */
[----:B------:R-:W-:-:S03]  /*e390*/  VIADD R20, R0, 0x46 ;  /* 0x0000004600147836 */ /* 0x000fc60000000000 */
[----:B------:R-:W-:Y:S01]  /*e3a0*/  IABS R28, R24 ;  /* 0x00000018001c7213 */ /* 0x000fe20000000000 */
[--C-:B------:R-:W-:Y:S01]  /*e3b0*/  @!P1 IMAD.IADD R15, R15, 0x1, -R10.reuse ;  /* 0x000000010f0f9824 */ /* 0x100fe200078e0a0a */
[----:B------:R-:W-:Y:S01]  /*e3c0*/  ISETP.GT.U32.AND P1, PT, R10, R19, PT ;  /* 0x000000130a00720c */ /* 0x000fe20003f24070 */
[----:B------:R-:W-:Y:S02]  /*e3d0*/  @!P4 IMAD.IADD R14, R14, 0x1, -R10 ;  /* 0x000000010e0ec824 */ /* 0x000fe400078e0a0a */
[----:B------:R-:W-:Y:S01]  /*e3e0*/  IMAD.MOV.U32 R17, RZ, RZ, R28 ;  /* 0x000000ffff117224 */ /* 0x000fe200078e001c */
[----:B------:R-:W-:Y:S01]  /*e3f0*/  ISETP.GE.AND P4, PT, R27, RZ, PT ;  /* 0x000000ff1b00720c */ /* 0x000fe20003f86270 */
[--C-:B------:R-:W-:Y:S01]  /*e400*/  @!P6 IMAD.IADD R8, R8, 0x1, -R10.reuse ;  /* 0x000000010808e824 */ /* 0x100fe200078e0a0a */
[----:B------:R-:W-:Y:S01]  /*e410*/  IABS R16, R20 ;  /* 0x0000001400107213 */ /* 0x000fe20000000000 */
[----:B------:R-:W-:Y:S01]  /*e420*/  @!P5 IMAD.IADD R18, R18, 0x1, -R10 ;  /* 0x000000011212d824 */ /* 0x000fe200078e0a0a */
[----:B------:R-:W-:Y:S01]  /*e430*/  ISETP.GE.AND P6, PT, R22, RZ, PT ;  /* 0x000000ff1600720c */ /* 0x000fe20003fc6270 */
[----:B------:R-:W-:-:S03]  /*e440*/  IMAD.HI.U32 R27, R11, R17, RZ ;  /* 0x000000110b1b7227 */ /* 0x000fc600078e00ff */
[----:B------:R-:W-:Y:S01]  /*e450*/  ISETP.GT.U32.AND P5, PT, R10, R18, PT ;  /* 0x000000120a00720c */ /* 0x000fe20003fa4070 */
[----:B------:R-:W-:Y:S01]  /*e460*/  @!P3 IMAD.IADD R9, R9, 0x1, -R10 ;  /* 0x000000010909b824 */ /* 0x000fe200078e0a0a */
[----:B------:R-:W-:Y:S01]  /*e470*/  ISETP.GE.AND P3, PT, R23, RZ, PT ;  /* 0x000000ff1700720c */ /* 0x000fe20003f66270 */
[----:B------:R-:W-:Y:S02]  /*e480*/  IMAD.MOV.U32 R78, RZ, RZ, R15 ;  /* 0x000000ffff4e7224 */ /* 0x000fe400078e000f */
[----:B------:R-:W-:Y:S02]  /*e490*/  IMAD.MOV R23, RZ, RZ, -R27 ;  /* 0x000000ffff177224 */ /* 0x000fe400078e0a1b */
[----:B------:R-:W-:-:S04]  /*e4a0*/  IMAD.HI.U32 R15, R11, R16, RZ ;  /* 0x000000100b0f7227 */ /* 0x000fc800078e00ff */
[----:B------:R-:W-:Y:S01]  /*e4b0*/  @!P0 IMAD.MOV R78, RZ, RZ, -R78 ;  /* 0x000000ffff4e8224 */ /* 0x000fe200078e0a4e */
[C---:B------:R-:W-:Y:S01]  /*e4c0*/  ISETP.GT.U32.AND P0, PT, R10.reuse, R8, PT ;  /* 0x000000080a00720c */ /* 0x040fe20003f04070 */
[----:B------:R-:W-:Y:S02]  /*e4d0*/  IMAD.MOV.U32 R77, RZ, RZ, R12 ;  /* 0x000000ffff4d7224 */ /* 0x000fe400078e000c */
[----:B------:R-:W-:Y:S02]  /*e4e0*/  IMAD R17, R10, R23, R17 ;  /* 0x000000170a117224 */ /* 0x000fe400078e0211 */
[----:B------:R-:W-:Y:S02]  /*e4f0*/  IMAD.MOV.U32 R76, RZ, RZ, R9 ;  /* 0x000000ffff4c7224 */ /* 0x000fe400078e0009 */
[----:B------:R-:W-:Y:S02]  /*e500*/  IMAD.MOV R12, RZ, RZ, -R15 ;  /* 0x000000ffff0c7224 */ /* 0x000fe400078e0a0f */
[----:B------:R-:W-:Y:S01]  /*e510*/  @!P1 IMAD.IADD R19, R19, 0x1, -R10 ;  /* 0x0000000113139824 */ /* 0x000fe200078e0a0a */
[----:B------:R-:W-:Y:S01]  /*e520*/  ISETP.GE.AND P1, PT, R26, RZ, PT ;  /* 0x000000ff1a00720c */ /* 0x000fe20003f26270 */
[----:B------:R-:W-:-:S02]  /*e530*/  VIADD R26, R0, 0x48 ;  /* 0x00000048001a7836 */ /* 0x000fc40000000000 */
[----:B------:R-:W-:Y:S01]  /*e540*/  @!P6 IMAD.MOV R76, RZ, RZ, -R76 ;  /* 0x000000ffff4ce224 */ /* 0x000fe200078e0a4c */
[C---:B------:R-:W-:Y:S01]  /*e550*/  ISETP.GT.U32.AND P6, PT, R10.reuse, R17, PT ;  /* 0x000000110a00720c */ /* 0x040fe20003fc4070 */
[----:B------:R-:W-:Y:S01]  /*e560*/  IMAD R16, R10, R12, R16 ;  /* 0x0000000c0a107224 */ /* 0x000fe200078e0210 */
[----:B------:R-:W-:Y:S01]  /*e570*/  IABS R9, R26 ;  /* 0x0000001a00097213 */ /* 0x000fe20000000000 */
[----:B------:R-:W-:-:S03]  /*e580*/  @!P5 IMAD.IADD R18, R18, 0x1, -R10 ;  /* 0x000000011212d824 */ /* 0x000fc600078e0a0a */
[----:B------:R-:W-:Y:S01]  /*e590*/  ISETP.GT.U32.AND P5, PT, R10, R16, PT ;  /* 0x000000100a00720c */ /* 0x000fe20003fa4070 */
[----:B------:R-:W-:Y:S02]  /*e5a0*/  IMAD.MOV.U32 R30, RZ, RZ, R14 ;  /* 0x000000ffff1e7224 */ /* 0x000fe400078e000e */
[----:B------:R-:W-:Y:S01]  /*e5b0*/  @!P0 IMAD.IADD R8, R8, 0x1, -R10 ;  /* 0x0000000108088824 */ /* 0x000fe200078e0a0a */
[----:B------:R-:W-:Y:S01]  /*e5c0*/  ISETP.GE.AND P0, PT, R21, RZ, PT ;  /* 0x000000ff1500720c */ /* 0x000fe20003f06270 */
[----:B------:R-:W-:-:S04]  /*e5d0*/  IMAD.HI.U32 R12, R11, R9, RZ ;  /* 0x000000090b0c7227 */ /* 0x000fc800078e00ff */
[----:B------:R-:W-:Y:S02]  /*e5e0*/  VIADD R21, R0, 0x49 ;  /* 0x0000004900157836 */ /* 0x000fe40000000000 */
[----:B------:R-:W-:Y:S01]  /*e5f0*/  @!P4 IMAD.MOV R30, RZ, RZ, -R30 ;  /* 0x000000ffff1ec224 */ /* 0x000fe200078e0a1e */
[----:B------:R-:W-:Y:S01]  /*e600*/  ISETP.GT.U32.AND P4, PT, R10, R19, PT ;  /* 0x000000130a00720c */ /* 0x000fe20003f84070 */
[----:B------:R-:W-:Y:S02]  /*e610*/  IMAD.MOV.U32 R75, RZ, RZ, R8 ;  /* 0x000000ffff4b7224 */ /* 0x000fe400078e0008 */
[----:B------:R-:W-:Y:S01]  /*e620*/  IMAD.MOV R8, RZ, RZ, -R12 ;  /* 0x000000ffff087224 */ /* 0x000fe200078e0a0c */
[----:B------:R-:W-:Y:S01]  /*e630*/  IABS R12, R21 ;  /* 0x00000015000c7213 */ /* 0x000fe20000000000 */
[----:B------:R-:W-:Y:S02]  /*e640*/  @!P6 IMAD.IADD R17, R17, 0x1, -R10 ;  /* 0x000000011111e824 */ /* 0x000fe400078e0a0a */
[----:B------:R-:W-:-:S02]  /*e650*/  @!P1 IMAD.MOV R75, RZ, RZ, -R75 ;  /* 0x000000ffff4b9224 */ /* 0x000fc400078e0a4b */
[----:B------:R-:W-:Y:S01]  /*e660*/  @!P5 IMAD.IADD R16, R16, 0x1, -R10 ;  /* 0x000000011010d824 */ /* 0x000fe200078e0a0a */
[C---:B------:R-:W-:Y:S01]  /*e670*/  ISETP.GT.U32.AND P1, PT, R10.reuse, R17, PT ;  /* 0x000000110a00720c */ /* 0x040fe20003f24070 */
[C---:B------:R-:W-:Y:S02]  /*e680*/  IMAD R9, R10.reuse, R8, R9 ;  /* 0x000000080a097224 */ /* 0x040fe400078e0209 */
[----:B------:R-:W-:Y:S01]  /*e690*/  IMAD.MOV.U32 R8, RZ, RZ, R12 ;  /* 0x000000ffff087224 */ /* 0x000fe200078e000c */
[----:B------:R-:W-:Y:S01]  /*e6a0*/  ISETP.GT.U32.AND P5, PT, R10, R16, PT ;  /* 0x000000100a00720c */ /* 0x000fe20003fa4070 */
[----:B------:R-:W-:Y:S02]  /*e6b0*/  @!P4 IMAD.IADD R19, R19, 0x1, -R10 ;  /* 0x000000011313c824 */ /* 0x000fe400078e0a0a */
[----:B------:R-:W-:Y:S01]  /*e6c0*/  IMAD.HI.U32 R12, R11, R8, RZ ;  /* 0x000000080b0c7227 */ /* 0x000fe200078e00ff */
[----:B------:R-:W-:-:S03]  /*e6d0*/  ISETP.GE.AND P4, PT, R24, RZ, PT ;  /* 0x000000ff1800720c */ /* 0x000fc60003f86270 */
[----:B------:R-:W-:Y:S02]  /*e6e0*/  IMAD.MOV R24, RZ, RZ, -R12 ;  /* 0x000000ffff187224 */ /* 0x000fe400078e0a0c */
[----:B------:R-:W-:Y:S01]  /*e6f0*/  @!P1 IMAD.IADD R17, R17, 0x1, -R10 ;  /* 0x0000000111119824 */ /* 0x000fe200078e0a0a */
[C---:B------:R-:W-:Y:S01]  /*e700*/  ISETP.GT.U32.AND P1, PT, R10.reuse, R9, PT ;  /* 0x000000090a00720c */ /* 0x040fe20003f24070 */
[----:B------:R-:W-:Y:S02]  /*e710*/  IMAD R8, R10, R24, R8 ;  /* 0x000000180a087224 */ /* 0x000fe400078e0208 */
[C---:B------:R-:W-:Y:S02]  /*e720*/  VIADD R23, R0.reuse, 0x4c ;  /* 0x0000004c00177836 */ /* 0x040fe40000000000 */
[----:B------:R-:W-:Y:S01]  /*e730*/  VIADD R22, R0, 0x4a ;  /* 0x0000004a00167836 */ /* 0x000fe20000000000 */
[----:B------:R-:W-:Y:S01]  /*e740*/  ISETP.GE.AND P6, PT, R20, RZ, PT ;  /* 0x000000ff1400720c */ /* 0x000fe20003fc6270 */
[----:B------:R-:W-:Y:S01]  /*e750*/  @!P3 IMAD.MOV R77, RZ, RZ, -R77 ;  /* 0x000000ffff4db224 */ /* 0x000fe200078e0a4d */
[----:B------:R-:W-:Y:S01]  /*e760*/  ISETP.GE.AND P3, PT, R25, RZ, PT ;  /* 0x000000ff1900720c */ /* 0x000fe20003f66270 */
[----:B------:R-:W-:Y:S01]  /*e770*/  @!P5 IMAD.IADD R16, R16, 0x1, -R10 ;  /* 0x000000011010d824 */ /* 0x000fe200078e0a0a */
[----:B------:R-:W-:Y:S01]  /*e780*/  ISETP.GT.U32.AND P5, PT, R10, R8, PT ;  /* 0x000000080a00720c */ /* 0x000fe20003fa4070 */
[----:B------:R-:W-:Y:S01]  /*e790*/  VIADD R20, R0, 0x4b ;  /* 0x0000004b00147836 */ /* 0x000fe20000000000 */
[----:B------:R-:W-:-:S02]  /*e7a0*/  IABS R25, R23 ;  /* 0x0000001700197213 */ /* 0x000fc40000000000 */
[----:B------:R-:W-:Y:S02]  /*e7b0*/  IABS R15, R22 ;  /* 0x00000016000f7213 */ /* 0x000fe40000000000 */
[----:B------:R-:W-:Y:S01]  /*e7c0*/  IABS R14, R20 ;  /* 0x00000014000e7213 */ /* 0x000fe20000000000 */
[----:B------:R-:W-:Y:S02]  /*e7d0*/  IMAD.MOV.U32 R12, RZ, RZ, R25 ;  /* 0x000000ffff0c7224 */ /* 0x000fe400078e0019 */
[----:B------:R-:W-:-:S04]  /*e7e0*/  IMAD.HI.U32 R25, R11, R15, RZ ;  /* 0x0000000f0b197227 */ /* 0x000fc800078e00ff */
[----:B------:R-:W-:Y:S02]  /*e7f0*/  @!P1 IMAD.IADD R9, R9, 0x1, -R10 ;  /* 0x0000000109099824 */ /* 0x000fe400078e0a0a */
[----:B------:R-:W-:-:S04]  /*e800*/  IMAD.HI.U32 R28, R11, R14, RZ ;  /* 0x0000000e0b1c7227 */ /* 0x000fc800078e00ff */
[----:B------:R-:W-:Y:S02]  /*e810*/  IMAD.MOV R25, RZ, RZ, -R25 ;  /* 0x000000ffff197224 */ /* 0x000fe400078e0a19 */
[----:B------:R-:W-:Y:S01]  /*e820*/  @!P5 IMAD.IADD R8, R8, 0x1, -R10 ;  /* 0x000000010808d824 */ /* 0x000fe200078e0a0a */
[----:B------:R-:W-:Y:S01]  /*e830*/  ISETP.GT.U32.AND P5, PT, R10, R9, PT ;  /* 0x000000090a00720c */ /* 0x000fe20003fa4070 */
[----:B------:R-:W-:-:S04]  /*e840*/  IMAD.HI.U32 R27, R11, R12, RZ ;  /* 0x0000000c0b1b7227 */ /* 0x000fc800078e00ff */
[----:B------:R-:W-:Y:S02]  /*e850*/  IMAD.MOV R28, RZ, RZ, -R28 ;  /* 0x000000ffff1c7224 */ /* 0x000fe400078e0a1c */
[C---:B------:R-:W-:Y:S02]  /*e860*/  IMAD R15, R10.reuse, R25, R15 ;  /* 0x000000190a0f7224 */ /* 0x040fe400078e020f */
[----:B------:R-:W-:Y:S02]  /*e870*/  IMAD.MOV.U32 R74, RZ, RZ, R19 ;  /* 0x000000ffff4a7224 */ /* 0x000fe400078e0013 */
[----:B------:R-:W-:Y:S02]  /*e880*/  IMAD.MOV R27, RZ, RZ, -R27 ;  /* 0x000000ffff1b7224 */ /* 0x000fe400078e0a1b */
[C---:B------:R-:W-:Y:S02]  /*e890*/  IMAD R14, R10.reuse, R28, R14 ;  /* 0x0000001c0a0e7224 */ /* 0x040fe400078e020e */
[----:B------:R-:W-:Y:S01]  /*e8a0*/  @!P3 IMAD.MOV R74, RZ, RZ, -R74 ;  /* 0x000000ffff4ab224 */ /* 0x000fe200078e0a4a */
[----:B------:R-:W-:Y:S01]  /*e8b0*/  ISETP.GT.U32.AND P3, PT, R10, R15, PT ;  /* 0x0000000f0a00720c */ /* 0x000fe20003f64070 */
[----:B------:R-:W-:-:S02]  /*e8c0*/  IMAD.MOV.U32 R72, RZ, RZ, R17 ;  /* 0x000000ffff487224 */ /* 0x000fc400078e0011 */
[C---:B------:R-:W-:Y:S02]  /*e8d0*/  IMAD R12, R10.reuse, R27, R12 ;  /* 0x0000001b0a0c7224 */ /* 0x040fe400078e020c */
[----:B------:R-:W-:Y:S01]  /*e8e0*/  @!P4 IMAD.MOV R72, RZ, RZ, -R72 ;  /* 0x000000ffff48c224 */ /* 0x000fe200078e0a48 */
[----:B------:R-:W-:Y:S01]  /*e8f0*/  ISETP.GT.U32.AND P4, PT, R10, R14, PT ;  /* 0x0000000e0a00720c */ /* 0x000fe20003f84070 */
[----:B------:R-:W-:Y:S02]  /*e900*/  VIADD R24, R0, 0x4d ;  /* 0x0000004d00187836 */ /* 0x000fe40000000000 */
[----:B------:R-:W-:Y:S02]  /*e910*/  IMAD.MOV.U32 R29, RZ, RZ, R16 ;  /* 0x000000ffff1d7224 */ /* 0x000fe400078e0010 */
[--C-:B------:R-:W-:Y:S01]  /*e920*/  @!P5 IMAD.IADD R9, R9, 0x1, -R10.reuse ;  /* 0x000000010909d824 */ /* 0x100fe200078e0a0a */
[----:B------:R-:W-:Y:S01]  /*e930*/  ISETP.GT.U32.AND P5, PT, R10, R12, PT ;  /* 0x0000000c0a00720c */ /* 0x000fe20003fa4070 */
[----:B------:R-:W-:Y:S01]  /*e940*/  @!P6 IMAD.MOV R29, RZ, RZ, -R29 ;  /* 0x000000ffff1de224 */ /* 0x000fe200078e0a1d */
[----:B------:R-:W-:Y:S01]  /*e950*/  IABS R25, R24 ;  /* 0x0000001800197213 */ /* 0x000fe20000000000 */
[----:B------:R-:W-:Y:S01]  /*e960*/  @!P3 IMAD.IADD R15, R15, 0x1, -R10 ;  /* 0x000000010f0fb824 */ /* 0x000fe200078e0a0a */
[----:B------:R-:W-:Y:S01]  /*e970*/  ISETP.GE.AND P6, PT, R21, RZ, PT ;  /* 0x000000ff1500720c */ /* 0x000fe20003fc6270 */
[----:B------:R-:W-:-:S02]  /*e980*/  VIADD R21, R0, 0x4e ;  /* 0x0000004e00157836 */ /* 0x000fc40000000000 */
[----:B------:R-:W-:Y:S02]  /*e990*/  IMAD.MOV.U32 R73, RZ, RZ, R18 ;  /* 0x000000ffff497224 */ /* 0x000fe400078e0012 */
[----:B------:R-:W-:Y:S01]  /*e9a0*/  IMAD.MOV.U32 R19, RZ, RZ, R25 ;  /* 0x000000ffff137224 */ /* 0x000fe200078e0019 */
[----:B------:R-:W-:Y:S01]  /*e9b0*/  IABS R16, R21 ;  /* 0x0000001500107213 */ /* 0x000fe20000000000 */
[----:B------:R-:W-:Y:S01]  /*e9c0*/  @!P4 IMAD.IADD R14, R14, 0x1, -R10 ;  /* 0x000000010e0ec824 */ /* 0x000fe200078e0a0a */
[----:B------:R-:W-:Y:S01]  /*e9d0*/  ISETP.GT.U32.AND P4, PT, R10, R15, PT ;  /* 0x0000000f0a00720c */ /* 0x000fe20003f84070 */
[----:B------:R-:W-:Y:S01]  /*e9e0*/  @!P0 IMAD.MOV R73, RZ, RZ, -R73 ;  /* 0x000000ffff498224 */ /* 0x000fe200078e0a49 */
[----:B------:R-:W-:Y:S01]  /*e9f0*/  ISETP.GE.AND P1, PT, R26, RZ, PT ;  /* 0x000000ff1a00720c */ /* 0x000fe20003f26270 */
[----:B------:R-:W-:Y:S01]  /*ea00*/  IMAD.HI.U32 R18, R11, R19, RZ ;  /* 0x000000130b127227 */ /* 0x000fe200078e00ff */
[----:B------:R-:W-:-:S03]  /*ea10*/  ISETP.GT.U32.AND P0, PT, R10, R8, PT ;  /* 0x000000080a00720c */ /* 0x000fc60003f04070 */
[----:B------:R-:W-:Y:S01]  /*ea20*/  @!P5 IMAD.IADD R12, R12, 0x1, -R10 ;  /* 0x000000010c0cd824 */ /* 0x000fe200078e0a0a */
[----:B------:R-:W-:Y:S01]  /*ea30*/  ISETP.GT.U32.AND P5, PT, R10, R14, PT ;  /* 0x0000000e0a00720c */ /* 0x000fe20003fa4070 */
[----:B------:R-:W-:Y:S02]  /*ea40*/  IMAD.MOV.U32 R70, RZ, RZ, R9 ;  /* 0x000000ffff467224 */ /* 0x000fe400078e0009 */
[----:B------:R-:W-:Y:S02]  /*ea50*/  IMAD.MOV R18, RZ, RZ, -R18 ;  /* 0x000000ffff127224 */ /* 0x000fe400078e0a12 */
[----:B------:R-:W-:-:S04]  /*ea60*/  IMAD.HI.U32 R9, R11, R16, RZ ;  /* 0x000000100b097227 */ /* 0x000fc800078e00ff */
[----:B------:R-:W-:Y:S02]  /*ea70*/  IMAD R18, R10, R18, R19 ;  /* 0x000000120a127224 */ /* 0x000fe400078e0213 */
[----:B------:R-:W-:Y:S01]  /*ea80*/  IMAD.MOV R9, RZ, RZ, -R9 ;  /* 0x000000ffff097224 */ /* 0x000fe200078e0a09 */
[----:B------:R-:W-:Y:S01]  /*ea90*/  ISETP.GE.AND P3, PT, R20, RZ, PT ;  /* 0x000000ff1400720c */ /* 0x000fe20003f66270 */
[----:B------:R-:W-:Y:S01]  /*eaa0*/  @!P4 IMAD.IADD R15, R15, 0x1, -R10 ;  /* 0x000000010f0fc824 */ /* 0x000fe200078e0a0a */
[C---:B------:R-:W-:Y:S01]  /*eab0*/  ISETP.GT.U32.AND P4, PT, R10.reuse, R18, PT ;  /* 0x000000120a00720c */ /* 0x040fe20003f84070 */
[----:B------:R-:W-:Y:S02]  /*eac0*/  IMAD R9, R10, R9, R16 ;  /* 0x000000090a097224 */ /* 0x000fe400078e0210 */
[----:B------:R-:W-:Y:S02]  /*ead0*/  @!P0 IMAD.IADD R8, R8, 0x1, -R10 ;  /* 0x0000000108088824 */ /* 0x000fe400078e0a0a */
[----:B------:R-:W-:-:S02]  /*eae0*/  VIADD R20, R0, 0x50 ;  /* 0x0000005000147836 */ /* 0x000fc40000000000 */
[----:B------:R-:W-:Y:S01]  /*eaf0*/  @!P1 IMAD.MOV R70, RZ, RZ, -R70 ;  /* 0x000000ffff469224 */ /* 0x000fe200078e0a46 */
[----:B------:R-:W-:Y:S01]  /*eb00*/  ISETP.GT.U32.AND P1, PT, R10, R12, PT ;  /* 0x0000000c0a00720c */ /* 0x000fe20003f24070 */
[----:B------:R-:W-:Y:S01]  /*eb10*/  @!P5 IMAD.IADD R14, R14, 0x1, -R10 ;  /* 0x000000010e0ed824 */ /* 0x000fe200078e0a0a */
[----:B------:R-:W-:Y:S01]  /*eb20*/  ISETP.GT.U32.AND P5, PT, R10, R9, PT ;  /* 0x000000090a00720c */ /* 0x000fe20003fa4070 */
[----:B------:R-:W-:Y:S01]  /*eb30*/  IMAD.MOV.U32 R69, RZ, RZ, R8 ;  /* 0x000000ffff457224 */ /* 0x000fe200078e0008 */
[----:B------:R-:W-:Y:S01]  /*eb40*/  IABS R17, R20 ;  /* 0x0000001400117213 */ /* 0x000fe20000000000 */
[----:B------:R-:W-:Y:S01]  /*eb50*/  VIADD R19, R0, 0x51 ;  /* 0x0000005100137836 */ /* 0x000fe20000000000 */
[----:B------:R-:W-:Y:S01]  /*eb60*/  ISETP.GE.AND P0, PT, R22, RZ, PT ;  /* 0x000000ff1600720c */ /* 0x000fe20003f06270 */
[----:B------:R-:W-:Y:S01]  /*eb70*/  @!P6 IMAD.MOV R69, RZ, RZ, -R69 ;  /* 0x000000ffff45e224 */ /* 0x000fe200078e0a45 */
[----:B------:R-:W-:Y:S01]  /*eb80*/  ISETP.GE.AND P6, PT, R23, RZ, PT ;  /* 0x000000ff1700720c */ /* 0x000fe20003fc6270 */
[----:B------:R-:W-:-:S02]  /*eb90*/  VIADD R22, R0, 0x52 ;  /* 0x0000005200167836 */ /* 0x000fc40000000000 */
[----:B------:R-:W-:Y:S01]  /*eba0*/  IMAD.HI.U32 R16, R11, R17, RZ ;  /* 0x000000110b107227 */ /* 0x000fe200078e00ff */
[----:B------:R-:W-:-:S03]  /*ebb0*/  IABS R8, R19 ;  /* 0x0000001300087213 */ /* 0x000fc60000000000 */
[--C-:B------:R-:W-:Y:S01]  /*ebc0*/  @!P4 IMAD.IADD R18, R18, 0x1, -R10.reuse ;  /* 0x000000011212c824 */ /* 0x100fe200078e0a0a */
[----:B------:R-:W-:Y:S01]  /*ebd0*/  IABS R23, R22 ;  /* 0x0000001600177213 */ /* 0x000fe20000000000 */
[----:B------:R-:W-:Y:S02]  /*ebe0*/  @!P1 IMAD.IADD R12, R12, 0x1, -R10 ;  /* 0x000000010c0c9824 */ /* 0x000fe400078e0a0a */
[----:B------:R-:W-:Y:S02]  /*ebf0*/  IMAD.MOV R16, RZ, RZ, -R16 ;  /* 0x000000ffff107224 */ /* 0x000fe400078e0a10 */
[----:B------:R-:W-:Y:S01]  /*ec00*/  @!P5 IMAD.IADD R9, R9, 0x1, -R10 ;  /* 0x000000010909d824 */ /* 0x000fe200078e0a0a */
[C---:B------:R-:W-:Y:S01]  /*ec10*/  ISETP.GT.U32.AND P5, PT, R10.reuse, R18, PT ;  /* 0x000000120a00720c */ /* 0x040fe20003fa4070 */
[----:B------:R-:W-:Y:S02]  /*ec20*/  IMAD R17, R10, R16, R17 ;  /* 0x000000100a117224 */ /* 0x000fe400078e0211 */
[----:B------:R-:W-:-:S02]  /*ec30*/  IMAD.MOV.U32 R68, RZ, RZ, R15 ;  /* 0x000000ffff447224 */ /* 0x000fc400078e000f */
[----:B------:R-:W-:Y:S02]  /*ec40*/  IMAD.MOV.U32 R65, RZ, RZ, R12 ;  /* 0x000000ffff417224 */ /* 0x000fe400078e000c */
[----:B------:R-:W-:-:S04]  /*ec50*/  IMAD.HI.U32 R15, R11, R8, RZ ;  /* 0x000000080b0f7227 */ /* 0x000fc800078e00ff */
[----:B------:R-:W-:Y:S02]  /*ec60*/  IMAD.MOV.U32 R16, RZ, RZ, R23 ;  /* 0x000000ffff107224 */ /* 0x000fe400078e0017 */
[----:B------:R-:W-:Y:S02]  /*ec70*/  IMAD.MOV.U32 R67, RZ, RZ, R14 ;  /* 0x000000ffff437224 */ /* 0x000fe400078e000e */
[----:B------:R-:W-:Y:S01]  /*ec80*/  @!P6 IMAD.MOV R65, RZ, RZ, -R65 ;  /* 0x000000ffff41e224 */ /* 0x000fe200078e0a41 */
[----:B------:R-:W-:Y:S01]  /*ec90*/  ISETP.GT.U32.AND P6, PT, R10, R17, PT ;  /* 0x000000110a00720c */ /* 0x000fe20003fc4070 */
[----:B------:R-:W-:Y:S02]  /*eca0*/  IMAD.MOV R14, RZ, RZ, -R15 ;  /* 0x000000ffff0e7224 */ /* 0x000fe400078e0a0f */
[----:B------:R-:W-:-:S04]  /*ecb0*/  IMAD.HI.U32 R12, R11, R16, RZ ;  /* 0x000000100b0c7227 */ /* 0x000fc800078e00ff */
[----:B------:R-:W-:Y:S02]  /*ecc0*/  IMAD R8, R10, R14, R8 ;  /* 0x0000000e0a087224 */ /* 0x000fe400078e0208 */
[----:B------:R-:W-:Y:S02]  /*ecd0*/  IMAD.MOV R12, RZ, RZ, -R12 ;  /* 0x000000ffff0c7224 */ /* 0x000fe400078e0a0c */
[----:B------:R-:W-:Y:S01]  /*ece0*/  @!P5 IMAD.IADD R18, R18, 0x1, -R10 ;  /* 0x000000011212d824 */ /* 0x000fe200078e0a0a */
[C---:B------:R-:W-:Y:S01]  /*ecf0*/  ISETP.GT.U32.AND P5, PT, R10.reuse, R8, PT ;  /* 0x000000080a00720c */ /* 0x040fe20003fa4070 */
[----:B------:R-:W-:Y:S01]  /*ed00*/  IMAD R16, R10, R12, R16 ;  /* 0x0000000c0a107224 */ /* 0x000fe200078e0210 */
[----:B------:R-:W-:Y:S01]  /*ed10*/  ISETP.GE.AND P1, PT, R24, RZ, PT ;  /* 0x000000ff1800720c */ /* 0x000fe20003f26270 */
[----:B------:R-:W-:Y:S01]  /*ed20*/  @!P0 IMAD.MOV R68, RZ, RZ, -R68 ;  /* 0x000000ffff448224 */ /* 0x000fe200078e0a44 */
[C---:B------:R-:W-:Y:S01]  /*ed30*/  ISETP.GT.U32.AND P0, PT, R10.reuse, R9, PT ;  /* 0x000000090a00720c */ /* 0x040fe20003f04070 */
[----:B------:R-:W-:Y:S01]  /*ed40*/  @!P6 IMAD.IADD R17, R17, 0x1, -R10 ;  /* 0x000000011111e824 */ /* 0x000fe200078e0a0a */
[----:B------:R-:W-:-:S02]  /*ed50*/  ISETP.GT.U32.AND P6, PT, R10, R16, PT ;  /* 0x000000100a00720c */ /* 0x000fc40003fc4070 */
[----:B------:R-:W-:Y:S01]  /*ed60*/  ISETP.GE.AND P4, PT, R21, RZ, PT ;  /* 0x000000ff1500720c */ /* 0x000fe20003f86270 */
[----:B------:R-:W-:Y:S02]  /*ed70*/  VIADD R21, R0, 0x53 ;  /* 0x0000005300157836 */ /* 0x000fe40000000000 */
[----:B------:R-:W-:Y:S01]  /*ed80*/  @!P3 IMAD.MOV R67, RZ, RZ, -R67 ;  /* 0x000000ffff43b224 */ /* 0x000fe200078e0a43 */
[----:B------:R-:W-:Y:S01]  /*ed90*/  ISETP.GE.AND P3, PT, R20, RZ, PT ;  /* 0x000000ff1400720c */ /* 0x000fe20003f66270 */
[----:B------:R-:W-:Y:S01]  /*eda0*/  IMAD.MOV.U32 R63, RZ, RZ, R18 ;  /* 0x000000ffff3f7224 */ /* 0x000fe200078e0012 */
[----:B------:R-:W-:Y:S01]  /*edb0*/  IABS R15, R21 ;  /* 0x00000015000f7213 */ /* 0x000fe20000000000 */
[----:B------:R-:W-:Y:S02]  /*edc0*/  VIADD R20, R0, 0x54 ;  /* 0x0000005400147836 */ /* 0x000fe40000000000 */
[--C-:B------:R-:W-:Y:S02]  /*edd0*/  @!P5 IMAD.IADD R8, R8, 0x1, -R10.reuse ;  /* 0x000000010808d824 */ /* 0x100fe400078e0a0a */
[----:B------:R-:W-:Y:S01]  /*ede0*/  @!P1 IMAD.MOV R63, RZ, RZ, -R63 ;  /* 0x000000ffff3f9224 */ /* 0x000fe200078e0a3f */
[C---:B------:R-:W-:Y:S01]  /*edf0*/  ISETP.GT.U32.AND P1, PT, R10.reuse, R17, PT ;  /* 0x000000110a00720c */ /* 0x040fe20003f24070 */
[----:B------:R-:W-:Y:S01]  /*ee00*/  @!P0 IMAD.IADD R9, R9, 0x1, -R10 ;  /* 0x0000000109098824 */ /* 0x000fe200078e0a0a */
[----:B------:R-:W-:Y:S01]  /*ee10*/  IABS R14, R20 ;  /* 0x00000014000e7213 */ /* 0x000fe20000000000 */
[----:B------:R-:W-:Y:S01]  /*ee20*/  IMAD.HI.U32 R12, R11, R15, RZ ;  /* 0x0000000f0b0c7227 */ /* 0x000fe200078e00ff */
[----:B------:R-:W-:-:S03]  /*ee30*/  ISETP.GT.U32.AND P5, PT, R10, R8, PT ;  /* 0x000000080a00720c */ /* 0x000fc60003fa4070 */
[----:B------:R-:W-:Y:S01]  /*ee40*/  @!P6 IMAD.IADD R16, R16, 0x1, -R10 ;  /* 0x000000011010e824 */ /* 0x000fe200078e0a0a */
[----:B------:R-:W-:Y:S01]  /*ee50*/  ISETP.GE.AND P0, PT, R19, RZ, PT ;  /* 0x000000ff1300720c */ /* 0x000fe20003f06270 */
[----:B------:R-:W-:Y:S02]  /*ee60*/  IMAD.MOV.U32 R25, RZ, RZ, R9 ;  /* 0x000000ffff197224 */ /* 0x000fe400078e0009 */
[----:B------:R-:W-:Y:S01]  /*ee70*/  IMAD.MOV R9, RZ, RZ, -R12 ;  /* 0x000000ffff097224 */ /* 0x000fe200078e0a0c */
[----:B------:R-:W-:Y:S01]  /*ee80*/  ISETP.GT.U32.AND P6, PT, R10, R16, PT ;  /* 0x000000100a00720c */ /* 0x000fe20003fc4070 */
[----:B------:R-:W-:Y:S02]  /*ee90*/  VIADD R19, R0, 0x55 ;  /* 0x0000005500137836 */ /* 0x000fe40000000000 */
[----:B------:R-:W-:-:S04]  /*eea0*/  IMAD.HI.U32 R18, R11, R14, RZ ;  /* 0x0000000e0b127227 */ /* 0x000fc800078e00ff */
[C---:B------:R-:W-:Y:S01]  /*eeb0*/  IMAD R15, R10.reuse, R9, R15 ;  /* 0x000000090a0f7224 */ /* 0x040fe200078e020f */
[----:B------:R-:W-:Y:S01]  /*eec0*/  IABS R12, R19 ;  /* 0x00000013000c7213 */ /* 0x000fe20000000000 */
[----:B------:R-:W-:Y:S02]  /*eed0*/  IMAD.MOV R18, RZ, RZ, -R18 ;  /* 0x000000ffff127224 */ /* 0x000fe400078e0a12 */
[----:B------:R-:W-:Y:S01]  /*eee0*/  @!P1 IMAD.IADD R17, R17, 0x1, -R10 ;  /* 0x0000000111119824 */ /* 0x000fe200078e0a0a */
[----:B------:R-:W-:Y:S01]  /*eef0*/  ISETP.GT.U32.AND P1, PT, R10, R15, PT ;  /* 0x0000000f0a00720c */ /* 0x000fe20003f24070 */
[----:B------:R-:W-:Y:S01]  /*ef00*/  @!P4 IMAD.MOV R25, RZ, RZ, -R25 ;  /* 0x000000ffff19c224 */ /* 0x000fe200078e0a19 */
[----:B------:R-:W-:Y:S01]  /*ef10*/  ISETP.GE.AND P4, PT, R22, RZ, PT ;  /* 0x000000ff1600720c */ /* 0x000fe20003f86270 */
[----:B------:R-:W-:Y:S02]  /*ef20*/  IMAD R14, R10, R18, R14 ;  /* 0x000000120a0e7224 */ /* 0x000fe400078e020e */
[----:B------:R-:W-:-:S02]  /*ef30*/  @!P5 IMAD.IADD R8, R8, 0x1, -R10 ;  /* 0x000000010808d824 */ /* 0x000fc400078e0a0a */
[----:B------:R-:W-:Y:S01]  /*ef40*/  IMAD.HI.U32 R9, R11, R12, RZ ;  /* 0x0000000c0b097227 */ /* 0x000fe200078e00ff */
[----:B------:R-:W-:-:S03]  /*ef50*/  ISETP.GT.U32.AND P5, PT, R10, R14, PT ;  /* 0x0000000e0a00720c */ /* 0x000fc60003fa4070 */
[----:B------:R-:W-:Y:S02]  /*ef60*/  IMAD.MOV.U32 R58, RZ, RZ, R8 ;  /* 0x000000ffff3a7224 */ /* 0x000fe400078e0008 */
[----:B------:R-:W-:Y:S02]  /*ef70*/  IMAD.MOV R8, RZ, RZ, -R9 ;  /* 0x000000ffff087224 */ /* 0x000fe400078e0a09 */
[----:B------:R-:W-:Y:S02]  /*ef80*/  @!P6 IMAD.IADD R16, R16, 0x1, -R10 ;  /* 0x000000011010e824 */ /* 0x000fe400078e0a0a */
[----:B------:R-:W-:Y:S02]  /*ef90*/  IMAD R12, R10, R8, R12 ;  /* 0x000000080a0c7224 */ /* 0x000fe400078e020c */
[----:B------:R-:W-:Y:S02]  /*efa0*/  IMAD.MOV.U32 R56, RZ, RZ, R16 ;  /* 0x000000ffff387224 */ /* 0x000fe400078e0010 */
[----:B------:R-:W-:-:S02]  /*efb0*/  @!P1 IMAD.IADD R15, R15, 0x1, -R10 ;  /* 0x000000010f0f9824 */ /* 0x000fc400078e0a0a */
[----:B------:R-:W-:Y:S01]  /*efc0*/  @!P4 IMAD.MOV R56, RZ, RZ, -R56 ;  /* 0x000000ffff38c224 */ /* 0x000fe200078e0a38 */
[C---:B------:R-:W-:Y:S01]  /*efd0*/  ISETP.GT.U32.AND P4, PT, R10.reuse, R12, PT ;  /* 0x0000000c0a00720c */ /* 0x040fe20003f84070 */
[----:B------:R-:W-:Y:S01]  /*efe0*/  IMAD.MOV.U32 R59, RZ, RZ, R17 ;  /* 0x000000ffff3b7224 */ /* 0x000fe200078e0011 */
[----:B------:R-:W-:Y:S01]  /*eff0*/  ISETP.GT.U32.AND P1, PT, R10, R15, PT ;  /* 0x0000000f0a00720c */ /* 0x000fe20003f24070 */
[----:B------:R-:W-:Y:S02]  /*f000*/  @!P5 IMAD.IADD R14, R14, 0x1, -R10 ;  /* 0x000000010e0ed824 */ /* 0x000fe400078e0a0a */
[C---:B------:R-:W-:Y:S02]  /*f010*/  VIADD R17, R0.reuse, 0x56 ;  /* 0x0000005600117836 */ /* 0x040fe40000000000 */
[----:B------:R-:W-:Y:S01]  /*f020*/  VIADD R8, R0, 0x58 ;  /* 0x0000005800087836 */ /* 0x000fe20000000000 */
[----:B------:R-:W-:Y:S02]  /*f030*/  ISETP.GT.U32.AND P5, PT, R10, R14, PT ;  /* 0x0000000e0a00720c */ /* 0x000fe40003fa4070 */
        /* <DEDUP_REMOVED lines=8> */
[----:B------:R-:W-:Y:S01]  /*f0c0*/  IMAD.MOV R17, RZ, RZ, -R20 ;  /* 0x000000ffff117224 */ /* 0x000fe200078e0a14 */
[----:B------:R-:W-:Y:S01]  /*f0d0*/  ISETP.GT.U32.AND P4, PT, R10, R12, PT ;  /* 0x0000000c0a00720c */ /* 0x000fe20003f84070 */
[----:B------:R-:W-:-:S04]  /*f0e0*/  IMAD.HI.U32 R20, R11, R16, RZ ;  /* 0x000000100b147227 */ /* 0x000fc800078e00ff */
[----:B------:R-:W-:Y:S01]  /*f0f0*/  @!P5 IMAD.IADD R14, R14, 0x1, -R10 ;  /* 0x000000010e0ed824 */ /* 0x000fe200078e0a0a */
[----:B------:R-:W-:Y:S01]  /*f100*/  ISETP.GE.AND P5, PT, R8, RZ, PT ;  /* 0x000000ff0800720c */ /* 0x000fe20003fa6270 */
[----:B------:R-:W-:Y:S02]  /*f110*/  IMAD.MOV R8, RZ, RZ, -R20 ;  /* 0x000000ffff087224 */ /* 0x000fe400078e0a14 */
[----:B------:R-:W-:Y:S02]  /*f120*/  VIADD R18, R0, 0x59 ;  /* 0x0000005900127836 */ /* 0x000fe40000000000 */
[----:B------:R-:W-:Y:S02]  /*f130*/  IMAD R8, R10, R8, R16 ;  /* 0x000000080a087224 */ /* 0x000fe400078e0210 */
[----:B------:R-:W-:Y:S01]  /*f140*/  @!P3 IMAD.MOV R59, RZ, RZ, -R59 ;  /* 0x000000ffff3bb224 */ /* 0x000fe200078e0a3b */
[----:B------:R-:W-:Y:S01]  /*f150*/  ISETP.GE.AND P3, PT, R21, RZ, PT ;  /* 0x000000ff1500720c */ /* 0x000fe20003f66270 */
[----:B------:R-:W-:Y:S01]  /*f160*/  @!P4 IMAD.IADD R12, R12, 0x1, -R10 ;  /* 0x000000010c0cc824 */ /* 0x000fe200078e0a0a */
[----:B------:R-:W-:-:S02]  /*f170*/  ISETP.GE.AND P6, PT, R19, RZ, PT ;  /* 0x000000ff1300720c */ /* 0x000fc40003fc6270 */
[----:B------:R-:W-:Y:S02]  /*f180*/  IABS R19, R18 ;  /* 0x0000001200137213 */ /* 0x000fe40000000000 */
[----:B------:R-:W-:Y:S01]  /*f190*/  ISETP.GT.U32.AND P4, PT, R10, R8, PT ;  /* 0x000000080a00720c */ /* 0x000fe20003f84070 */
[----:B------:R-:W-:Y:S02]  /*f1a0*/  IMAD.MOV.U32 R51, RZ, RZ, R15 ;  /* 0x000000ffff337224 */ /* 0x000fe400078e000f */
[----:B------:R-:W-:-:S04]  /*f1b0*/  IMAD.HI.U32 R21, R11, R19, RZ ;  /* 0x000000130b157227 */ /* 0x000fc800078e00ff */
[----:B------:R-:W-:Y:S02]  /*f1c0*/  IMAD.MOV.U32 R50, RZ, RZ, R14 ;  /* 0x000000ffff327224 */ /* 0x000fe400078e000e */
[C---:B------:R-:W-:Y:S02]  /*f1d0*/  VIADD R14, R0.reuse, 0x5a ;  /* 0x0000005a000e7836 */ /* 0x040fe40000000000 */
[----:B------:R-:W-:Y:S02]  /*f1e0*/  IMAD.MOV R15, RZ, RZ, -R21 ;  /* 0x000000ffff0f7224 */ /* 0x000fe400078e0a15 */
[----:B------:R-:W-:Y:S02]  /*f1f0*/  VIADD R26, R0, 0x5b ;  /* 0x0000005b001a7836 */ /* 0x000fe40000000000 */
[----:B------:R-:W-:Y:S01]  /*f200*/  @!P3 IMAD.MOV R51, RZ, RZ, -R51 ;  /* 0x000000ffff33b224 */ /* 0x000fe200078e0a33 */
[----:B------:R-:W-:Y:S01]  /*f210*/  ISETP.GE.AND P3, PT, R18, RZ, PT ;  /* 0x000000ff1200720c */ /* 0x000fe20003f66270 */
[C---:B------:R-:W-:Y:S01]  /*f220*/  IMAD R9, R10.reuse, R17, R9 ;  /* 0x000000110a097224 */ /* 0x040fe200078e0209 */
[----:B------:R-:W-:Y:S01]  /*f230*/  IABS R18, R14 ;  /* 0x0000000e00127213 */ /* 0x000fe20000000000 */
[----:B------:R-:W-:Y:S01]  /*f240*/  IMAD R19, R10, R15, R19 ;  /* 0x0000000f0a137224 */ /* 0x000fe200078e0213 */
[----:B------:R-:W-:Y:S01]  /*f250*/  STL [R1+0x1298], R83 ;  /* 0x0012985301007387 */ /* 0x000fe20000100800 */
[----:B------:R-:W-:Y:S01]  /*f260*/  @!P4 IMAD.IADD R8, R8, 0x1, -R10 ;  /* 0x000000010808c824 */ /* 0x000fe200078e0a0a */
[----:B------:R-:W-:Y:S01]  /*f270*/  IABS R17, R26 ;  /* 0x0000001a00117213 */ /* 0x000fe20000000000 */
[----:B------:R-:W-:Y:S01]  /*f280*/  IMAD.MOV.U32 R48, RZ, RZ, R12 ;  /* 0x000000ffff307224 */ /* 0x000fe200078e000c */
[----:B------:R-:W-:Y:S01]  /*f290*/  STL [R1+0x12b8], R83 ;  /* 0x0012b85301007387 */ /* 0x000fe20000100800 */
[----:B------:R-:W-:Y:S01]  /*f2a0*/  IMAD.HI.U32 R21, R11, R18, RZ ;  /* 0x000000120b157227 */ /* 0x000fe200078e00ff */
[----:B------:R-:W-:-:S02]  /*f2b0*/  ISETP.GT.U32.AND P4, PT, R10, R8, PT ;  /* 0x000000080a00720c */ /* 0x000fc40003f84070 */
[----:B------:R-:W-:Y:S01]  /*f2c0*/  STL [R1+0x12d8], R83 ;  /* 0x0012d85301007387 */ /* 0x000fe20000100800 */
[----:B------:R-:W-:Y:S01]  /*f2d0*/  @!P6 IMAD.MOV R48, RZ, RZ, -R48 ;  /* 0x000000ffff30e224 */ /* 0x000fe200078e0a30 */
[----:B------:R-:W-:Y:S02]  /*f2e0*/  ISETP.GT.U32.AND P6, PT, R10, R19, PT ;  /* 0x000000130a00720c */ /* 0x000fe40003fc4070 */
[----:B------:R-:W-:Y:S01]  /*f2f0*/  STL [R1+0x12f8], R83 ;  /* 0x0012f85301007387 */ /* 0x000fe20000100800 */
[----:B------:R-:W-:-:S03]  /*f300*/  IMAD.HI.U32 R20, R11, R17, RZ ;  /* 0x000000110b147227 */ /* 0x000fc600078e00ff */
[----:B------:R-:W-:Y:S01]  /*f310*/  STL [R1+0x1318], R83 ;  /* 0x0013185301007387 */ /* 0x000fe20000100800 */
[----:B------:R-:W-:-:S03]  /*f320*/  IMAD.MOV R24, RZ, RZ, -R21 ;  /* 0x000000ffff187224 */ /* 0x000fc600078e0a15 */
[----:B------:R-:W-:Y:S01]  /*f330*/  STL [R1+0x1338], R83 ;  /* 0x0013385301007387 */ /* 0x000fe20000100800 */
[----:B------:R-:W-:-:S03]  /*f340*/  IMAD.MOV R21, RZ, RZ, -R20 ;  /* 0x000000ffff157224 */ /* 0x000fc600078e0a14 */
[----:B------:R-:W-:Y:S04]  /*f350*/  STL [R1+0x1358], R83 ;  /* 0x0013585301007387 */ /* 0x000fe80000100800 */
[----:B------:R-:W-:Y:S04]  /*f360*/  STL [R1+0x1378], R83 ;  /* 0x0013785301007387 */ /* 0x000fe80000100800 */
[----:B------:R-:W-:Y:S04]  /*f370*/  STL [R1+0x1398], R83 ;  /* 0x0013985301007387 */ /* 0x000fe80000100800 */
[----:B------:R-:W-:Y:S01]  /*f380*/  STL [R1+0x13b8], R83 ;  /* 0x0013b85301007387 */ /* 0x000fe20000100800 */
[----:B------:R-:W-:-:S03]  /*f390*/  VIADD R23, R0, 0x5c ;  /* 0x0000005c00177836 */ /* 0x000fc60000000000 */
[----:B------:R-:W-:Y:S01]  /*f3a0*/  STL [R1+0x13d8], R83 ;  /* 0x0013d85301007387 */ /* 0x000fe20000100800 */
[----:B------:R-:W-:-:S03]  /*f3b0*/  IMAD R18, R10, R24, R18 ;  /* 0x000000180a127224 */ /* 0x000fc600078e0212 */
[----:B------:R-:W-:Y:S01]  /*f3c0*/  STL [R1+0x13f8], R83 ;  /* 0x0013f85301007387 */ /* 0x000fe20000100800 */
[----:B------:R-:W-:-:S03]  /*f3d0*/  IMAD R17, R10, R21, R17 ;  /* 0x000000150a117224 */ /* 0x000fc600078e0211 */
[----:B------:R-:W-:Y:S04]  /*f3e0*/  STL [R1+0x12a8], R82 ;  /* 0x0012a85201007387 */ /* 0x000fe80000100800 */
[----:B------:R-:W-:Y:S01]  /*f3f0*/  STL [R1+0x12e8], R82 ;  /* 0x0012e85201007387 */ /* 0x000fe20000100800 */
[----:B------:R-:W-:-:S03]  /*f400*/  @!P0 IMAD.MOV R50, RZ, RZ, -R50 ;  /* 0x000000ffff328224 */ /* 0x000fc600078e0a32 */
[----:B------:R-:W-:Y:S01]  /*f410*/  STL [R1+0x1328], R82 ;  /* 0x0013285201007387 */ /* 0x000fe20000100800 */
[----:B------:R-:W-:-:S03]  /*f420*/  @!P4 IMAD.IADD R8, R8, 0x1, -R10 ;  /* 0x000000010808c824 */ /* 0x000fc600078e0a0a */
[----:B------:R-:W-:Y:S01]  /*f430*/  STL [R1+0x1368], R82 ;  /* 0x0013685201007387 */ /* 0x000fe20000100800 */
[----:B------:R-:W-:Y:S01]  /*f440*/  @!P6 IMAD.IADD R19, R19, 0x1, -R10 ;  /* 0x000000011313e824 */ /* 0x000fe200078e0a0a */
[C---:B------:R-:W-:Y:S02]  /*f450*/  ISETP.GT.U32.AND P0, PT, R10.reuse, R9, PT ;  /* 0x000000090a00720c */ /* 0x040fe40003f04070 */
[----:B------:R-:W-:Y:S01]  /*f460*/  STL [R1+0x13a8], R82 ;  /* 0x0013a85201007387 */ /* 0x000fe20000100800 */
[----:B------:R-:W-:Y:S02]  /*f470*/  IABS R16, R23 ;  /* 0x0000001700107213 */ /* 0x000fe40000000000 */
[C---:B------:R-:W-:Y:S01]  /*f480*/  ISETP.GT.U32.AND P4, PT, R10.reuse, R18, PT ;  /* 0x000000120a00720c */ /* 0x040fe20003f84070 */
[----:B------:R-:W-:Y:S01]  /*f490*/  STL [R1+0x13e8], R82 ;  /* 0x0013e85201007387 */ /* 0x000fe20000100800 */
[----:B------:R-:W-:-:S03]  /*f4a0*/  ISETP.GT.U32.AND P6, PT, R10, R17, PT ;  /* 0x000000110a00720c */ /* 0x000fc60003fc4070 */
[----:B------:R-:W-:Y:S04]  /*f4b0*/  STL.64 [R1+0x12a0], R80 ;  /* 0x0012a05001007387 */ /* 0x000fe80000100a00 */
[----:B------:R-:W-:Y:S01]  /*f4c0*/  STL.64 [R1+0x12b0], R78 ;  /* 0x0012b04e01007387 */ /* 0x000fe20000100a00 */
[----:B------:R-:W-:-:S03]  /*f4d0*/  VIADD R28, R0, 0x5d ;  /* 0x0000005d001c7836 */ /* 0x000fc60000000000 */
[----:B------:R-:W-:Y:S01]  /*f4e0*/  STL [R1+0x138], R30 ;  /* 0x0001381e01007387 */ /* 0x000fe20000100800 */
[----:B------:R-:W-:-:S03]  /*f4f0*/  IMAD.HI.U32 R22, R11, R16, RZ ;  /* 0x000000100b167227 */ /* 0x000fc600078e00ff */
[----:B------:R-:W-:Y:S04]  /*f500*/  STL.64 [R1+0x12c0], R76 ;  /* 0x0012c04c01007387 */ /* 0x000fe80000100a00 */
[----:B------:R-:W-:Y:S04]  /*f510*/  STL [R1+0x12c8], R75 ;  /* 0x0012c84b01007387 */ /* 0x000fe80000100800 */
[----:B------:R-:W-:Y:S01]  /*f520*/  STL.64 [R1+0x12e0], R74 ;  /* 0x0012e04a01007387 */ /* 0x000fe20000100a00 */
[----:B------:R-:W-:-:S03]  /*f530*/  IMAD.MOV R12, RZ, RZ, -R22 ;  /* 0x000000ffff0c7224 */ /* 0x000fc600078e0a16 */
[----:B------:R-:W-:Y:S01]  /*f540*/  STL.64 [R1+0x12d0], R72 ;  /* 0x0012d04801007387 */ /* 0x000fe20000100a00 */
[----:B------:R-:W-:-:S03]  /*f550*/  VIADD R24, R0, 0x60 ;  /* 0x0000006000187836 */ /* 0x000fc60000000000 */
[----:B------:R0:W-:Y:S01]  /*f560*/  STL [R1+0x134], R29 ;  /* 0x0001341d01007387 */ /* 0x0001e20000100800 */
[----:B------:R-:W-:-:S03]  /*f570*/  IABS R15, R28 ;  /* 0x0000001c000f7213 */ /* 0x000fc60000000000 */
[----:B------:R-:W-:Y:S04]  /*f580*/  STL [R1+0x1308], R70 ;  /* 0x0013084601007387 */ /* 0x000fe80000100800 */
[----:B------:R-:W-:Y:S01]  /*f590*/  STL [R1+0x1348], R70 ;  /* 0x0013484601007387 */ /* 0x000fe20000100800 */
[----:B------:R-:W-:-:S03]  /*f5a0*/  @!P0 IMAD.IADD R9, R9, 0x1, -R10 ;  /* 0x0000000109098824 */ /* 0x000fc600078e0a0a */
[----:B------:R-:W-:Y:S01]  /*f5b0*/  STL [R1+0x1388], R70 ;  /* 0x0013884601007387 */ /* 0x000fe20000100800 */
[----:B------:R-:W-:-:S03]  /*f5c0*/  IMAD R16, R10, R12, R16 ;  /* 0x0000000c0a107224 */ /* 0x000fc600078e0210 */
[----:B------:R-:W-:Y:S01]  /*f5d0*/  STL [R1+0x13c8], R70 ;  /* 0x0013c84601007387 */ /* 0x000fe20000100800 */
[--C-:B------:R-:W-:Y:S01]  /*f5e0*/  @!P4 IMAD.IADD R18, R18, 0x1, -R10.reuse ;  /* 0x000000011212c824 */ /* 0x100fe200078e0a0a */
[----:B------:R-:W-:Y:S01]  /*f5f0*/  IABS R12, R24 ;  /* 0x00000018000c7213 */ /* 0x000fe20000000000 */
[----:B------:R-:W-:Y:S01]  /*f600*/  @!P6 IMAD.IADD R17, R17, 0x1, -R10 ;  /* 0x000000011111e824 */ /* 0x000fe200078e0a0a */
[----:B------:R-:W-:Y:S01]  /*f610*/  STL [R1+0x1408], R70 ;  /* 0x0014084601007387 */ /* 0x000fe20000100800 */
[----:B------:R-:W-:-:S03]  /*f620*/  ISETP.GT.U32.AND P4, PT, R10, R19, PT ;  /* 0x000000130a00720c */ /* 0x000fc60003f84070 */
[----:B------:R-:W-:Y:S04]  /*f630*/  STL.64 [R1+0x12f0], R68 ;  /* 0x0012f04401007387 */ /* 0x000fe80000100a00 */
[----:B------:R1:W-:Y:S01]  /*f640*/  STL [R1+0x130], R25 ;  /* 0x0001301901007387 */ /* 0x0003e20000100800 */
[C---:B------:R-:W-:Y:S01]  /*f650*/  ISETP.GT.U32.AND P0, PT, R10.reuse, R9, PT ;  /* 0x000000090a00720c */ /* 0x040fe20003f04070 */
[----:B0-----:R-:W-:Y:S01]  /*f660*/  IMAD.HI.U32 R29, R11, R12, RZ ;  /* 0x0000000c0b1d7227 */ /* 0x001fe200078e00ff */
[----:B------:R-:W-:-:S03]  /*f670*/  ISETP.GT.U32.AND P6, PT, R10, R17, PT ;  /* 0x000000110a00720c */ /* 0x000fc60003fc4070 */
[----:B-1----:R-:W-:-:S04]  /*f680*/  IMAD.HI.U32 R25, R11, R15, RZ ;  /* 0x0000000f0b197227 */ /* 0x002fc800078e00ff */
[----:B------:R-:W-:Y:S02]  /*f690*/  IMAD.MOV R20, RZ, RZ, -R25 ;  /* 0x000000ffff147224 */ /* 0x000fe400078e0a19 */
[----:B------:R-:W-:Y:S02]  /*f6a0*/  IMAD.MOV.U32 R47, RZ, RZ, R8 ;  /* 0x000000ffff2f7224 */ /* 0x000fe400078e0008 */
[C---:B------:R-:W-:Y:S02]  /*f6b0*/  IMAD R15, R10.reuse, R20, R15 ;  /* 0x000000140a0f7224 */ /* 0x040fe400078e020f */
[----:B------:R-:W-:Y:S02]  /*f6c0*/  IMAD.MOV R29, RZ, RZ, -R29 ;  /* 0x000000ffff1d7224 */ /* 0x000fe400078e0a1d */
[----:B------:R-:W-:Y:S01]  /*f6d0*/  @!P5 IMAD.MOV R47, RZ, RZ, -R47 ;  /* 0x000000ffff2fd224 */ /* 0x000fe200078e0a2f */
[C---:B------:R-:W-:Y:S01]  /*f6e0*/  ISETP.GT.U32.AND P5, PT, R10.reuse, R16, PT ;  /* 0x000000100a00720c */ /* 0x040fe20003fa4070 */
[----:B------:R-:W-:Y:S01]  /*f6f0*/  @!P4 IMAD.IADD R19, R19, 0x1, -R10 ;  /* 0x000000011313c824 */ /* 0x000fe200078e0a0a */
[C---:B------:R-:W-:Y:S01]  /*f700*/  ISETP.GT.U32.AND P4, PT, R10.reuse, R15, PT ;  /* 0x0000000f0a00720c */ /* 0x040fe20003f84070 */
[----:B------:R-:W-:-:S02]  /*f710*/  IMAD R12, R10, R29, R12 ;  /* 0x0000001d0a0c7224 */ /* 0x000fc400078e020c */
[----:B------:R-:W-:Y:S02]  /*f720*/  VIADD R25, R0, 0x5e ;  /* 0x0000005e00197836 */ /* 0x000fe40000000000 */
[--C-:B------:R-:W-:Y:S01]  /*f730*/  @!P0 IMAD.IADD R9, R9, 0x1, -R10.reuse ;  /* 0x0000000109098824 */ /* 0x100fe200078e0a0a */
[----:B------:R-:W-:Y:S01]  /*f740*/  ISETP.GE.AND P0, PT, R14, RZ, PT ;  /* 0x000000ff0e00720c */ /* 0x000fe20003f06270 */
[----:B------:R-:W-:Y:S01]  /*f750*/  @!P6 IMAD.IADD R17, R17, 0x1, -R10 ;  /* 0x000000011111e824 */ /* 0x000fe200078e0a0a */
[----:B------:R-:W-:Y:S01]  /*f760*/  ISETP.GT.U32.AND P6, PT, R10, R12, PT ;  /* 0x0000000c0a00720c */ /* 0x000fe20003fc4070 */
[C---:B------:R-:W-:Y:S01]  /*f770*/  VIADD R22, R0.reuse, 0x61 ;  /* 0x0000006100167836 */ /* 0x040fe20000000000 */
[----:B------:R-:W-:Y:S01]  /*f780*/  IABS R14, R25 ;  /* 0x00000019000e7213 */ /* 0x000fe20000000000 */
[----:B------:R-:W-:Y:S02]  /*f790*/  VIADD R27, R0, 0x62 ;  /* 0x00000062001b7836 */ /* 0x000fe40000000000 */
[----:B------:R-:W-:Y:S01]  /*f7a0*/  IMAD.MOV.U32 R30, RZ, RZ, R9 ;  /* 0x000000ffff1e7224 */ /* 0x000fe200078e0009 */
[----:B------:R-:W-:Y:S01]  /*f7b0*/  IABS R20, R22 ;  /* 0x0000001600147213 */ /* 0x000fe20000000000 */
[----:B------:R-:W-:Y:S01]  /*f7c0*/  IMAD.HI.U32 R9, R11, R14, RZ ;  /* 0x0000000e0b097227 */ /* 0x000fe200078e00ff */
[----:B------:R-:W-:-:S03]  /*f7d0*/  IABS R21, R27 ;  /* 0x0000001b00157213 */ /* 0x000fc60000000000 */
[--C-:B------:R-:W-:Y:S01]  /*f7e0*/  @!P5 IMAD.IADD R16, R16, 0x1, -R10.reuse ;  /* 0x000000011010d824 */ /* 0x100fe200078e0a0a */
[----:B------:R-:W-:Y:S01]  /*f7f0*/  ISETP.GE.AND P5, PT, R26, RZ, PT ;  /* 0x000000ff1a00720c */ /* 0x000fe20003fa6270 */
[----:B------:R-:W-:Y:S02]  /*f800*/  @!P4 IMAD.IADD R15, R15, 0x1, -R10 ;  /* 0x000000010f0fc824 */ /* 0x000fe400078e0a0a */
[----:B------:R-:W-:Y:S02]  /*f810*/  IMAD.MOV R8, RZ, RZ, -R9 ;  /* 0x000000ffff087224 */ /* 0x000fe400078e0a09 */
[----:B------:R-:W-:-:S04]  /*f820*/  IMAD.HI.U32 R9, R11, R20, RZ ;  /* 0x000000140b097227 */ /* 0x000fc800078e00ff */
[----:B------:R-:W-:Y:S01]  /*f830*/  @!P1 IMAD.MOV R30, RZ, RZ, -R30 ;  /* 0x000000ffff1e9224 */ /* 0x000fe200078e0a1e */
[----:B------:R-:W-:Y:S01]  /*f840*/  ISETP.GT.U32.AND P1, PT, R10, R18, PT ;  /* 0x000000120a00720c */ /* 0x000fe20003f24070 */
[----:B------:R-:W-:Y:S01]  /*f850*/  @!P6 IMAD.IADD R12, R12, 0x1, -R10 ;  /* 0x000000010c0ce824 */ /* 0x000fe200078e0a0a */
[C---:B------:R-:W-:Y:S01]  /*f860*/  ISETP.GT.U32.AND P6, PT, R10.reuse, R15, PT ;  /* 0x0000000f0a00720c */ /* 0x040fe20003fc4070 */
[----:B------:R-:W-:Y:S02]  /*f870*/  IMAD R14, R10, R8, R14 ;  /* 0x000000080a0e7224 */ /* 0x000fe400078e020e */
[----:B------:R-:W-:-:S04]  /*f880*/  IMAD.HI.U32 R8, R11, R21, RZ ;  /* 0x000000150b087227 */ /* 0x000fc800078e00ff */
[----:B------:R-:W-:Y:S02]  /*f890*/  IMAD.MOV R9, RZ, RZ, -R9 ;  /* 0x000000ffff097224 */ /* 0x000fe400078e0a09 */
[----:B------:R-:W-:Y:S02]  /*f8a0*/  IMAD.MOV R8, RZ, RZ, -R8 ;  /* 0x000000ffff087224 */ /* 0x000fe400078e0a08 */
[C---:B------:R-:W-:Y:S02]  /*f8b0*/  IMAD R9, R10.reuse, R9, R20 ;  /* 0x000000090a097224 */ /* 0x040fe400078e0214 */
[----:B------:R-:W-:Y:S02]  /*f8c0*/  IMAD.MOV.U32 R43, RZ, RZ, R17 ;  /* 0x000000ffff2b7224 */ /* 0x000fe400078e0011 */
[C---:B------:R-:W-:Y:S02]  /*f8d0*/  IMAD R8, R10.reuse, R8, R21 ;  /* 0x000000080a087224 */ /* 0x040fe400078e0215 */
[----:B------:R-:W-:Y:S01]  /*f8e0*/  @!P5 IMAD.MOV R43, RZ, RZ, -R43 ;  /* 0x000000ffff2bd224 */ /* 0x000fe200078e0a2b */
[----:B------:R-:W-:Y:S01]  /*f8f0*/  ISETP.GT.U32.AND P5, PT, R10, R9, PT ;  /* 0x000000090a00720c */ /* 0x000fe20003fa4070 */
[--C-:B------:R-:W-:Y:S01]  /*f900*/  @!P1 IMAD.IADD R18, R18, 0x1, -R10.reuse ;  /* 0x0000000112129824 */ /* 0x100fe200078e0a0a */
[C---:B------:R-:W-:Y:S01]  /*f910*/  ISETP.GT.U32.AND P1, PT, R10.reuse, R14, PT ;  /* 0x0000000e0a00720c */ /* 0x040fe20003f24070 */
[----:B------:R-:W-:Y:S01]  /*f920*/  @!P6 IMAD.IADD R15, R15, 0x1, -R10 ;  /* 0x000000010f0fe824 */ /* 0x000fe200078e0a0a */
[----:B------:R-:W-:Y:S01]  /*f930*/  ISETP.GT.U32.AND P6, PT, R10, R8, PT ;  /* 0x000000080a00720c */ /* 0x000fe20003fc4070 */
[----:B------:R-:W-:-:S05]  /*f940*/  VIADD R26, R0, 0x63 ;  /* 0x00000063001a7836 */ /* 0x000fca0000000000 */
[----:B------:R-:W-:-:S03]  /*f950*/  IABS R20, R26 ;  /* 0x0000001a00147213 */ /* 0x000fc60000000000 */
[--C-:B------:R-:W-:Y:S02]  /*f960*/  @!P5 IMAD.IADD R9, R9, 0x1, -R10.reuse ;  /* 0x000000010909d824 */ /* 0x100fe400078e0a0a */
[--C-:B------:R-:W-:Y:S01]  /*f970*/  @!P1 IMAD.IADD R14, R14, 0x1, -R10.reuse ;  /* 0x000000010e0e9824 */ /* 0x100fe200078e0a0a */
[----:B------:R-:W-:Y:S01]  /*f980*/  ISETP.GT.U32.AND P1, PT, R10, R16, PT ;  /* 0x000000100a00720c */ /* 0x000fe20003f24070 */
[----:B------:R-:W-:Y:S01]  /*f990*/  @!P6 IMAD.IADD R8, R8, 0x1, -R10 ;  /* 0x000000010808e824 */ /* 0x000fe200078e0a0a */
[----:B------:R-:W-:Y:S01]  /*f9a0*/  ISETP.GT.U32.AND P6, PT, R10, R9, PT ;  /* 0x000000090a00720c */ /* 0x000fe20003fc4070 */
[----:B------:R-:W-:Y:S02]  /*f9b0*/  IMAD.MOV.U32 R44, RZ, RZ, R18 ;  /* 0x000000ffff2c7224 */ /* 0x000fe400078e0012 */
[----:B------:R-:W-:-:S04]  /*f9c0*/  IMAD.HI.U32 R18, R11, R20, RZ ;  /* 0x000000140b127227 */ /* 0x000fc800078e00ff */
[----:B------:R-:W-:Y:S02]  /*f9d0*/  VIADD R17, R0, 0x65 ;  /* 0x0000006500117836 */ /* 0x000fe40000000000 */
[----:B------:R-:W-:Y:S01]  /*f9e0*/  IMAD.MOV R18, RZ, RZ, -R18 ;  /* 0x000000ffff127224 */ /* 0x000fe200078e0a12 */
[----:B------:R-:W-:Y:S02]  /*f9f0*/  ISETP.GE.AND P5, PT, R22, RZ, PT ;  /* 0x000000ff1600720c */ /* 0x000fe40003fa6270 */
[----:B------:R-:W-:Y:S01]  /*fa00*/  IABS R22, R17 ;  /* 0x0000001100167213 */ /* 0x000fe20000000000 */
[C---:B------:R-:W-:Y:S02]  /*fa10*/  IMAD R20, R10.reuse, R18, R20 ;  /* 0x000000120a147224 */ /* 0x040fe400078e0214 */
[----:B------:R-:W-:Y:S01]  /*fa20*/  @!P0 IMAD.MOV R44, RZ, RZ, -R44 ;  /* 0x000000ffff2c8224 */ /* 0x000fe200078e0a2c */
[----:B------:R-:W-:Y:S01]  /*fa30*/  ISETP.GT.U32.AND P0, PT, R10, R14, PT ;  /* 0x0000000e0a00720c */ /* 0x000fe20003f04070 */
[--C-:B------:R-:W-:Y:S01]  /*fa40*/  @!P1 IMAD.IADD R16, R16, 0x1, -R10.reuse ;  /* 0x0000000110109824 */ /* 0x100fe200078e0a0a */
[----:B------:R-:W-:Y:S01]  /*fa50*/  ISETP.GE.AND P1, PT, R28, RZ, PT ;  /* 0x000000ff1c00720c */ /* 0x000fe20003f26270 */
[----:B------:R-:W-:Y:S01]  /*fa60*/  @!P6 IMAD.IADD R9, R9, 0x1, -R10 ;  /* 0x000000010909e824 */ /* 0x000fe200078e0a0a */
[----:B------:R-:W-:Y:S01]  /*fa70*/  ISETP.GT.U32.AND P6, PT, R10, R20, PT ;  /* 0x000000140a00720c */ /* 0x000fe20003fc4070 */
[----:B------:R-:W-:-:S02]  /*fa80*/  IMAD.MOV.U32 R41, RZ, RZ, R15 ;  /* 0x000000ffff297224 */ /* 0x000fc400078e000f */
[----:B------:R-:W-:-:S04]  /*fa90*/  IMAD.HI.U32 R15, R11, R22, RZ ;  /* 0x000000160b0f7227 */ /* 0x000fc800078e00ff */
[----:B------:R-:W-:Y:S02]  /*faa0*/  VIADD R29, R0, 0x64 ;  /* 0x00000064001d7836 */ /* 0x000fe40000000000 */
[----:B------:R-:W-:Y:S01]  /*fab0*/  IMAD.MOV R15, RZ, RZ, -R15 ;  /* 0x000000ffff0f7224 */ /* 0x000fe200078e0a0f */
[----:B------:R-:W-:Y:S02]  /*fac0*/  ISETP.GE.AND P4, PT, R23, RZ, PT ;  /* 0x000000ff1700720c */ /* 0x000fe40003f86270 */
[----:B------:R-:W-:Y:S01]  /*fad0*/  IABS R23, R29 ;  /* 0x0000001d00177213 */ /* 0x000fe20000000000 */
[----:B------:R-:W-:Y:S02]  /*fae0*/  IMAD R22, R10, R15, R22 ;  /* 0x0000000f0a167224 */ /* 0x000fe400078e0216 */
[----:B------:R-:W-:Y:S02]  /*faf0*/  IMAD.MOV.U32 R45, RZ, RZ, R19 ;  /* 0x000000ffff2d7224 */ /* 0x000fe400078e0013 */
[--C-:B------:R-:W-:Y:S01]  /*fb00*/  @!P0 IMAD.IADD R14, R14, 0x1, -R10.reuse ;  /* 0x000000010e0e8824 */ /* 0x100fe200078e0a0a */
[----:B------:R-:W-:Y:S01]  /*fb10*/  ISETP.GE.AND P0, PT, R25, RZ, PT ;  /* 0x000000ff1900720c */ /* 0x000fe20003f06270 */
[----:B------:R-:W-:Y:S01]  /*fb20*/  @!P1 IMAD.MOV R41, RZ, RZ, -R41 ;  /* 0x000000ffff299224 */ /* 0x000fe200078e0a29 */
[----:B------:R-:W-:Y:S01]  /*fb30*/  ISETP.GT.U32.AND P1, PT, R10, R8, PT ;  /* 0x000000080a00720c */ /* 0x000fe20003f24070 */
[----:B------:R-:W-:Y:S01]  /*fb40*/  @!P6 IMAD.IADD R20, R20, 0x1, -R10 ;  /* 0x000000011414e824 */ /* 0x000fe200078e0a0a */
[----:B------:R-:W-:Y:S01]  /*fb50*/  ISETP.GT.U32.AND P6, PT, R10, R22, PT ;  /* 0x000000160a00720c */ /* 0x000fe20003fc4070 */
[----:B------:R-:W-:-:S04]  /*fb60*/  IMAD.HI.U32 R19, R11, R23, RZ ;  /* 0x000000170b137227 */ /* 0x000fc800078e00ff */
[----:B------:R-:W-:Y:S02]  /*fb70*/  VIADD R25, R0, 0x66 ;  /* 0x0000006600197836 */ /* 0x000fe40000000000 */
[----:B------:R-:W-:Y:S01]  /*fb80*/  @!P3 IMAD.MOV R45, RZ, RZ, -R45 ;  /* 0x000000ffff2db224 */ /* 0x000fe200078e0a2d */
[C---:B------:R-:W-:Y:S01]  /*fb90*/  ISETP.GT.U32.AND P3, PT, R10.reuse, R12, PT ;  /* 0x0000000c0a00720c */ /* 0x040fe20003f64070 */
[----:B------:R-:W-:Y:S01]  /*fba0*/  IMAD.MOV.U32 R42, RZ, RZ, R16 ;  /* 0x000000ffff2a7224 */ /* 0x000fe200078e0010 */
[----:B------:R-:W-:Y:S01]  /*fbb0*/  IABS R21, R25 ;  /* 0x0000001900157213 */ /* 0x000fe20000000000 */
[----:B------:R-:W-:Y:S01]  /*fbc0*/  IMAD.MOV R16, RZ, RZ, -R19 ;  /* 0x000000ffff107224 */ /* 0x000fe200078e0a13 */
[----:B------:R-:W-:Y:S03]  /*fbd0*/  STL.64 [R1+0x1300], R58 ;  /* 0x0013003a01007387 */ /* 0x000fe60000100a00 */
[----:B------:R-:W-:Y:S01]  /*fbe0*/  IMAD R23, R10, R16, R23 ;  /* 0x000000100a177224 */ /* 0x000fe200078e0217 */
[----:B------:R-:W-:Y:S01]  /*fbf0*/  STL.64 [R1+0x1310], R50 ;  /* 0x0013103201007387 */ /* 0x000fe20000100a00 */
[----:B------:R-:W-:-:S03]  /*fc00*/  IMAD.HI.U32 R15, R11, R21, RZ ;  /* 0x000000150b0f7227 */ /* 0x000fc600078e00ff */
[----:B------:R0:W-:Y:S01]  /*fc10*/  STL [R1+0x12c], R30 ;  /* 0x00012c1e01007387 */ /* 0x0001e20000100800 */
[--C-:B------:R-:W-:Y:S01]  /*fc20*/  @!P1 IMAD.IADD R8, R8, 0x1, -R10.reuse ;  /* 0x0000000108089824 */ /* 0x100fe200078e0a0a */
[----:B------:R-:W-:Y:S01]  /*fc30*/  ISETP.GT.U32.AND P1, PT, R10, R23, PT ;  /* 0x000000170a00720c */ /* 0x000fe20003f24070 */
[--C-:B------:R-:W-:Y:S02]  /*fc40*/  @!P6 IMAD.IADD R22, R22, 0x1, -R10.reuse ;  /* 0x000000011616e824 */ /* 0x100fe400078e0a0a */
[----:B------:R-:W-:Y:S02]  /*fc50*/  IMAD.MOV R15, RZ, RZ, -R15 ;  /* 0x000000ffff0f7224 */ /* 0x000fe400078e0a0f */
[----:B0-----:R-:W-:Y:S02]  /*fc60*/  VIADD R30, R0, 0x69 ;  /* 0x00000069001e7836 */ /* 0x001fe40000000000 */
[----:B------:R-:W-:-:S03]  /*fc70*/  @!P3 IMAD.IADD R12, R12, 0x1, -R10 ;  /* 0x000000010c0cb824 */ /* 0x000fc600078e0a0a */
[----:B------:R-:W-:Y:S01]  /*fc80*/  IABS R19, R30 ;  /* 0x0000001e00137213 */ /* 0x000fe20000000000 */
[----:B------:R-:W-:Y:S01]  /*fc90*/  IMAD R21, R10, R15, R21 ;  /* 0x0000000f0a157224 */ /* 0x000fe200078e0215 */
[----:B------:R-:W-:Y:S02]  /*fca0*/  ISETP.GE.AND P3, PT, R24, RZ, PT ;  /* 0x000000ff1800720c */ /* 0x000fe40003f66270 */
[----:B------:R-:W-:Y:S01]  /*fcb0*/  ISETP.GT.U32.AND P6, PT, R10, R22, PT ;  /* 0x000000160a00720c */ /* 0x000fe20003fc4070 */
[----:B------:R-:W-:-:S04]  /*fcc0*/  IMAD.HI.U32 R15, R11, R19, RZ ;  /* 0x000000130b0f7227 */ /* 0x000fc800078e00ff */
[----:B------:R-:W-:Y:S02]  /*fcd0*/  IMAD.MOV.U32 R39, RZ, RZ, R9 ;  /* 0x000000ffff277224 */ /* 0x000fe400078e0009 */
[----:B------:R-:W-:Y:S02]  /*fce0*/  IMAD.MOV R9, RZ, RZ, -R15 ;  /* 0x000000ffff097224 */ /* 0x000fe400078e0a0f */
[----:B------:R-:W-:Y:S01]  /*fcf0*/  @!P4 IMAD.MOV R42, RZ, RZ, -R42 ;  /* 0x000000ffff2ac224 */ /* 0x000fe200078e0a2a */
[----:B------:R-:W-:Y:S01]  /*fd00*/  ISETP.GE.AND P4, PT, R27, RZ, PT ;  /* 0x000000ff1b00720c */ /* 0x000fe20003f86270 */
[----:B------:R-:W-:Y:S02]  /*fd10*/  @!P1 IMAD.IADD R23, R23, 0x1, -R10 ;  /* 0x0000000117179824 */ /* 0x000fe400078e0a0a */
[----:B------:R-:W-:Y:S02]  /*fd20*/  IMAD.MOV.U32 R40, RZ, RZ, R12 ;  /* 0x000000ffff287224 */ /* 0x000fe400078e000c */
[----:B------:R-:W-:-:S02]  /*fd30*/  IMAD R19, R10, R9, R19 ;  /* 0x000000090a137224 */ /* 0x000fc400078e0213 */
[----:B------:R-:W-:Y:S01]  /*fd40*/  @!P3 IMAD.MOV R40, RZ, RZ, -R40 ;  /* 0x000000ffff28b224 */ /* 0x000fe200078e0a28 */
[----:B------:R-:W-:Y:S01]  /*fd50*/  ISETP.GT.U32.AND P3, PT, R10, R23, PT ;  /* 0x000000170a00720c */ /* 0x000fe20003f64070 */
[----:B------:R-:W-:Y:S01]  /*fd60*/  @!P6 IMAD.IADD R22, R22, 0x1, -R10 ;  /* 0x000000011616e824 */ /* 0x000fe200078e0a0a */
[----:B------:R-:W-:Y:S01]  /*fd70*/  ISETP.GT.U32.AND P6, PT, R10, R19, PT ;  /* 0x000000130a00720c */ /* 0x000fe20003fc4070 */
[----:B------:R-:W-:Y:S02]  /*fd80*/  VIADD R31, R0, 0x6a ;  /* 0x0000006a001f7836 */ /* 0x000fe40000000000 */
[----:B------:R-:W-:-:S03]  /*fd90*/  IMAD.MOV.U32 R38, RZ, RZ, R8 ;  /* 0x000000ffff267224 */ /* 0x000fc600078e0008 */
[----:B------:R-:W-:Y:S01]  /*fda0*/  IABS R18, R31 ;  /* 0x0000001f00127213 */ /* 0x000fe20000000000 */
[----:B------:R-:W-:Y:S01]  /*fdb0*/  @!P4 IMAD.MOV R38, RZ, RZ, -R38 ;  /* 0x000000ffff26c224 */ /* 0x000fe200078e0a26 */
[----:B------:R-:W-:Y:S01]  /*fdc0*/  ISETP.GE.AND P4, PT, R29, RZ, PT ;  /* 0x000000ff1d00720c */ /* 0x000fe20003f86270 */
[----:B------:R-:W-:Y:S02]  /*fdd0*/  VIADD R28, R0, 0x68 ;  /* 0x00000068001c7836 */ /* 0x000fe40000000000 */
[----:B------:R-:W-:Y:S02]  /*fde0*/  IMAD.MOV.U32 R32, RZ, RZ, R14 ;  /* 0x000000ffff207224 */ /* 0x000fe400078e000e */
[----:B------:R-:W-:Y:S01]  /*fdf0*/  @!P5 IMAD.MOV R39, RZ, RZ, -R39 ;  /* 0x000000ffff27d224 */ /* 0x000fe200078e0a27 */
[----:B------:R-:W-:Y:S01]  /*fe00*/  ISETP.GT.U32.AND P5, PT, R10, R21, PT ;  /* 0x000000150a00720c */ /* 0x000fe20003fa4070 */
[----:B------:R-:W-:Y:S02]  /*fe10*/  VIADD R29, R0, 0x6b ;  /* 0x0000006b001d7836 */ /* 0x000fe40000000000 */
[----:B------:R-:W-:Y:S01]  /*fe20*/  IMAD.HI.U32 R14, R11, R18, RZ ;  /* 0x000000120b0e7227 */ /* 0x000fe200078e00ff */
[----:B------:R-:W-:-:S03]  /*fe30*/  IABS R24, R28 ;  /* 0x0000001c00187213 */ /* 0x000fc60000000000 */
[--C-:B------:R-:W-:Y:S01]  /*fe40*/  @!P3 IMAD.IADD R23, R23, 0x1, -R10.reuse ;  /* 0x000000011717b824 */ /* 0x100fe200078e0a0a */
[----:B------:R-:W-:Y:S01]  /*fe50*/  ISETP.GE.AND P3, PT, R17, RZ, PT ;  /* 0x000000ff1100720c */ /* 0x000fe20003f66270 */
[----:B------:R-:W-:Y:S01]  /*fe60*/  @!P6 IMAD.IADD R19, R19, 0x1, -R10 ;  /* 0x000000011313e824 */ /* 0x000fe200078e0a0a */
[----:B------:R-:W-:Y:S01]  /*fe70*/  IABS R17, R29 ;  /* 0x0000001d00117213 */ /* 0x000fe20000000000 */
[----:B------:R-:W-:Y:S02]  /*fe80*/  IMAD.MOV R8, RZ, RZ, -R14 ;  /* 0x000000ffff087224 */ /* 0x000fe400078e0a0e */
[----:B------:R-:W-:Y:S01]  /*fe90*/  @!P0 IMAD.MOV R32, RZ, RZ, -R32 ;  /* 0x000000ffff208224 */ /* 0x000fe200078e0a20 */
[C---:B------:R-:W-:Y:S01]  /*fea0*/  ISETP.GT.U32.AND P0, PT, R10.reuse, R20, PT ;  /* 0x000000140a00720c */ /* 0x040fe20003f04070 */
[C---:B------:R-:W-:Y:S01]  /*feb0*/  IMAD R18, R10.reuse, R8, R18 ;  /* 0x000000080a127224 */ /* 0x040fe200078e0212 */
[----:B------:R-:W-:Y:S01]  /*fec0*/  ISETP.GT.U32.AND P6, PT, R10, R19, PT ;  /* 0x000000130a00720c */ /* 0x000fe20003fc4070 */
[----:B------:R-:W-:-:S04]  /*fed0*/  IMAD.HI.U32 R16, R11, R24, RZ ;  /* 0x000000180b107227 */ /* 0x000fc800078e00ff */
[----:B------:R-:W-:-:S04]  /*fee0*/  IMAD.HI.U32 R8, R11, R17, RZ ;  /* 0x000000110b087227 */ /* 0x000fc800078e00ff */
[----:B------:R-:W-:Y:S02]  /*fef0*/  IMAD.MOV R16, RZ, RZ, -R16 ;  /* 0x000000ffff107224 */ /* 0x000fe400078e0a10 */
[----:B------:R-:W-:Y:S02]  /*ff00*/  @!P5 IMAD.IADD R21, R21, 0x1, -R10 ;  /* 0x000000011515d824 */ /* 0x000fe400078e0a0a */
[----:B------:R-:W-:Y:S02]  /*ff10*/  IMAD.MOV R8, RZ, RZ, -R8 ;  /* 0x000000ffff087224 */ /* 0x000fe400078e0a08 */
[C---:B------:R-:W-:Y:S01]  /*ff20*/  IMAD R24, R10.reuse, R16, R24 ;  /* 0x000000100a187224 */ /* 0x040fe200078e0218 */
[C---:B------:R-:W-:Y:S01]  /*ff30*/  ISETP.GT.U32.AND P5, PT, R10.reuse, R21, PT ;  /* 0x000000150a00720c */ /* 0x040fe20003fa4070 */
[----:B------:R-:W-:Y:S02]  /*ff40*/  IMAD R17, R10, R8, R17 ;  /* 0x000000080a117224 */ /* 0x000fe400078e0211 */
[--C-:B------:R-:W-:Y:S01]  /*ff50*/  @!P0 IMAD.IADD R20, R20, 0x1, -R10.reuse ;  /* 0x0000000114148824 */ /* 0x100fe200078e0a0a */
[C---:B------:R-:W-:Y:S01]  /*ff60*/  ISETP.GT.U32.AND P0, PT, R10.reuse, R24, PT ;  /* 0x000000180a00720c */ /* 0x040fe20003f04070 */
[----:B------:R-:W-:Y:S01]  /*ff70*/  @!P6 IMAD.IADD R19, R19, 0x1, -R10 ;  /* 0x000000011313e824 */ /* 0x000fe200078e0a0a */
[----:B------:R-:W-:-:S02]  /*ff80*/  ISETP.GT.U32.AND P6, PT, R10, R17, PT ;  /* 0x000000110a00720c */ /* 0x000fc40003fc4070 */
[----:B------:R-:W-:Y:S01]  /*ff90*/  ISETP.GE.AND P1, PT, R26, RZ, PT ;  /* 0x000000ff1a00720c */ /* 0x000fe20003f26270 */
[C---:B------:R-:W-:Y:S02]  /*ffa0*/  VIADD R26, R0.reuse, 0x6c ;  /* 0x0000006c001a7836 */ /* 0x040fe40000000000 */
[----:B------:R-:W-:Y:S02]  /*ffb0*/  VIADD R60, R0, 0x6d ;  /* 0x0000006d003c7836 */ /* 0x000fe40000000000 */
[--C-:B------:R-:W-:Y:S01]  /*ffc0*/  @!P5 IMAD.IADD R21, R21, 0x1, -R10.reuse ;  /* 0x000000011515d824 */ /* 0x100fe200078e0a0a */
[----:B------:R-:W-:Y:S02]  /*ffd0*/  ISETP.GT.U32.AND P5, PT, R10, R18, PT ;  /* 0x000000120a00720c */ /* 0x000fe40003fa4070 */
[----:B------:R-:W-:Y:S01]  /*ffe0*/  IABS R16, R26 ;  /* 0x0000001a00107213 */ /* 0x000fe20000000000 */
[--C-:B------:R-:W-:Y:S01]  /*fff0*/  @!P0 IMAD.IADD R24, R24, 0x1, -R10.reuse ;  /* 0x0000000118188824 */ /* 0x100fe200078e0a0a */
[----:B------:R-:W-:Y:S01]  /*10000*/  IABS R15, R60 ;  /* 0x0000003c000f7213 */ /* 0x000fe20000000000 */
[----:B------:R-:W-:-:S02]  /*10010*/  @!P6 IMAD.IADD R17, R17, 0x1, -R10 ;  /* 0x000000011111e824 */ /* 0x000fc400078e0a0a */
[C---:B------:R-:W-:Y:S01]  /*10020*/  IMAD.HI.U32 R12, R11.reuse, R16, RZ ;  /* 0x000000100b0c7227 */ /* 0x040fe200078e00ff */
[C---:B------:R-:W-:Y:S02]  /*10030*/  ISETP.GT.U32.AND P0, PT, R10.reuse, R24, PT ;  /* 0x000000180a00720c */ /* 0x040fe40003f04070 */
[----:B------:R-:W-:Y:S01]  /*10040*/  ISETP.GT.U32.AND P6, PT, R10, R17, PT ;  /* 0x000000110a00720c */ /* 0x000fe20003fc4070 */
[----:B------:R-:W-:-:S04]  /*10050*/  IMAD.HI.U32 R14, R11, R15, RZ ;  /* 0x0000000f0b0e7227 */ /* 0x000fc800078e00ff */
[----:B------:R-:W-:Y:S02]  /*10060*/  IMAD.MOV R8, RZ, RZ, -R12 ;  /* 0x000000ffff087224 */ /* 0x000fe400078e0a0c */
[----:B------:R-:W-:Y:S02]  /*10070*/  IMAD.MOV R12, RZ, RZ, -R14 ;  /* 0x000000ffff0c7224 */ /* 0x000fe400078e0a0e */
[----:B------:R-:W-:Y:S02]  /*10080*/  @!P5 IMAD.IADD R18, R18, 0x1, -R10 ;  /* 0x000000011212d824 */ /* 0x000fe400078e0a0a */
[----:B------:R-:W-:Y:S02]  /*10090*/  VIADD R52, R0, 0x70 ;  /* 0x0000007000347836 */ /* 0x000fe40000000000 */
[----:B------:R-:W-:Y:S02]  /*100a0*/  IMAD.MOV.U32 R37, RZ, RZ, R20 ;  /* 0x000000ffff257224 */ /* 0x000fe400078e0014 */
[C---:B------:R-:W-:Y:S01]  /*100b0*/  IMAD R15, R10.reuse, R12, R15 ;  /* 0x0000000c0a0f7224 */ /* 0x040fe200078e020f */
[----:B------:R-:W-:Y:S01]  /*100c0*/  IABS R14, R52 ;  /* 0x00000034000e7213 */ /* 0x000fe20000000000 */
[----:B------:R-:W-:Y:S01]  /*100d0*/  @!P1 IMAD.MOV R37, RZ, RZ, -R37 ;  /* 0x000000ffff259224 */ /* 0x000fe200078e0a25 */
[----:B------:R-:W-:Y:S01]  /*100e0*/  ISETP.GT.U32.AND P1, PT, R10, R18, PT ;  /* 0x000000120a00720c */ /* 0x000fe20003f24070 */
[--C-:B------:R-:W-:Y:S01]  /*100f0*/  @!P0 IMAD.IADD R24, R24, 0x1, -R10.reuse ;  /* 0x0000000118188824 */ /* 0x100fe200078e0a0a */
[----:B------:R-:W-:Y:S01]  /*10100*/  ISETP.GE.AND P0, PT, R25, RZ, PT ;  /* 0x000000ff1900720c */ /* 0x000fe20003f06270 */
[----:B------:R-:W-:Y:S01]  /*10110*/  @!P6 IMAD.IADD R17, R17, 0x1, -R10 ;  /* 0x000000011111e824 */ /* 0x000fe200078e0a0a */
[----:B------:R-:W-:Y:S01]  /*10120*/  ISETP.GT.U32.AND P6, PT, R10, R15, PT ;  /* 0x0000000f0a00720c */ /* 0x000fe20003fc4070 */
[----:B------:R-:W-:-:S02]  /*10130*/  VIADD R66, R0, 0x6e ;  /* 0x0000006e00427836 */ /* 0x000fc40000000000 */
[----:B------:R-:W-:-:S03]  /*10140*/  IMAD.HI.U32 R25, R11, R14, RZ ;  /* 0x0000000e0b197227 */ /* 0x000fc600078e00ff */
[----:B------:R-:W-:Y:S01]  /*10150*/  IABS R27, R66 ;  /* 0x00000042001b7213 */ /* 0x000fe20000000000 */
[----:B------:R-:W-:Y:S02]  /*10160*/  IMAD R16, R10, R8, R16 ;  /* 0x000000080a107224 */ /* 0x000fe400078e0210 */
[----:B------:R-:W-:Y:S02]  /*10170*/  IMAD.MOV R25, RZ, RZ, -R25 ;  /* 0x000000ffff197224 */ /* 0x000fe400078e0a19 */
[----:B------:R-:W-:Y:S01]  /*10180*/  @!P1 IMAD.IADD R18, R18, 0x1, -R10 ;  /* 0x0000000112129824 */ /* 0x000fe200078e0a0a */
[C---:B------:R-:W-:Y:S01]  /*10190*/  ISETP.GT.U32.AND P1, PT, R10.reuse, R16, PT ;  /* 0x000000100a00720c */ /* 0x040fe20003f24070 */
[----:B------:R-:W-:Y:S02]  /*101a0*/  IMAD R14, R10, R25, R14 ;  /* 0x000000190a0e7224 */ /* 0x000fe400078e020e */
[----:B------:R-:W-:-:S04]  /*101b0*/  IMAD.HI.U32 R9, R11, R27, RZ ;  /* 0x0000001b0b097227 */ /* 0x000fc800078e00ff */
[--C-:B------:R-:W-:Y:S01]  /*101c0*/  @!P6 IMAD.IADD R15, R15, 0x1, -R10.reuse ;  /* 0x000000010f0fe824 */ /* 0x100fe200078e0a0a */
[----:B------:R-:W-:Y:S01]  /*101d0*/  ISETP.GT.U32.AND P6, PT, R10, R14, PT ;  /* 0x0000000e0a00720c */ /* 0x000fe20003fc4070 */
[C---:B------:R-:W-:Y:S02]  /*101e0*/  VIADD R55, R0.reuse, 0x71 ;  /* 0x0000007100377836 */ /* 0x040fe40000000000 */
[----:B------:R-:W-:Y:S02]  /*101f0*/  IMAD.MOV R9, RZ, RZ, -R9 ;  /* 0x000000ffff097224 */ /* 0x000fe400078e0a09 */
[----:B------:R-:W-:Y:S01]  /*10200*/  VIADD R54, R0, 0x72 ;  /* 0x0000007200367836 */ /* 0x000fe20000000000 */
[----:B------:R-:W-:Y:S01]  /*10210*/  IABS R12, R55 ;  /* 0x00000037000c7213 */ /* 0x000fe20000000000 */
[----:B------:R-:W-:Y:S02]  /*10220*/  IMAD R27, R10, R9, R27 ;  /* 0x000000090a1b7224 */ /* 0x000fe400078e021b */
[----:B------:R-:W-:Y:S01]  /*10230*/  VIADD R49, R0, 0x73 ;  /* 0x0000007300317836 */ /* 0x000fe20000000000 */
[----:B------:R-:W-:Y:S01]  /*10240*/  IABS R9, R54 ;  /* 0x0000003600097213 */ /* 0x000fe20000000000 */
[----:B------:R-:W-:Y:S01]  /*10250*/  @!P1 IMAD.IADD R16, R16, 0x1, -R10 ;  /* 0x0000000110109824 */ /* 0x000fe200078e0a0a */
[----:B------:R-:W-:Y:S01]  /*10260*/  ISETP.GE.AND P5, PT, R28, RZ, PT ;  /* 0x000000ff1c00720c */ /* 0x000fe20003fa6270 */
[----:B------:R-:W-:Y:S01]  /*10270*/  IMAD.HI.U32 R20, R11, R12, RZ ;  /* 0x0000000c0b147227 */ /* 0x000fe200078e00ff */
[----:B------:R-:W-:-:S03]  /*10280*/  IABS R8, R49 ;  /* 0x0000003100087213 */ /* 0x000fc60000000000 */
[----:B------:R-:W-:-:S04]  /*10290*/  IMAD.HI.U32 R28, R11, R9, RZ ;  /* 0x000000090b1c7227 */ /* 0x000fc800078e00ff */
[----:B------:R-:W-:Y:S01]  /*102a0*/  @!P6 IMAD.IADD R14, R14, 0x1, -R10 ;  /* 0x000000010e0ee824 */ /* 0x000fe200078e0a0a */
[----:B------:R-:W-:Y:S01]  /*102b0*/  ISETP.GT.U32.AND P6, PT, R10, R16, PT ;  /* 0x000000100a00720c */ /* 0x000fe20003fc4070 */
[C---:B------:R-:W-:Y:S02]  /*102c0*/  VIADD R61, R0.reuse, 0x74 ;  /* 0x00000074003d7836 */ /* 0x040fe40000000000 */
[----:B------:R-:W-:Y:S02]  /*102d0*/  IMAD.MOV R20, RZ, RZ, -R20 ;  /* 0x000000ffff147224 */ /* 0x000fe400078e0a14 */
[----:B------:R-:W-:Y:S02]  /*102e0*/  IMAD.MOV R28, RZ, RZ, -R28 ;  /* 0x000000ffff1c7224 */ /* 0x000fe400078e0a1c */
[----:B------:R-:W-:Y:S01]  /*102f0*/  VIADD R57, R0, 0x75 ;  /* 0x0000007500397836 */ /* 0x000fe20000000000 */
[C---:B------:R-:W-:Y:S01]  /*10300*/  ISETP.GT.U32.AND P1, PT, R10.reuse, R27, PT ;  /* 0x0000001b0a00720c */ /* 0x040fe20003f24070 */
[----:B------:R-:W-:Y:S01]  /*10310*/  IMAD.HI.U32 R25, R11, R8, RZ ;  /* 0x000000080b197227 */ /* 0x000fe200078e00ff */
[----:B------:R-:W-:Y:S03]  /*10320*/  STL.64 [R1+0x1320], R44 ;  /* 0x0013202c01007387 */ /* 0x000fe60000100a00 */
[C---:B------:R-:W-:Y:S01]  /*10330*/  IMAD R12, R10.reuse, R20, R12 ;  /* 0x000000140a0c7224 */ /* 0x040fe200078e020c */
[----:B------:R-:W-:Y:S01]  /*10340*/  IABS R20, R61 ;  /* 0x0000003d00147213 */ /* 0x000fe20000000000 */
[C---:B------:R-:W-:Y:S01]  /*10350*/  IMAD R9, R10.reuse, R28, R9 ;  /* 0x0000001c0a097224 */ /* 0x040fe200078e0209 */
[----:B------:R-:W-:Y:S01]  /*10360*/  IABS R28, R57 ;  /* 0x00000039001c7213 */ /* 0x000fe20000000000 */
[----:B------:R-:W-:Y:S01]  /*10370*/  IMAD.MOV R25, RZ, RZ, -R25 ;  /* 0x000000ffff197224 */ /* 0x000fe200078e0a19 */
[----:B------:R-:W-:Y:S04]  /*10380*/  STL.64 [R1+0x1330], R42 ;  /* 0x0013302a01007387 */ /* 0x000fe80000100a00 */
[----:B------:R-:W-:Y:S01]  /*10390*/  STL.64 [R1+0x1340], R40 ;  /* 0x0013402801007387 */ /* 0x000fe20000100a00 */
[----:B------:R-:W-:-:S03]  /*103a0*/  IMAD R8, R10, R25, R8 ;  /* 0x000000190a087224 */ /* 0x000fc600078e0208 */
[----:B------:R0:W-:Y:S01]  /*103b0*/  STL [R1+0x4], R32 ;  /* 0x0000042001007387 */ /* 0x0001e20000100800 */
[----:B------:R-:W-:Y:S02]  /*103c0*/  IMAD.MOV.U32 R25, RZ, RZ, R28 ;  /* 0x000000ffff197224 */ /* 0x000fe400078e001c */
[----:B------:R-:W-:Y:S01]  /*103d0*/  @!P6 IMAD.IADD R16, R16, 0x1, -R10 ;  /* 0x000000011010e824 */ /* 0x000fe200078e0a0a */
[----:B------:R-:W-:Y:S01]  /*103e0*/  ISETP.GT.U32.AND P6, PT, R10, R9, PT ;  /* 0x000000090a00720c */ /* 0x000fe20003fc4070 */
[----:B------:R-:W-:Y:S02]  /*103f0*/  IMAD.MOV.U32 R36, RZ, RZ, R23 ;  /* 0x000000ffff247224 */ /* 0x000fe400078e0017 */
[----:B0-----:R-:W-:-:S04]  /*10400*/  IMAD.HI.U32 R32, R11, R20, RZ ;  /* 0x000000140b207227 */ /* 0x001fc800078e00ff */
[----:B------:R-:W-:Y:S02]  /*10410*/  IMAD.MOV R28, RZ, RZ, -R32 ;  /* 0x000000ffff1c7224 */ /* 0x000fe400078e0a20 */
[----:B------:R-:W-:Y:S02]  /*10420*/  VIADD R62, R0, 0x76 ;  /* 0x00000076003e7836 */ /* 0x000fe40000000000 */
[----:B------:R-:W-:-:S04]  /*10430*/  IMAD.HI.U32 R23, R11, R25, RZ ;  /* 0x000000190b177227 */ /* 0x000fc800078e00ff */
[----:B------:R-:W-:Y:S02]  /*10440*/  @!P1 IMAD.IADD R27, R27, 0x1, -R10 ;  /* 0x000000011b1b9824 */ /* 0x000fe400078e0a0a */
[----:B------:R-:W-:Y:S02]  /*10450*/  IMAD.MOV.U32 R35, RZ, RZ, R22 ;  /* 0x000000ffff237224 */ /* 0x000fe400078e0016 */
[----:B------:R-:W-:Y:S02]  /*10460*/  IMAD.MOV.U32 R42, RZ, RZ, R21 ;  /* 0x000000ffff2a7224 */ /* 0x000fe400078e0015 */
[C---:B------:R-:W-:Y:S01]  /*10470*/  IMAD R21, R10.reuse, R28, R20 ;  /* 0x0000001c0a157224 */ /* 0x040fe200078e0214 */
[----:B------:R-:W-:Y:S01]  /*10480*/  IABS R33, R62 ;  /* 0x0000003e00217213 */ /* 0x000fe20000000000 */
[----:B------:R-:W-:Y:S01]  /*10490*/  IMAD.MOV R20, RZ, RZ, -R23 ;  /* 0x000000ffff147224 */ /* 0x000fe200078e0a17 */
[----:B------:R-:W-:Y:S01]  /*104a0*/  ISETP.GT.U32.AND P1, PT, R10, R12, PT ;  /* 0x0000000c0a00720c */ /* 0x000fe20003f24070 */
[----:B------:R-:W-:-:S02]  /*104b0*/  VIADD R64, R0, 0x78 ;  /* 0x0000007800407836 */ /* 0x000fc40000000000 */
[----:B------:R-:W-:Y:S01]  /*104c0*/  @!P3 IMAD.MOV R35, RZ, RZ, -R35 ;  /* 0x000000ffff23b224 */ /* 0x000fe200078e0a23 */
[C---:B------:R-:W-:Y:S01]  /*104d0*/  ISETP.GT.U32.AND P3, PT, R10.reuse, R27, PT ;  /* 0x0000001b0a00720c */ /* 0x040fe20003f64070 */
[C---:B------:R-:W-:Y:S01]  /*104e0*/  IMAD R20, R10.reuse, R20, R25 ;  /* 0x000000140a147224 */ /* 0x040fe200078e0219 */
[----:B------:R-:W-:Y:S01]  /*104f0*/  IABS R34, R64 ;  /* 0x0000004000227213 */ /* 0x000fe20000000000 */
[----:B------:R-:W-:Y:S01]  /*10500*/  @!P4 IMAD.MOV R36, RZ, RZ, -R36 ;  /* 0x000000ffff24c224 */ /* 0x000fe200078e0a24 */
[C---:B------:R-:W-:Y:S01]  /*10510*/  ISETP.GT.U32.AND P4, PT, R10.reuse, R15, PT ;  /* 0x0000000f0a00720c */ /* 0x040fe20003f84070 */
[----:B------:R-:W-:Y:S02]  /*10520*/  IMAD.MOV.U32 R28, RZ, RZ, R33 ;  /* 0x000000ffff1c7224 */ /* 0x000fe400078e0021 */
[----:B------:R-:W-:Y:S01]  /*10530*/  @!P6 IMAD.IADD R9, R9, 0x1, -R10 ;  /* 0x000000010909e824 */ /* 0x000fe200078e0a0a */
[----:B------:R-:W-:Y:S01]  /*10540*/  ISETP.GT.U32.AND P6, PT, R10, R20, PT ;  /* 0x000000140a00720c */ /* 0x000fe20003fc4070 */
[----:B------:R-:W-:-:S04]  /*10550*/  IMAD.HI.U32 R23, R11, R28, RZ ;  /* 0x0000001c0b177227 */ /* 0x000fc800078e00ff */
[----:B------:R-:W-:Y:S02]  /*10560*/  IMAD.MOV.U32 R22, RZ, RZ, R34 ;  /* 0x000000ffff167224 */ /* 0x000fe400078e0022 */
[----:B------:R-:W-:Y:S01]  /*10570*/  @!P0 IMAD.MOV R42, RZ, RZ, -R42 ;  /* 0x000000ffff2a8224 */ /* 0x000fe200078e0a2a */
[----:B------:R-:W-:Y:S01]  /*10580*/  ISETP.GT.U32.AND P0, PT, R10, R14, PT ;  /* 0x0000000e0a00720c */ /* 0x000fe20003f04070 */
[----:B------:R-:W-:Y:S02]  /*10590*/  IMAD.MOV R23, RZ, RZ, -R23 ;  /* 0x000000ffff177224 */ /* 0x000fe400078e0a17 */
[--C-:B------:R-:W-:Y:S02]  /*105a0*/  @!P1 IMAD.IADD R12, R12, 0x1, -R10.reuse ;  /* 0x000000010c0c9824 */ /* 0x100fe400078e0a0a */
[----:B------:R-:W-:Y:S01]  /*105b0*/  @!P3 IMAD.IADD R27, R27, 0x1, -R10 ;  /* 0x000000011b1bb824 */ /* 0x000fe200078e0a0a */
[C---:B------:R-:W-:Y:S01]  /*105c0*/  ISETP.GT.U32.AND P3, PT, R10.reuse, R21, PT ;  /* 0x000000150a00720c */ /* 0x040fe20003f64070 */
[----:B------:R-:W-:Y:S01]  /*105d0*/  IMAD.HI.U32 R25, R11, R22, RZ ;  /* 0x000000160b197227 */ /* 0x000fe200078e00ff */
[----:B------:R-:W-:-:S03]  /*105e0*/  ISETP.GT.U32.AND P1, PT, R10, R12, PT ;  /* 0x0000000c0a00720c */ /* 0x000fc60003f24070 */
[----:B------:R-:W-:Y:S02]  /*105f0*/  IMAD R28, R10, R23, R28 ;  /* 0x000000170a1c7224 */ /* 0x000fe400078e021c */
[----:B------:R-:W-:Y:S02]  /*10600*/  IMAD.MOV R25, RZ, RZ, -R25 ;  /* 0x000000ffff197224 */ /* 0x000fe400078e0a19 */
[----:B------:R-:W-:Y:S02]  /*10610*/  VIADD R53, R0, 0x79 ;  /* 0x0000007900357836 */ /* 0x000fe40000000000 */
[--C-:B------:R-:W-:Y:S01]  /*10620*/  @!P4 IMAD.IADD R15, R15, 0x1, -R10.reuse ;  /* 0x000000010f0fc824 */ /* 0x100fe200078e0a0a */
[----:B------:R-:W-:Y:S01]  /*10630*/  ISETP.GT.U32.AND P4, PT, R10, R8, PT ;  /* 0x000000080a00720c */ /* 0x000fe20003f84070 */
[----:B------:R-:W-:Y:S01]  /*10640*/  @!P6 IMAD.IADD R20, R20, 0x1, -R10 ;  /* 0x000000011414e824 */ /* 0x000fe200078e0a0a */
[C---:B------:R-:W-:Y:S01]  /*10650*/  ISETP.GT.U32.AND P6, PT, R10.reuse, R28, PT ;  /* 0x0000001c0a00720c */ /* 0x040fe20003fc4070 */
[----:B------:R-:W-:Y:S01]  /*10660*/  IMAD R22, R10, R25, R22 ;  /* 0x000000190a167224 */ /* 0x000fe200078e0216 */
[----:B------:R-:W-:Y:S01]  /*10670*/  IABS R25, R53 ;  /* 0x0000003500197213 */ /* 0x000fe20000000000 */
[----:B------:R-:W-:-:S02]  /*10680*/  VIADD R71, R0, 0x7a ;  /* 0x0000007a00477836 */ /* 0x000fc40000000000 */
[----:B------:R-:W-:Y:S02]  /*10690*/  VIADD R91, R0, 0x7b ;  /* 0x0000007b005b7836 */ /* 0x000fe40000000000 */
[--C-:B------:R-:W-:Y:S01]  /*106a0*/  @!P0 IMAD.IADD R14, R14, 0x1, -R10.reuse ;  /* 0x000000010e0e8824 */ /* 0x100fe200078e0a0a */
[----:B------:R-:W-:Y:S01]  /*106b0*/  ISETP.GE.AND P0, PT, R30, RZ, PT ;  /* 0x000000ff1e00720c */ /* 0x000fe20003f06270 */
[----:B------:R-:W-:Y:S01]  /*106c0*/  VIADD R92, R0, 0x7d ;  /* 0x0000007d005c7836 */ /* 0x000fe20000000000 */
[----:B------:R-:W-:Y:S01]  /*106d0*/  IABS R23, R71 ;  /* 0x0000004700177213 */ /* 0x000fe20000000000 */
[----:B------:R-:W-:Y:S01]  /*106e0*/  @!P3 IMAD.IADD R21, R21, 0x1, -R10 ;  /* 0x000000011515b824 */ /* 0x000fe200078e0a0a */
[----:B------:R-:W-:Y:S01]  /*106f0*/  ISETP.GE.AND P3, PT, R26, RZ, PT ;  /* 0x000000ff1a00720c */ /* 0x000fe20003f66270 */
[----:B------:R-:W-:Y:S01]  /*10700*/  IMAD.HI.U32 R30, R11, R25, RZ ;  /* 0x000000190b1e7227 */ /* 0x000fe200078e00ff */
[----:B------:R-:W-:-:S03]  /*10710*/  IABS R26, R91 ;  /* 0x0000005b001a7213 */ /* 0x000fc60000000000 */
[----:B------:R-:W-:Y:S01]  /*10720*/  VIADD R93, R0, 0x7c ;  /* 0x0000007c005d7836 */ /* 0x000fe20000000000 */
[----:B------:R-:W-:Y:S01]  /*10730*/  IABS R46, R92 ;  /* 0x0000005c002e7213 */ /* 0x000fe20000000000 */
[----:B------:R-:W-:Y:S01]  /*10740*/  @!P1 IMAD.IADD R12, R12, 0x1, -R10 ;  /* 0x000000010c0c9824 */ /* 0x000fe200078e0a0a */
[----:B------:R-:W-:Y:S01]  /*10750*/  ISETP.GE.AND P1, PT, R31, RZ, PT ;  /* 0x000000ff1f00720c */ /* 0x000fe20003f26270 */
[----:B------:R-:W-:Y:S02]  /*10760*/  IMAD.MOV R32, RZ, RZ, -R30 ;  /* 0x000000ffff207224 */ /* 0x000fe400078e0a1e */
[----:B------:R-:W-:Y:S01]  /*10770*/  @!P4 IMAD.IADD R8, R8, 0x1, -R10 ;  /* 0x000000010808c824 */ /* 0x000fe200078e0a0a */
[----:B------:R-:W-:Y:S01]  /*10780*/  ISETP.GE.AND P4, PT, R29, RZ, PT ;  /* 0x000000ff1d00720c */ /* 0x000fe20003f86270 */
[----:B------:R-:W-:Y:S01]  /*10790*/  IMAD.HI.U32 R31, R11, R23, RZ ;  /* 0x000000170b1f7227 */ /* 0x000fe200078e00ff */
[----:B------:R-:W-:-:S03]  /*107a0*/  IABS R29, R93 ;  /* 0x0000005d001d7213 */ /* 0x000fc60000000000 */
[----:B------:R-:W-:-:S04]  /*107b0*/  IMAD.HI.U32 R33, R11, R26, RZ ;  /* 0x0000001a0b217227 */ /* 0x000fc800078e00ff */
[----:B------:R-:W-:Y:S01]  /*107c0*/  @!P6 IMAD.IADD R28, R28, 0x1, -R10 ;  /* 0x000000011c1ce824 */ /* 0x000fe200078e0a0a */
[C---:B------:R-:W-:Y:S01]  /*107d0*/  ISETP.GT.U32.AND P6, PT, R10.reuse, R22, PT ;  /* 0x000000160a00720c */ /* 0x040fe20003fc4070 */
[----:B------:R-:W-:Y:S02]  /*107e0*/  IMAD R25, R10, R32, R25 ;  /* 0x000000200a197224 */ /* 0x000fe400078e0219 */
[----:B------:R-:W-:-:S04]  /*107f0*/  IMAD.HI.U32 R32, R11, R46, RZ ;  /* 0x0000002e0b207227 */ /* 0x000fc800078e00ff */
[----:B------:R-:W-:Y:S02]  /*10800*/  IMAD.MOV R30, RZ, RZ, -R31 ;  /* 0x000000ffff1e7224 */ /* 0x000fe400078e0a1f */
[----:B------:R-:W-:Y:S02]  /*10810*/  IMAD.MOV R31, RZ, RZ, -R33 ;  /* 0x000000ffff1f7224 */ /* 0x000fe400078e0a21 */
[----:B------:R-:W-:Y:S01]  /*10820*/  IMAD.HI.U32 R33, R11, R29, RZ ;  /* 0x0000001d0b217227 */ /* 0x000fe200078e00ff */
[----:B------:R-:W-:Y:S03]  /*10830*/  STL.64 [R1+0x1350], R38 ;  /* 0x0013502601007387 */ /* 0x000fe60000100a00 */
[----:B------:R-:W-:Y:S02]  /*10840*/  IMAD.MOV.U32 R34, RZ, RZ, R24 ;  /* 0x000000ffff227224 */ /* 0x000fe400078e0018 */
[----:B------:R-:W-:Y:S01]  /*10850*/  IMAD.MOV R24, RZ, RZ, -R32 ;  /* 0x000000ffff187224 */ /* 0x000fe200078e0a20 */
[----:B------:R0:W-:Y:S01]  /*10860*/  STL.64 [R1+0x1360], R36 ;  /* 0x0013602401007387 */ /* 0x0001e20000100a00 */
[----:B------:R-:W-:-:S02]  /*10870*/  IMAD.MOV.U32 R32, RZ, RZ, R18 ;  /* 0x000000ffff207224 */ /* 0x000fc400078e0012 */
[C---:B------:R-:W-:Y:S02]  /*10880*/  IMAD R26, R10.reuse, R31, R26 ;  /* 0x0000001f0a1a7224 */ /* 0x040fe400078e021a */
[----:B------:R-:W-:Y:S02]  /*10890*/  IMAD.MOV.U32 R31, RZ, RZ, R17 ;  /* 0x000000ffff1f7224 */ /* 0x000fe400078e0011 */
[----:B------:R-:W-:Y:S01]  /*108a0*/  @!P1 IMAD.MOV R32, RZ, RZ, -R32 ;  /* 0x000000ffff209224 */ /* 0x000fe200078e0a20 */
[----:B------:R-:W-:Y:S01]  /*108b0*/  ISETP.GT.U32.AND P1, PT, R10, R21, PT ;  /* 0x000000150a00720c */ /* 0x000fe20003f24070 */
[----:B0-----:R-:W-:Y:S02]  /*108c0*/  IMAD.MOV R36, RZ, RZ, -R33 ;  /* 0x000000ffff247224 */ /* 0x001fe400078e0a21 */
[----:B------:R-:W-:Y:S02]  /*108d0*/  IMAD.MOV.U32 R33, RZ, RZ, R19 ;  /* 0x000000ffff217224 */ /* 0x000fe400078e0013 */
[----:B------:R-:W-:-:S02]  /*108e0*/  @!P6 IMAD.IADD R22, R22, 0x1, -R10 ;  /* 0x000000011616e824 */ /* 0x000fc400078e0a0a */
[----:B------:R-:W-:Y:S01]  /*108f0*/  @!P0 IMAD.MOV R33, RZ, RZ, -R33 ;  /* 0x000000ffff218224 */ /* 0x000fe200078e0a21 */
[C---:B------:R-:W-:Y:S01]  /*10900*/  ISETP.GT.U32.AND P0, PT, R10.reuse, R8, PT ;  /* 0x000000080a00720c */ /* 0x040fe20003f04070 */
[----:B------:R-:W-:Y:S01]  /*10910*/  @!P4 IMAD.MOV R31, RZ, RZ, -R31 ;  /* 0x000000ffff1fc224 */ /* 0x000fe200078e0a1f */
[C---:B------:R-:W-:Y:S02]  /*10920*/  ISETP.GT.U32.AND P4, PT, R10.reuse, R20, PT ;  /* 0x000000140a00720c */ /* 0x040fe40003f84070 */
[C---:B------:R-:W-:Y:S01]  /*10930*/  ISETP.GT.U32.AND P6, PT, R10.reuse, R22, PT ;  /* 0x000000160a00720c */ /* 0x040fe20003fc4070 */
[C---:B------:R-:W-:Y:S02]  /*10940*/  IMAD R23, R10.reuse, R30, R23 ;  /* 0x0000001e0a177224 */ /* 0x040fe400078e0217 */
[C---:B------:R-:W-:Y:S02]  /*10950*/  IMAD R17, R10.reuse, R36, R29 ;  /* 0x000000240a117224 */ /* 0x040fe400078e021d */
[----:B------:R-:W-:Y:S01]  /*10960*/  @!P1 IMAD.IADD R21, R21, 0x1, -R10 ;  /* 0x0000000115159824 */ /* 0x000fe200078e0a0a */
[----:B------:R-:W-:Y:S01]  /*10970*/  ISETP.GT.U32.AND P1, PT, R10, R26, PT ;  /* 0x0000001a0a00720c */ /* 0x000fe20003f24070 */
[----:B------:R-:W-:-:S02]  /*10980*/  IMAD.MOV.U32 R30, RZ, RZ, R16 ;  /* 0x000000ffff1e7224 */ /* 0x000fc400078e0010 */
[----:B------:R-:W-:Y:S02]  /*10990*/  IMAD R16, R10, R24, R46 ;  /* 0x000000180a107224 */ /* 0x000fe400078e022e */
[--C-:B------:R-:W-:Y:S01]  /*109a0*/  @!P0 IMAD.IADD R8, R8, 0x1, -R10.reuse ;  /* 0x0000000108088824 */ /* 0x100fe200078e0a0a */
[----:B------:R-:W-:Y:S01]  /*109b0*/  ISETP.GT.U32.AND P0, PT, R10, R23, PT ;  /* 0x000000170a00720c */ /* 0x000fe20003f04070 */
[----:B------:R-:W-:Y:S01]  /*109c0*/  @!P4 IMAD.IADD R20, R20, 0x1, -R10 ;  /* 0x000000011414c824 */ /* 0x000fe200078e0a0a */
[C---:B------:R-:W-:Y:S01]  /*109d0*/  ISETP.GT.U32.AND P4, PT, R10.reuse, R17, PT ;  /* 0x000000110a00720c */ /* 0x040fe20003f84070 */
[----:B------:R-:W-:Y:S01]  /*109e0*/  @!P5 IMAD.MOV R34, RZ, RZ, -R34 ;  /* 0x000000ffff22d224 */ /* 0x000fe200078e0a22 */
[----:B------:R-:W-:Y:S01]  /*109f0*/  ISETP.GT.U32.AND P5, PT, R10, R9, PT ;  /* 0x000000090a00720c */ /* 0x000fe20003fa4070 */
[----:B------:R-:W-:Y:S01]  /*10a00*/  @!P6 IMAD.IADD R22, R22, 0x1, -R10 ;  /* 0x000000011616e824 */ /* 0x000fe200078e0a0a */
[----:B------:R-:W-:Y:S01]  /*10a10*/  ISETP.GT.U32.AND P6, PT, R10, R16, PT ;  /* 0x000000100a00720c */ /* 0x000fe20003fc4070 */
[----:B------:R-:W-:-:S02]  /*10a20*/  VIADD R18, R0, 0x7e ;  /* 0x0000007e00127836 */ /* 0x000fc40000000000 */
[----:B------:R-:W-:Y:S01]  /*10a30*/  @!P3 IMAD.MOV R30, RZ, RZ, -R30 ;  /* 0x000000ffff1eb224 */ /* 0x000fe200078e0a1e */
[----:B------:R-:W-:Y:S01]  /*10a40*/  ISETP.GT.U32.AND P3, PT, R10, R28, PT ;  /* 0x0000001c0a00720c */ /* 0x000fe20003f64070 */
[--C-:B------:R-:W-:Y:S01]  /*10a50*/  @!P1 IMAD.IADD R26, R26, 0x1, -R10.reuse ;  /* 0x000000011a1a9824 */ /* 0x100fe200078e0a0a */
[----:B------:R-:W-:Y:S02]  /*10a60*/  IABS R46, R18 ;  /* 0x00000012002e7213 */ /* 0x000fe40000000000 */
[----:B------:R-:W-:Y:S01]  /*10a70*/  ISETP.GE.AND P1, PT, R54, RZ, PT ;  /* 0x000000ff3600720c */ /* 0x000fe20003f26270 */
[--C-:B------:R-:W-:Y:S02]  /*10a80*/  @!P0 IMAD.IADD R23, R23, 0x1, -R10.reuse ;  /* 0x0000000117178824 */ /* 0x100fe400078e0a0a */
[----:B------:R-:W-:Y:S01]  /*10a90*/  @!P4 IMAD.IADD R17, R17, 0x1, -R10 ;  /* 0x000000011111c824 */ /* 0x000fe200078e0a0a */
[----:B------:R-:W-:Y:S01]  /*10aa0*/  ISETP.GE.AND P4, PT, R49, RZ, PT ;  /* 0x000000ff3100720c */ /* 0x000fe20003f86270 */
[----:B------:R-:W-:-:S04]  /*10ab0*/  IMAD.HI.U32 R18, R11, R46, RZ ;  /* 0x0000002e0b127227 */ /* 0x000fc800078e00ff */
[--C-:B------:R-:W-:Y:S01]  /*10ac0*/  @!P5 IMAD.IADD R9, R9, 0x1, -R10.reuse ;  /* 0x000000010909d824 */ /* 0x100fe200078e0a0a */
[----:B------:R-:W-:Y:S01]  /*10ad0*/  ISETP.GT.U32.AND P5, PT, R10, R25, PT ;  /* 0x000000190a00720c */ /* 0x000fe20003fa4070 */
[----:B------:R-:W-:Y:S01]  /*10ae0*/  @!P6 IMAD.IADD R16, R16, 0x1, -R10 ;  /* 0x000000011010e824 */ /* 0x000fe200078e0a0a */
[----:B------:R-:W-:Y:S01]  /*10af0*/  ISETP.GT.U32.AND P6, PT, R10, R23, PT ;  /* 0x000000170a00720c */ /* 0x000fe20003fc4070 */
[----:B------:R-:W-:Y:S02]  /*10b00*/  IMAD.MOV R49, RZ, RZ, -R18 ;  /* 0x000000ffff317224 */ /* 0x000fe400078e0a12 */
[----:B------:R-:W-:Y:S02]  /*10b10*/  IMAD.MOV.U32 R18, RZ, RZ, R9 ;  /* 0x000000ffff127224 */ /* 0x000fe400078e0009 */
[----:B------:R-:W-:Y:S01]  /*10b20*/  @!P3 IMAD.IADD R28, R28, 0x1, -R10 ;  /* 0x000000011c1cb824 */ /* 0x000fe200078e0a0a */
[----:B------:R-:W-:Y:S01]  /*10b30*/  ISETP.GE.AND P3, PT, R60, RZ, PT ;  /* 0x000000ff3c00720c */ /* 0x000fe20003f66270 */
[----:B------:R-:W-:-:S02]  /*10b40*/  IMAD.MOV.U32 R29, RZ, RZ, R15 ;  /* 0x000000ffff1d7224 */ /* 0x000fc400078e000f */
[----:B------:R-:W-:Y:S02]  /*10b50*/  IMAD.MOV.U32 R15, RZ, RZ, R8 ;  /* 0x000000ffff0f7224 */ /* 0x000fe400078e0008 */
[----:B------:R-:W-:Y:S01]  /*10b60*/  @!P1 IMAD.MOV R18, RZ, RZ, -R18 ;  /* 0x000000ffff129224 */ /* 0x000fe200078e0a12 */
[C---:B------:R-:W-:Y:S01]  /*10b70*/  ISETP.GT.U32.AND P1, PT, R10.reuse, R17, PT ;  /* 0x000000110a00720c */ /* 0x040fe20003f24070 */
[----:B------:R-:W-:Y:S02]  /*10b80*/  IMAD.MOV.U32 R24, RZ, RZ, R14 ;  /* 0x000000ffff187224 */ /* 0x000fe400078e000e */
[C---:B------:R-:W-:Y:S02]  /*10b90*/  IMAD R14, R10.reuse, R49, R46 ;  /* 0x000000310a0e7224 */ /* 0x040fe400078e022e */
[----:B------:R-:W-:Y:S01]  /*10ba0*/  @!P4 IMAD.MOV R15, RZ, RZ, -R15 ;  /* 0x000000ffff0fc224 */ /* 0x000fe200078e0a0f */
[----:B------:R-:W-:Y:S01]  /*10bb0*/  ISETP.GT.U32.AND P4, PT, R10, R16, PT ;  /* 0x000000100a00720c */ /* 0x000fe20003f84070 */
[----:B------:R-:W-:-:S02]  /*10bc0*/  @!P5 IMAD.IADD R25, R25, 0x1, -R10 ;  /* 0x000000011919d824 */ /* 0x000fc400078e0a0a */
[----:B------:R-:W-:Y:S01]  /*10bd0*/  @!P6 IMAD.IADD R23, R23, 0x1, -R10 ;  /* 0x000000011717e824 */ /* 0x000fe200078e0a0a */
[----:B------:R-:W-:Y:S01]  /*10be0*/  ISETP.GT.U32.AND P6, PT, R10, R14, PT ;  /* 0x0000000e0a00720c */ /* 0x000fe20003fc4070 */
[----:B------:R-:W-:Y:S01]  /*10bf0*/  VIADD R9, R13, 0xfffffffe ;  /* 0xfffffffe0d097836 */ /* 0x000fe20000000000 */
[----:B------:R-:W-:Y:S01]  /*10c00*/  ISETP.GE.AND P5, PT, R52, RZ, PT ;  /* 0x000000ff3400720c */ /* 0x000fe20003fa6270 */
[----:B------:R-:W-:Y:S01]  /*10c10*/  @!P3 IMAD.MOV R29, RZ, RZ, -R29 ;  /* 0x000000ffff1db224 */ /* 0x000fe200078e0a1d */
[----:B------:R-:W-:Y:S02]  /*10c20*/  IABS R52, R0 ;  /* 0x0000000000347213 */ /* 0x000fe40000000000 */
[----:B------:R-:W-:Y:S01]  /*10c30*/  ISETP.GT.U32.AND P3, PT, R10, R25, PT ;  /* 0x000000190a00720c */ /* 0x000fe20003f64070 */
[----:B------:R-:W-:Y:S01]  /*10c40*/  IMAD.MOV.U32 R19, RZ, RZ, R12 ;  /* 0x000000ffff137224 */ /* 0x000fe200078e000c */
[----:B------:R-:W-:Y:S01]  /*10c50*/  STL [R1], R42 ;  /* 0x0000002a01007387 */ /* 0x000fe20000100800 */
[----:B------:R-:W-:Y:S01]  /*10c60*/  @!P1 IMAD.IADD R17, R17, 0x1, -R10 ;  /* 0x0000000111119824 */ /* 0x000fe200078e0a0a */
[----:B------:R-:W-:Y:S01]  /*10c70*/  ISETP.GE.U32.AND P1, PT, R9, 0x7fffff7f, PT ;  /* 0x7fffff7f0900780c */ /* 0x000fe20003f26070 */
[----:B------:R-:W-:Y:S01]  /*10c80*/  IMAD.MOV.U32 R12, RZ, RZ, R52 ;  /* 0x000000ffff0c7224 */ /* 0x000fe200078e0034 */
[----:B------:R-:W-:Y:S01]  /*10c90*/  STL [R1+0xfd8], R27 ;  /* 0x000fd81b01007387 */ /* 0x000fe20000100800 */
[----:B------:R-:W-:Y:S01]  /*10ca0*/  @!P4 IMAD.IADD R16, R16, 0x1, -R10 ;  /* 0x000000011010c824 */ /* 0x000fe200078e0a0a */
[----:B------:R-:W-:-:S02]  /*10cb0*/  SHF.R.S32.HI R9, RZ, 0x1f, R6 ;  /* 0x0000001fff097819 */ /* 0x000fc40000011406 */
[----:B------:R-:W-:Y:S01]  /*10cc0*/  STL.64 [R1+0x1370], R34 ;  /* 0x0013702201007387 */ /* 0x000fe20000100a00 */
[----:B------:R-:W-:-:S03]  /*10cd0*/  IMAD.HI.U32 R8, R11, R12, RZ ;  /* 0x0000000c0b087227 */ /* 0x000fc600078e00ff */
[----:B------:R0:W-:Y:S01]  /*10ce0*/  STL.64 [R1+0x1380], R32 ;  /* 0x0013802001007387 */ /* 0x0001e20000100a00 */
[----:B------:R-:W-:-:S03]  /*10cf0*/  @!P6 IMAD.IADD R14, R14, 0x1, -R10 ;  /* 0x000000010e0ee824 */ /* 0x000fc600078e0a0a */
[----:B------:R-:W-:Y:S01]  /*10d00*/  STL.64 [R1+0x1390], R30 ;  /* 0x0013901e01007387 */ /* 0x000fe20000100a00 */
[----:B------:R-:W-:-:S03]  /*10d10*/  IMAD.MOV R8, RZ, RZ, -R8 ;  /* 0x000000ffff087224 */ /* 0x000fc600078e0a08 */
[----:B------:R1:W-:Y:S01]  /*10d20*/  STL [R1+0xfd0], R28 ;  /* 0x000fd01c01007387 */ /* 0x0003e20000100800 */
[-C--:B0-----:R-:W-:Y:S01]  /*10d30*/  IADD3 R32, P4, PT, R2, R6.reuse, RZ ;  /* 0x0000000602207210 */ /* 0x081fe20007f9e0ff */
[----:B------:R-:W-:Y:S01]  /*10d40*/  @!P3 IMAD.IADD R25, R25, 0x1, -R10 ;  /* 0x000000011919b824 */ /* 0x000fe200078e0a0a */
[----:B------:R-:W-:Y:S02]  /*10d50*/  ISETP.GE.AND P3, PT, R61, RZ, PT ;  /* 0x000000ff3d00720c */ /* 0x000fe40003f66270 */
[----:B-1----:R-:W-:Y:S01]  /*10d60*/  IADD3 R28, P6, PT, R4, R6, RZ ;  /* 0x00000006041c7210 */ /* 0x002fe20007fde0ff */
[C---:B------:R-:W-:Y:S01]  /*10d70*/  IMAD.X R33, R9.reuse, 0x1, R3, P4 ;  /* 0x0000000109217824 */ /* 0x040fe200020e0603 */
[----:B------:R-:W-:Y:S01]  /*10d80*/  PRMT R61, RZ, 0x7610, R61 ;  /* 0x00007610ff3d7816 */ /* 0x000fe2000000003d */
[----:B------:R-:W-:Y:S02]  /*10d90*/  IMAD R12, R10, R8, R12 ;  /* 0x000000080a0c7224 */ /* 0x000fe400078e020c */
[----:B------:R-:W-:-:S02]  /*10da0*/  IMAD.X R30, R9, 0x1, R5, P6 ;  /* 0x00000001091e7824 */ /* 0x000fc400030e0605 */
[----:B------:R-:W-:Y:S02]  /*10db0*/  @!P1 IMAD.MOV.U32 R8, RZ, RZ, R32 ;  /* 0x000000ffff089224 */ /* 0x000fe400078e0020 */
[----:B------:R-:W-:Y:S01]  /*10dc0*/  @!P1 IMAD.MOV.U32 R9, RZ, RZ, R33 ;  /* 0x000000ffff099224 */ /* 0x000fe200078e0021 */
[----:B------:R-:W-:-:S04]  /*10dd0*/  PRMT R60, RZ, 0x7610, R60 ;  /* 0x00007610ff3c7816 */ /* 0x000fc8000000003c */
[----:B------:R0:W2:Y:S02]  /*10de0*/  @!P1 LDG.E.U8 R61, desc[UR20][R8.64] ;  /* 0x00000014083d9981 */ /* 0x0000a4000c1e1100 */
[----:B0-----:R-:W-:Y:S02]  /*10df0*/  @!P1 IMAD.MOV.U32 R8, RZ, RZ, R28 ;  /* 0x000000ffff089224 */ /* 0x001fe400078e001c */
[----:B------:R-:W-:-:S05]  /*10e00*/  @!P1 IMAD.MOV.U32 R9, RZ, RZ, R30 ;  /* 0x000000ffff099224 */ /* 0x000fca00078e001e */
[----:B------:R0:W2:Y:S01]  /*10e10*/  @!P1 LDG.E.U8 R60, desc[UR20][R8.64] ;  /* 0x00000014083c9981 */ /* 0x0000a2000c1e1100 */
[----:B------:R-:W-:Y:S01]  /*10e20*/  ISETP.GE.AND P0, PT, R55, RZ, PT ;  /* 0x000000ff3700720c */ /* 0x000fe20003f06270 */
[----:B------:R-:W1:-:S12]  /*10e30*/  S2R R90, SR_TID.X ;  /* 0x00000000005a7919 */ /* 0x000e580000002100 */
[----:B------:R-:W-:Y:S01]  /*10e40*/  @!P0 IMAD.MOV R19, RZ, RZ, -R19 ;  /* 0x000000ffff138224 */ /* 0x000fe200078e0a13 */
[C---:B------:R-:W-:Y:S02]  /*10e50*/  ISETP.GT.U32.AND P0, PT, R10.reuse, R26, PT ;  /* 0x0000001a0a00720c */ /* 0x040fe40003f04070 */
[----:B------:R-:W-:-:S11]  /*10e60*/  ISETP.GT.U32.AND P6, PT, R10, R12, PT ;  /* 0x0000000c0a00720c */ /* 0x000fd60003fc4070 */
[--C-:B------:R-:W-:Y:S01]  /*10e70*/  @!P0 IMAD.IADD R26, R26, 0x1, -R10.reuse ;  /* 0x000000011a1a8824 */ /* 0x100fe200078e0a0a */
[----:B------:R-:W-:Y:S02]  /*10e80*/  ISETP.GE.AND P0, PT, R57, RZ, PT ;  /* 0x000000ff3900720c */ /* 0x000fe40003f06270 */
[----:B-1----:R-:W-:Y:S01]  /*10e90*/  LOP3.LUT R90, R90, 0x7f, RZ, 0xc0, !PT ;  /* 0x0000007f5a5a7812 */ /* 0x002fe200078ec0ff */
[----:B------:R-:W-:Y:S01]  /*10ea0*/  STL.64 [R1+0x13a0], R18 ;  /* 0x0013a01201007387 */ /* 0x000fe20000100a00 */
[----:B------:R-:W-:-:S03]  /*10eb0*/  @!P6 IMAD.IADD R12, R12, 0x1, -R10 ;  /* 0x000000010c0ce824 */ /* 0x000fc600078e0a0a */
[----:B0-----:R-:W-:Y:S01]  /*10ec0*/  IMAD R8, R90, R7, RZ ;  /* 0x000000075a087224 */ /* 0x001fe200078e02ff */
[----:B------:R-:W-:Y:S01]  /*10ed0*/  STL [R1+0x1178], R11 ;  /* 0x0011780b01007387 */ /* 0x000fe20000100800 */
[----:B------:R-:W-:-:S04]  /*10ee0*/  ISETP.GE.AND P1, PT, R64, RZ, PT ;  /* 0x000000ff4000720c */ /* 0x000fc80003f26270 */
[----:B------:R-:W-:Y:S01]  /*10ef0*/  @!P0 IMAD.MOV R20, RZ, RZ, -R20 ;  /* 0x000000ffff148224 */ /* 0x000fe200078e0a14 */
[----:B------:R-:W-:Y:S01]  /*10f00*/  STL.64 [R1+0x13b0], R16 ;  /* 0x0013b01001007387 */ /* 0x000fe20000100a00 */
[----:B------:R-:W-:Y:S01]  /*10f10*/  IADD3 R9, P6, PT, R8, UR14, RZ ;  /* 0x0000000e08097c10 */ /* 0x000fe2000ffde0ff */
[----:B------:R-:W-:Y:S01]  /*10f20*/  @!P3 IMAD.MOV R21, RZ, RZ, -R21 ;  /* 0x000000ffff15b224 */ /* 0x000fe200078e0a15 */
[----:B------:R-:W-:Y:S01]  /*10f30*/  ISETP.GT.U32.AND P0, PT, R10, R12, PT ;  /* 0x0000000c0a00720c */ /* 0x000fe20003f04070 */
[----:B------:R0:W-:Y:S01]  /*10f40*/  STL [R1+0x2c8], R32 ;  /* 0x0002c82001007387 */ /* 0x0001e20000100800 */
[----:B------:R-:W-:Y:S01]  /*10f50*/  LEA.HI.X.SX32 R8, R8, UR15, 0x1, P6 ;  /* 0x0000000f08087c11 */ /* 0x000fe2000b0f0eff */
[----:B------:R-:W-:Y:S02]  /*10f60*/  VIADD R49, R13, 0xffffff9b ;  /* 0xffffff9b0d317836 */ /* 0x000fe40000000000 */
[C---:B------:R-:W-:Y:S01]  /*10f70*/  IMAD R46, R6.reuse, 0x64, RZ ;  /* 0x00000064062e7824 */ /* 0x040fe200078e02ff */
[----:B------:R-:W-:Y:S01]  /*10f80*/  STL [R1+0xfd4], R14 ;  /* 0x000fd40e01007387 */ /* 0x000fe20000100800 */
[----:B------:R-:W-:Y:S01]  /*10f90*/  @!P1 IMAD.MOV R22, RZ, RZ, -R22 ;  /* 0x000000ffff169224 */ /* 0x000fe200078e0a16 */
[----:B------:R-:W-:Y:S01]  /*10fa0*/  ISETP.GE.AND P3, PT, R53, RZ, PT ;  /* 0x000000ff3500720c */ /* 0x000fe20003f66270 */
[C---:B------:R-:W-:Y:S01]  /*10fb0*/  IMAD R54, R6.reuse, 0x70, RZ ;  /* 0x0000007006367824 */ /* 0x040fe200078e02ff */
[----:B------:R1:W-:Y:S01]  /*10fc0*/  STL [R1+0x2c4], R33 ;  /* 0x0002c42101007387 */ /* 0x0003e20000100800 */
[----:B------:R-:W-:Y:S01]  /*10fd0*/  IMAD R52, R6, 0x78, RZ ;  /* 0x0000007806347824 */ /* 0x000fe200078e02ff */
[----:B------:R-:W-:Y:S01]  /*10fe0*/  PRMT R31, RZ, 0x7610, R31 ;  /* 0x00007610ff1f7816 */ /* 0x000fe2000000001f */
[----:B------:R-:W-:Y:S01]  /*10ff0*/  @!P0 IMAD.IADD R12, R12, 0x1, -R10 ;  /* 0x000000010c0c8824 */ /* 0x000fe200078e0a0a */
[----:B------:R3:W-:Y:S01]  /*11000*/  STL [R1+0x2d8], R28 ;  /* 0x0002d81c01007387 */ /* 0x0007e20000100800 */
[----:B------:R-:W-:Y:S01]  /*11010*/  PRMT R27, RZ, 0x7610, R27 ;  /* 0x00007610ff1b7816 */ /* 0x000fe2000000001b */
[----:B------:R-:W-:Y:S01]  /*11020*/  IMAD R41, R6, 0x6c, RZ ;  /* 0x0000006c06297824 */ /* 0x000fe200078e02ff */
[----:B------:R-:W-:Y:S01]  /*11030*/  PRMT R55, RZ, 0x7610, R55 ;  /* 0x00007610ff377816 */ /* 0x000fe20000000037 */
[----:B------:R4:W-:Y:S01]  /*11040*/  STL [R1+0x2cc], R30 ;  /* 0x0002cc1e01007387 */ /* 0x0009e20000100800 */
[----:B------:R-:W-:Y:S01]  /*11050*/  ISETP.GE.AND P6, PT, R0, RZ, PT ;  /* 0x000000ff0000720c */ /* 0x000fe20003fc6270 */
[C---:B------:R-:W-:Y:S01]  /*11060*/  IMAD R44, R6.reuse, 0x73, RZ ;  /* 0x00000073062c7824 */ /* 0x040fe200078e02ff */
[----:B------:R-:W-:Y:S01]  /*11070*/  ISETP.GE.U32.AND P1, PT, R49, 0x7fffff1c, PT ;  /* 0x7fffff1c3100780c */ /* 0x000fe20003f26070 */
[C---:B------:R-:W-:Y:S01]  /*11080*/  IMAD R36, R6.reuse, 0x7a, RZ ;  /* 0x0000007a06247824 */ /* 0x040fe200078e02ff */
[----:B------:R-:W-:Y:S01]  /*11090*/  SHF.R.S32.HI R49, RZ, 0x1f, R46 ;  /* 0x0000001fff317819 */ /* 0x000fe2000001142e */
[----:B------:R-:W-:Y:S01]  /*110a0*/  IMAD R80, R6, 0x7c, RZ ;  /* 0x0000007c06507824 */ /* 0x000fe200078e02ff */
[----:B0-----:R-:W-:Y:S01]  /*110b0*/  IADD3 R32, P0, PT, R46, R2, RZ ;  /* 0x000000022e207210 */ /* 0x001fe20007f1e0ff */
[C---:B------:R-:W-:Y:S01]  /*110c0*/  IMAD R53, R6.reuse, 0x68, RZ ;  /* 0x0000006806357824 */ /* 0x040fe200078e02ff */
[----:B------:R-:W-:Y:S01]  /*110d0*/  PRMT R57, RZ, 0x7610, R57 ;  /* 0x00007610ff397816 */ /* 0x000fe20000000039 */
[----:B------:R-:W-:Y:S01]  /*110e0*/  IMAD R40, R6, 0x69, RZ ;  /* 0x0000006906287824 */ /* 0x000fe200078e02ff */
[----:B------:R-:W-:Y:S01]  /*110f0*/  ISETP.GE.AND P4, PT, R62, RZ, PT ;  /* 0x000000ff3e00720c */ /* 0x000fe20003f86270 */
[----:B-1----:R-:W-:Y:S01]  /*11100*/  IMAD.X R33, R49, 0x1, R3, P0 ;  /* 0x0000000131217824 */ /* 0x002fe200000e0603 */
[----:B---3--:R-:W-:Y:S01]  /*11110*/  IADD3 R28, P0, PT, R46, R4, RZ ;  /* 0x000000042e1c7210 */ /* 0x008fe20007f1e0ff */
[----:B------:R-:W-:Y:S01]  /*11120*/  @!P6 IMAD.MOV R12, RZ, RZ, -R12 ;  /* 0x000000ffff0ce224 */ /* 0x000fe200078e0a0c */
[----:B------:R-:W-:-:S02]  /*11130*/  SHF.R.S32.HI R46, RZ, 0x1f, R53 ;  /* 0x0000001fff2e7819 */ /* 0x000fc40000011435 */
[----:B------:R-:W-:Y:S01]  /*11140*/  PRMT R70, RZ, 0x7610, R70 ;  /* 0x00007610ff467816 */ /* 0x000fe20000000046 */
[----:B----4-:R-:W-:Y:S01]  /*11150*/  IMAD.X R30, R49, 0x1, R5, P0 ;  /* 0x00000001311e7824 */ /* 0x010fe200000e0605 */
[-C--:B------:R-:W-:Y:S02]  /*11160*/  IADD3 R18, P0, PT, R53, R4.reuse, RZ ;  /* 0x0000000435127210 */ /* 0x080fe40007f1e0ff */
[----:B------:R-:W-:Y:S01]  /*11170*/  PRMT R83, RZ, 0x7610, R83 ;  /* 0x00007610ff537816 */ /* 0x000fe20000000053 */
[----:B------:R-:W-:Y:S01]  /*11180*/  @!P5 IMAD.MOV R24, RZ, RZ, -R24 ;  /* 0x000000ffff18d224 */ /* 0x000fe200078e0a18 */
[----:B------:R-:W-:Y:S01]  /*11190*/  SHF.R.S32.HI R49, RZ, 0x1f, R54 ;  /* 0x0000001fff317819 */ /* 0x000fe20000011436 */
[----:B------:R-:W-:Y:S01]  /*111a0*/  IMAD.X R19, R46, 0x1, R5, P0 ;  /* 0x000000012e137824 */ /* 0x000fe200000e0605 */
[----:B------:R-:W-:Y:S01]  /*111b0*/  IADD3 R13, P0, PT, R54, R4, RZ ;  /* 0x00000004360d7210 */ /* 0x000fe20007f1e0ff */
[C---:B------:R-:W-:Y:S01]  /*111c0*/  IMAD R75, R6.reuse, 0x6d, RZ ;  /* 0x0000006d064b7824 */ /* 0x040fe200078e02ff */
[----:B------:R-:W-:Y:S01]  /*111d0*/  PRMT R82, RZ, 0x7610, R82 ;  /* 0x00007610ff527816 */ /* 0x000fe20000000052 */
[----:B------:R-:W-:Y:S01]  /*111e0*/  IMAD R76, R6, 0x74, RZ ;  /* 0x00000074064c7824 */ /* 0x000fe200078e02ff */
[----:B------:R-:W-:-:S04]  /*111f0*/  @!UP1 UIADD3 UR4, UPT, UPT, -UR4, 0x100000, URZ ;  /* 0x0010000004049890 */ /* 0x000fc8000fffe1ff */
[----:B------:R-:W-:Y:S02]  /*11200*/  @!UP1 USHF.L.U32 UR5, UR4, 0xb, URZ ;  /* 0x0000000b04059899 */ /* 0x000fe400080006ff */
[----:B------:R-:W-:Y:S01]  /*11210*/  @!UP1 USHF.L.U32 UR4, UR4, 0x1, URZ ;  /* 0x0000000104049899 */ /* 0x000fe200080006ff */
[----:B------:R-:W-:Y:S01]  /*11220*/  IMAD.X R14, R49, 0x1, R5, P0 ;  /* 0x00000001310e7824 */ /* 0x000fe200000e0605 */
[----:B------:R-:W0:Y:S01]  /*11230*/  LDCU UR15, c[0x0][0x3b0] ;  /* 0x00007600ff0f77ac */ /* 0x000e220008000800 */
[----:B------:R-:W-:Y:S01]  /*11240*/  IMAD R58, R6, 0x7b, RZ ;  /* 0x0000007b063a7824 */ /* 0x000fe200078e02ff */
[----:B------:R-:W1:Y:S01]  /*11250*/  LDCU UR14, c[0x0][0x3b0] ;  /* 0x00007600ff0e77ac */ /* 0x000e620008000800 */
[----:B--2---:R-:W-:Y:S04]  /*11260*/  STL.64 [R1+0x13c0], R60 ;  /* 0x0013c03c01007387 */ /* 0x004fe80000100a00 */
[----:B------:R-:W-:Y:S04]  /*11270*/  STL [R1+0xf64], R7 ;  /* 0x000f640701007387 */ /* 0x000fe80000100800 */
[----:B------:R-:W-:Y:S04]  /*11280*/  STL [R1+0xfe0], R7 ;  /* 0x000fe00701007387 */ /* 0x000fe80000100800 */
[----:B------:R2:W-:Y:S04]  /*11290*/  STL.64 [R1+0x13d0], R20 ;  /* 0x0013d01401007387 */ /* 0x0005e80000100a00 */
[----:B------:R-:W-:Y:S04]  /*112a0*/  STL.64 [R1+0x13e0], R8 ;  /* 0x0013e00801007387 */ /* 0x000fe80000100a00 */
        /* <DEDUP_REMOVED lines=8> */
[-C--:B--2---:R-:W-:Y:S01]  /*11330*/  IADD3 R20, P6, PT, R53, R2.reuse, RZ ;  /* 0x0000000235147210 */ /* 0x084fe20007fde0ff */
[----:B---3--:R-:W2:Y:S04]  /*11340*/  LDC R10, c[0x0][0x3a0] ;  /* 0x0000e800ff0a7b82 */ /* 0x008ea80000000800 */
[----:B------:R-:W-:Y:S01]  /*11350*/  IMAD.X R21, R46, 0x1, R3, P6 ;  /* 0x000000012e157824 */ /* 0x000fe200030e0603 */
[----:B------:R-:W-:-:S02]  /*11360*/  IADD3 R16, P6, PT, R54, R2, RZ ;  /* 0x0000000236107210 */ /* 0x000fc40007fde0ff */
[----:B------:R-:W-:-:S03]  /*11370*/  SHF.R.S32.HI R46, RZ, 0x1f, R52 ;  /* 0x0000001fff2e7819 */ /* 0x000fc60000011434 */
[----:B------:R-:W-:Y:S01]  /*11380*/  IMAD.X R17, R49, 0x1, R3, P6 ;  /* 0x0000000131117824 */ /* 0x000fe200030e0603 */
[----:B------:R-:W-:-:S05]  /*11390*/  IADD3 R9, P6, PT, R52, R2, RZ ;  /* 0x0000000234097210 */ /* 0x000fca0007fde0ff */
[----:B------:R-:W-:Y:S01]  /*113a0*/  IMAD.X R11, R46, 0x1, R3, P6 ;  /* 0x000000012e0b7824 */ /* 0x000fe200030e0603 */
[----:B------:R-:W-:Y:S01]  /*113b0*/  IADD3 R7, P6, PT, R52, R4, RZ ;  /* 0x0000000434077210 */ /* 0x000fe20007fde0ff */
[----:B------:R-:W-:Y:S02]  /*113c0*/  @!P1 IMAD.MOV.U32 R52, RZ, RZ, R32 ;  /* 0x000000ffff349224 */ /* 0x000fe400078e0020 */
[----:B------:R-:W-:Y:S02]  /*113d0*/  @!P1 IMAD.MOV.U32 R53, RZ, RZ, R33 ;  /* 0x000000ffff359224 */ /* 0x000fe400078e0021 */
[----:B------:R-:W-:-:S03]  /*113e0*/  IMAD.X R8, R46, 0x1, R5, P6 ;  /* 0x000000012e087824 */ /* 0x000fc600030e0605 */
[----:B------:R3:W4:Y:S01]  /*113f0*/  @!P1 LDG.E.U8 R31, desc[UR20][R52.64] ;  /* 0x00000014341f9981 */ /* 0x000722000c1e1100 */
[----:B--2---:R-:W-:-:S05]  /*11400*/  VIADD R49, R10, 0xffffff97 ;  /* 0xffffff970a317836 */ /* 0x004fca0000000000 */
[----:B------:R-:W-:Y:S01]  /*11410*/  ISETP.GE.U32.AND P6, PT, R49, 0x7fffff18, PT ;  /* 0x7fffff183100780c */ /* 0x000fe20003fc6070 */
[----:B---3--:R-:W-:Y:S02]  /*11420*/  @!P1 IMAD.MOV.U32 R52, RZ, RZ, R28 ;  /* 0x000000ffff349224 */ /* 0x008fe400078e001c */
[----:B------:R-:W-:-:S05]  /*11430*/  @!P1 IMAD.MOV.U32 R53, RZ, RZ, R30 ;  /* 0x000000ffff359224 */ /* 0x000fca00078e001e */
[----:B------:R2:W3:Y:S01]  /*11440*/  @!P1 LDG.E.U8 R27, desc[UR20][R52.64] ;  /* 0x00000014341b9981 */ /* 0x0004e2000c1e1100 */
[----:B------:R-:W-:Y:S01]  /*11450*/  PRMT R54, RZ, 0x7610, R54 ;  /* 0x00007610ff367816 */ /* 0x000fe20000000036 */
[----:B------:R-:W-:-:S03]  /*11460*/  VIADD R46, R10, 0xffffff8f ;  /* 0xffffff8f0a2e7836 */ /* 0x000fc60000000000 */
[----:B--2---:R-:W-:Y:S02]  /*11470*/  @!P6 IMAD.MOV.U32 R52, RZ, RZ, R20 ;  /* 0x000000ffff34e224 */ /* 0x004fe400078e0014 */
[----:B------:R-:W-:-:S05]  /*11480*/  @!P6 IMAD.MOV.U32 R53, RZ, RZ, R21 ;  /* 0x000000ffff35e224 */ /* 0x000fca00078e0015 */
[----:B------:R2:W3:Y:S01]  /*11490*/  @!P6 LDG.E.U8 R55, desc[UR20][R52.64] ;  /* 0x000000143437e981 */ /* 0x0004e2000c1e1100 */
[----:B------:R-:W-:Y:S01]  /*114a0*/  ISETP.GE.U32.AND P1, PT, R46, 0x7fffff10, PT ;  /* 0x7fffff102e00780c */ /* 0x000fe20003f26070 */
[----:B--2---:R-:W-:Y:S02]  /*114b0*/  @!P6 IMAD.MOV.U32 R52, RZ, RZ, R18 ;  /* 0x000000ffff34e224 */ /* 0x004fe400078e0012 */
[----:B------:R-:W-:-:S05]  /*114c0*/  @!P6 IMAD.MOV.U32 R53, RZ, RZ, R19 ;  /* 0x000000ffff35e224 */ /* 0x000fca00078e0013 */
[----:B------:R2:W3:Y:S01]  /*114d0*/  @!P6 LDG.E.U8 R54, desc[UR20][R52.64] ;  /* 0x000000143436e981 */ /* 0x0004e2000c1e1100 */
[----:B------:R-:W-:-:S03]  /*114e0*/  VIADD R46, R10, 0xffffff87 ;  /* 0xffffff870a2e7836 */ /* 0x000fc60000000000 */
[----:B------:R-:W-:Y:S04]  /*114f0*/  STL [R1+0xd08], R32 ;  /* 0x000d082001007387 */ /* 0x000fe80000100800 */
[----:B------:R-:W-:Y:S01]  /*11500*/  STL [R1+0xd04], R33 ;  /* 0x000d042101007387 */ /* 0x000fe20000100800 */
[----:B------:R-:W-:-:S03]  /*11510*/  ISETP.GE.U32.AND P6, PT, R46, 0x7fffff08, PT ;  /* 0x7fffff082e00780c */ /* 0x000fc60003fc6070 */
[----:B------:R-:W-:Y:S01]  /*11520*/  STL [R1+0xd10], R28 ;  /* 0x000d101c01007387 */ /* 0x000fe20000100800 */
[----:B--2---:R-:W-:-:S03]  /*11530*/  PRMT R53, RZ, 0x7610, R53 ;  /* 0x00007610ff357816 */ /* 0x004fc60000000035 */
[----:B------:R-:W-:Y:S04]  /*11540*/  STL [R1+0xd28], R20 ;  /* 0x000d281401007387 */ /* 0x000fe80000100800 */
[----:B------:R-:W-:Y:S04]  /*11550*/  STL [R1+0xd0c], R30 ;  /* 0x000d0c1e01007387 */ /* 0x000fe80000100800 */
[----:B------:R-:W-:Y:S04]  /*11560*/  STL [R1+0xd30], R18 ;  /* 0x000d301201007387 */ /* 0x000fe80000100800 */
[----:B------:R-:W-:Y:S01]  /*11570*/  STL [R1+0xd24], R21 ;  /* 0x000d241501007387 */ /* 0x000fe20000100800 */
[----:B------:R-:W-:-:S03]  /*11580*/  PRMT R52, RZ, 0x7610, R52 ;  /* 0x00007610ff347816 */ /* 0x000fc60000000034 */
[----:B------:R2:W-:Y:S04]  /*11590*/  STL [R1+0xd88], R16 ;  /* 0x000d881001007387 */ /* 0x0005e80000100800 */
[----:B------:R-:W-:Y:S04]  /*115a0*/  STL [R1+0xd2c], R19 ;  /* 0x000d2c1301007387 */ /* 0x000fe80000100800 */
[----:B------:R-:W-:Y:S04]  /*115b0*/  STL [R1+0xd90], R13 ;  /* 0x000d900d01007387 */ /* 0x000fe80000100800 */
[----:B------:R0:W-:Y:S04]  /*115c0*/  STL [R1+0xd84], R17 ;  /* 0x000d841101007387 */ /* 0x0001e80000100800 */
[----:B------:R2:W4:Y:S01]  /*115d0*/  @!P1 LDG.E.U8 R53, desc[UR20][R16.64] ;  /* 0x0000001410359981 */ /* 0x000522000c1e1100 */
[----:B------:R-:W-:Y:S01]  /*115e0*/  PRMT R49, RZ, 0x7610, R49 ;  /* 0x00007610ff317816 */ /* 0x000fe20000000031 */
[----:B--2---:R-:W-:-:S02]  /*115f0*/  @!P1 IMAD.MOV.U32 R16, RZ, RZ, R13 ;  /* 0x000000ffff109224 */ /* 0x004fc400078e000d */
[----:B0-----:R-:W-:-:S05]  /*11600*/  @!P1 IMAD.MOV.U32 R17, RZ, RZ, R14 ;  /* 0x000000ffff119224 */ /* 0x001fca00078e000e */
[----:B------:R0:W4:Y:S02]  /*11610*/  @!P1 LDG.E.U8 R52, desc[UR20][R16.64] ;  /* 0x0000001410349981 */ /* 0x000124000c1e1100 */
[----:B0-----:R-:W-:Y:S02]  /*11620*/  @!P6 IMAD.MOV.U32 R16, RZ, RZ, R9 ;  /* 0x000000ffff10e224 */ /* 0x001fe400078e0009 */
[----:B------:R-:W-:-:S05]  /*11630*/  @!P6 IMAD.MOV.U32 R17, RZ, RZ, R11 ;  /* 0x000000ffff11e224 */ /* 0x000fca00078e000b */
[----:B------:R0:W2:Y:S01]  /*11640*/  @!P6 LDG.E.U8 R49, desc[UR20][R16.64] ;  /* 0x000000141031e981 */ /* 0x0000a2000c1e1100 */
[----:B------:R-:W-:Y:S02]  /*11650*/  VIADD R46, R10, 0xffffff96 ;  /* 0xffffff960a2e7836 */ /* 0x000fe40000000000 */
[----:B------:R-:W-:Y:S02]  /*11660*/  IMAD R28, R6, 0x65, RZ ;  /* 0x00000065061c7824 */ /* 0x000fe400078e02ff */
[----:B------:R-:W-:Y:S01]  /*11670*/  @!P3 IMAD.MOV R25, RZ, RZ, -R25 ;  /* 0x000000ffff19b224 */ /* 0x000fe200078e0a19 */
[----:B------:R-:W-:Y:S01]  /*11680*/  ISETP.GE.U32.AND P1, PT, R46, 0x7fffff17, PT ;  /* 0x7fffff172e00780c */ /* 0x000fe20003f26070 */
[----:B------:R-:W-:Y:S01]  /*11690*/  IMAD R18, R6, 0x6a, RZ ;  /* 0x0000006a06127824 */ /* 0x000fe200078e02ff */
[----:B------:R-:W-:Y:S02]  /*116a0*/  SHF.R.S32.HI R46, RZ, 0x1f, R28 ;  /* 0x0000001fff2e7819 */ /* 0x000fe4000001141c */
[----:B------:R-:W-:Y:S01]  /*116b0*/  IADD3 R84, P3, PT, R28, R2, RZ ;  /* 0x000000021c547210 */ /* 0x000fe20007f7e0ff */
[----:B------:R1:W-:Y:S01]  /*116c0*/  STL [R1+0xde8], R9 ;  /* 0x000de80901007387 */ /* 0x0003e20000100800 */
[----:B------:R-:W-:-:S03]  /*116d0*/  SHF.R.S32.HI R64, RZ, 0x1f, R18 ;  /* 0x0000001fff407819 */ /* 0x000fc60000011412 */
[----:B------:R-:W-:Y:S01]  /*116e0*/  STL [R1+0xd8c], R14 ;  /* 0x000d8c0e01007387 */ /* 0x000fe20000100800 */
[----:B------:R-:W-:Y:S01]  /*116f0*/  IMAD.X R85, R46, 0x1, R3, P3 ;  /* 0x000000012e557824 */ /* 0x000fe200018e0603 */
[----:B0-----:R-:W-:Y:S02]  /*11700*/  IADD3 R16, P3, PT, R18, R2, RZ ;  /* 0x0000000212107210 */ /* 0x001fe40007f7e0ff */
[----:B------:R-:W-:Y:S01]  /*11710*/  STL [R1+0xde4], R11 ;  /* 0x000de40b01007387 */ /* 0x000fe20000100800 */
[----:B-1----:R-:W-:-:S03]  /*11720*/  @!P6 IMAD.MOV.U32 R9, RZ, RZ, R8 ;  /* 0x000000ffff09e224 */ /* 0x002fc600078e0008 */
[----:B------:R-:W-:Y:S04]  /*11730*/  STL [R1+0xdf0], R7 ;  /* 0x000df00701007387 */ /* 0x000fe80000100800 */
[----:B------:R0:W-:Y:S01]  /*11740*/  STL [R1+0xdec], R8 ;  /* 0x000dec0801007387 */ /* 0x0001e20000100800 */
[----:B------:R-:W-:Y:S01]  /*11750*/  ISETP.GE.AND P0, PT, R71, RZ, PT ;  /* 0x000000ff4700720c */ /* 0x000fe20003f06270 */
[----:B------:R-:W-:Y:S01]  /*11760*/  IMAD.X R17, R64, 0x1, R3, P3 ;  /* 0x0000000140117824 */ /* 0x000fe200018e0603 */
[----:B------:R-:W-:Y:S02]  /*11770*/  SHF.R.S32.HI R71, RZ, 0x1f, R41 ;  /* 0x0000001fff477819 */ /* 0x000fe40000011429 */
[----:B------:R-:W-:Y:S01]  /*11780*/  IADD3 R68, P3, PT, R41, R2, RZ ;  /* 0x0000000229447210 */ /* 0x000fe20007f7e0ff */
[----:B0-----:R-:W-:-:S05]  /*11790*/  @!P6 IMAD.MOV.U32 R8, RZ, RZ, R7 ;  /* 0x000000ffff08e224 */ /* 0x001fca00078e0007 */
[----:B------:R0:W2:Y:S01]  /*117a0*/  @!P6 LDG.E.U8 R57, desc[UR20][R8.64] ;  /* 0x000000140839e981 */ /* 0x0000a2000c1e1100 */
[----:B------:R-:W-:Y:S02]  /*117b0*/  IMAD.X R69, R71, 0x1, R3, P3 ;  /* 0x0000000147457824 */ /* 0x000fe400018e0603 */
[----:B0-----:R-:W-:-:S05]  /*117c0*/  IMAD R8, R6, 0x71, RZ ;  /* 0x0000007106087824 */ /* 0x001fca00078e02ff */
[----:B------:R-:W-:Y:S01]  /*117d0*/  SHF.R.S32.HI R9, RZ, 0x1f, R8 ;  /* 0x0000001fff097819 */ /* 0x000fe20000011408 */
[----:B------:R-:W-:Y:S01]  /*117e0*/  IMAD R11, R6, 0x75, RZ ;  /* 0x00000075060b7824 */ /* 0x000fe200078e02ff */
[----:B------:R-:W-:-:S04]  /*117f0*/  SHF.R.S32.HI R45, RZ, 0x1f, R44 ;  /* 0x0000001fff2d7819 */ /* 0x000fc8000001142c */
[----:B------:R-:W-:Y:S02]  /*11800*/  SHF.R.S32.HI R7, RZ, 0x1f, R11 ;  /* 0x0000001fff077819 */ /* 0x000fe4000001140b */
[----:B------:R-:W-:Y:S02]  /*11810*/  SHF.R.S32.HI R37, RZ, 0x1f, R36 ;  /* 0x0000001fff257819 */ /* 0x000fe40000011424 */
[----:B------:R-:W-:Y:S01]  /*11820*/  SHF.R.S32.HI R81, RZ, 0x1f, R80 ;  /* 0x0000001fff517819 */ /* 0x000fe20000011450 */
[----:B------:R-:W-:Y:S01]  /*11830*/  @!P0 IMAD.MOV R23, RZ, RZ, -R23 ;  /* 0x000000ffff178224 */ /* 0x000fe200078e0a17 */
[----:B------:R-:W-:Y:S01]  /*11840*/  SHF.R.S32.HI R62, RZ, 0x1f, R40 ;  /* 0x0000001fff3e7819 */ /* 0x000fe20000011428 */
[----:B---3--:R0:W-:Y:S02]  /*11850*/  STL.64 [R1+0x13f0], R54 ;  /* 0x0013f03601007387 */ /* 0x0081e40000100a00 */
[----:B0-----:R-:W-:-:S05]  /*11860*/  IADD3 R54, P3, PT, R8, R2, RZ ;  /* 0x0000000208367210 */ /* 0x001fca0007f7e0ff */
[----:B------:R-:W-:Y:S01]  /*11870*/  IMAD.X R55, R9, 0x1, R3, P3 ;  /* 0x0000000109377824 */ /* 0x000fe200018e0603 */
[----:B------:R-:W-:-:S05]  /*11880*/  IADD3 R42, P3, PT, R44, R2, RZ ;  /* 0x000000022c2a7210 */ /* 0x000fca0007f7e0ff */
[----:B------:R-:W-:Y:S01]  /*11890*/  IMAD.X R43, R45, 0x1, R3, P3 ;  /* 0x000000012d2b7824 */ /* 0x000fe200018e0603 */
[----:B------:R-:W-:-:S05]  /*118a0*/  IADD3 R14, P3, PT, R11, R2, RZ ;  /* 0x000000020b0e7210 */ /* 0x000fca0007f7e0ff */
[----:B------:R-:W-:Y:S01]  /*118b0*/  IMAD.X R13, R7, 0x1, R3, P3 ;  /* 0x00000001070d7824 */ /* 0x000fe200018e0603 */
[----:B------:R-:W-:-:S05]  /*118c0*/  IADD3 R34, P3, PT, R36, R2, RZ ;  /* 0x0000000224227210 */ /* 0x000fca0007f7e0ff */
[----:B------:R-:W-:Y:S01]  /*118d0*/  IMAD.X R35, R37, 0x1, R3, P3 ;  /* 0x0000000125237824 */ /* 0x000fe200018e0603 */
[----:B------:R-:W-:-:S05]  /*118e0*/  IADD3 R78, P3, PT, R80, R2, RZ ;  /* 0x00000002504e7210 */ /* 0x000fca0007f7e0ff */
[----:B------:R-:W-:Y:S01]  /*118f0*/  IMAD.X R79, R81, 0x1, R3, P3 ;  /* 0x00000001514f7824 */ /* 0x000fe200018e0603 */
[----:B----4-:R0:W-:Y:S04]  /*11900*/  STL.64 [R1+0x1400], R52 ;  /* 0x0014003401007387 */ /* 0x0101e80000100a00 */
[----:B------:R-:W-:Y:S01]  /*11910*/  STL [R1+0x120], R31 ;  /* 0x0001201f01007387 */ /* 0x000fe20000100800 */
[----:B0-----:R-:W-:-:S03]  /*11920*/  IADD3 R52, P3, PT, R40, R4, RZ ;  /* 0x0000000428347210 */ /* 0x001fc60007f7e0ff */
[----:B--2---:R0:W-:Y:S02]  /*11930*/  STL.64 [R1+0x1410], R48 ;  /* 0x0014103001007387 */ /* 0x0041e40000100a00 */
[----:B------:R-:W-:-:S05]  /*11940*/  IMAD.X R53, R62, 0x1, R5, P3 ;  /* 0x000000013e357824 */ /* 0x000fca00018e0605 */
[----:B------:R-:W2:Y:S01]  /*11950*/  @!P1 LDG.E.U8 R83, desc[UR20][R52.64] ;  /* 0x0000001434539981 */ /* 0x000ea2000c1e1100 */
[----:B0-----:R-:W-:-:S05]  /*11960*/  IADD3 R48, P0, PT, R40, R2, RZ ;  /* 0x0000000228307210 */ /* 0x001fca0007f1e0ff */
[----:B------:R-:W-:-:S05]  /*11970*/  IMAD.X R49, R62, 0x1, R3, P0 ;  /* 0x000000013e317824 */ /* 0x000fca00000e0603 */
[----:B------:R-:W3:Y:S01]  /*11980*/  @!P1 LDG.E.U8 R70, desc[UR20][R48.64] ;  /* 0x0000001430469981 */ /* 0x000ee2000c1e1100 */
[----:B------:R-:W-:Y:S01]  /*11990*/  IMAD R19, R6, 0x6b, RZ ;  /* 0x0000006b06137824 */ /* 0x000fe200078e02ff */
[----:B------:R-:W-:-:S04]  /*119a0*/  ISETP.GE.AND P5, PT, R66, RZ, PT ;  /* 0x000000ff4200720c */ /* 0x000fc80003fa6270 */
[----:B------:R-:W-:Y:S02]  /*119b0*/  SHF.R.S32.HI R66, RZ, 0x1f, R19 ;  /* 0x0000001fff427819 */ /* 0x000fe40000011413 */
[----:B------:R-:W-:Y:S01]  /*119c0*/  IADD3 R38, P0, PT, R19, R2, RZ ;  /* 0x0000000213267210 */ /* 0x000fe20007f1e0ff */
[----:B------:R-:W-:Y:S01]  /*119d0*/  IMAD R32, R6, 0x72, RZ ;  /* 0x0000007206207824 */ /* 0x000fe200078e02ff */
[----:B------:R-:W-:-:S03]  /*119e0*/  SHF.R.S32.HI R90, RZ, 0x1f, R75 ;  /* 0x0000001fff5a7819 */ /* 0x000fc6000001144b */
[----:B------:R-:W-:Y:S01]  /*119f0*/  IMAD.X R39, R66, 0x1, R3, P0 ;  /* 0x0000000142277824 */ /* 0x000fe200000e0603 */
[----:B------:R-:W-:Y:S02]  /*11a00*/  IADD3 R88, P0, PT, R75, R2, RZ ;  /* 0x000000024b587210 */ /* 0x000fe40007f1e0ff */
[----:B------:R-:W-:-:S03]  /*11a10*/  SHF.R.S32.HI R33, RZ, 0x1f, R32 ;  /* 0x0000001fff217819 */ /* 0x000fc60000011420 */
[----:B------:R-:W-:Y:S01]  /*11a20*/  IMAD.X R89, R90, 0x1, R3, P0 ;  /* 0x000000015a597824 */ /* 0x000fe200000e0603 */
[----:B------:R-:W-:Y:S01]  /*11a30*/  IADD3 R30, P0, PT, R32, R2, RZ ;  /* 0x00000002201e7210 */ /* 0x000fe20007f1e0ff */
[----:B------:R-:W-:Y:S01]  /*11a40*/  IMAD R60, R6, 0x79, RZ ;  /* 0x00000079063c7824 */ /* 0x000fe200078e02ff */
[----:B------:R-:W-:-:S03]  /*11a50*/  SHF.R.S32.HI R77, RZ, 0x1f, R76 ;  /* 0x0000001fff4d7819 */ /* 0x000fc6000001144c */
[----:B------:R-:W-:Y:S01]  /*11a60*/  IMAD.X R31, R33, 0x1, R3, P0 ;  /* 0x00000001211f7824 */ /* 0x000fe200000e0603 */
[----:B------:R-:W-:Y:S01]  /*11a70*/  IADD3 R72, P0, PT, R76, R2, RZ ;  /* 0x000000024c487210 */ /* 0x000fe20007f1e0ff */
[----:B------:R0:W-:Y:S01]  /*11a80*/  STL [R1+0x11c], R27 ;  /* 0x00011c1b01007387 */ /* 0x0001e20000100800 */
[----:B------:R-:W-:-:S03]  /*11a90*/  SHF.R.S32.HI R61, RZ, 0x1f, R60 ;  /* 0x0000001fff3d7819 */ /* 0x000fc6000001143c */
[----:B------:R-:W-:Y:S01]  /*11aa0*/  STL [R1+0xd18], R84 ;  /* 0x000d185401007387 */ /* 0x000fe20000100800 */
[--C-:B------:R-:W-:Y:S01]  /*11ab0*/  IMAD.X R73, R77, 0x1, R3.reuse, P0 ;  /* 0x000000014d497824 */ /* 0x100fe200000e0603 */
[----:B------:R-:W-:Y:S02]  /*11ac0*/  IADD3 R20, P0, PT, R60, R2, RZ ;  /* 0x000000023c147210 */ /* 0x000fe40007f1e0ff */
[----:B------:R-:W-:Y:S04]  /*11ad0*/  STL [R1+0xd38], R48 ;  /* 0x000d383001007387 */ /* 0x000fe80000100800 */
[----:B------:R-:W-:Y:S01]  /*11ae0*/  STL [R1+0xd14], R85 ;  /* 0x000d145501007387 */ /* 0x000fe20000100800 */
[----:B------:R-:W-:-:S03]  /*11af0*/  IMAD.X R21, R61, 0x1, R3, P0 ;  /* 0x000000013d157824 */ /* 0x000fc600000e0603 */
[----:B------:R-:W-:Y:S01]  /*11b00*/  STL [R1+0xd48], R16 ;  /* 0x000d481001007387 */ /* 0x000fe20000100800 */
[----:B------:R-:W-:-:S03]  /*11b10*/  SHF.R.S32.HI R59, RZ, 0x1f, R58 ;  /* 0x0000001fff3b7819 */ /* 0x000fc6000001143a */
[----:B------:R-:W-:Y:S01]  /*11b20*/  STL [R1+0xd34], R49 ;  /* 0x000d343101007387 */ /* 0x000fe20000100800 */
[----:B------:R-:W-:-:S03]  /*11b30*/  IADD3 R50, P0, PT, R58, R2, RZ ;  /* 0x000000023a327210 */ /* 0x000fc60007f1e0ff */
[----:B------:R-:W-:Y:S04]  /*11b40*/  STL [R1+0xd58], R38 ;  /* 0x000d582601007387 */ /* 0x000fe80000100800 */
[----:B------:R-:W-:Y:S04]  /*11b50*/  STL [R1+0xd44], R17 ;  /* 0x000d441101007387 */ /* 0x000fe80000100800 */
[----:B------:R-:W-:Y:S04]  /*11b60*/  STL [R1+0xd68], R68 ;  /* 0x000d684401007387 */ /* 0x000fe80000100800 */
[----:B------:R-:W-:Y:S01]  /*11b70*/  STL [R1+0xd54], R39 ;  /* 0x000d542701007387 */ /* 0x000fe20000100800 */
[----:B------:R-:W-:-:S03]  /*11b80*/  IMAD.X R51, R59, 0x1, R3, P0 ;  /* 0x000000013b337824 */ /* 0x000fc600000e0603 */
[----:B------:R-:W-:Y:S01]  /*11b90*/  STL [R1+0xd78], R88 ;  /* 0x000d785801007387 */ /* 0x000fe20000100800 */
[----:B------:R-:W-:-:S03]  /*11ba0*/  IADD3 R86, P0, PT, R28, R4, RZ ;  /* 0x000000041c567210 */ /* 0x000fc60007f1e0ff */
[----:B------:R-:W-:Y:S04]  /*11bb0*/  STL [R1+0xd64], R69 ;  /* 0x000d644501007387 */ /* 0x000fe80000100800 */
[----:B------:R-:W-:Y:S04]  /*11bc0*/  STL [R1+0xd98], R54 ;  /* 0x000d983601007387 */ /* 0x000fe80000100800 */
[----:B------:R-:W-:Y:S04]  /*11bd0*/  STL [R1+0xd74], R89 ;  /* 0x000d745901007387 */ /* 0x000fe80000100800 */
[----:B------:R-:W-:Y:S04]  /*11be0*/  STL [R1+0xda8], R30 ;  /* 0x000da81e01007387 */ /* 0x000fe80000100800 */
[----:B------:R-:W-:Y:S01]  /*11bf0*/  STL [R1+0xd94], R55 ;  /* 0x000d943701007387 */ /* 0x000fe20000100800 */
[----:B------:R-:W-:-:S03]  /*11c00*/  IMAD.X R87, R46, 0x1, R5, P0 ;  /* 0x000000012e577824 */ /* 0x000fc600000e0605 */
[----:B------:R-:W-:Y:S01]  /*11c10*/  STL [R1+0xdb8], R42 ;  /* 0x000db82a01007387 */ /* 0x000fe20000100800 */
[----:B------:R-:W-:-:S03]  /*11c20*/  IMAD R0, R6, 0x7d, RZ ;  /* 0x0000007d06007824 */ /* 0x000fc600078e02ff */
[----:B------:R-:W-:Y:S01]  /*11c30*/  STL [R1+0xda4], R31 ;  /* 0x000da41f01007387 */ /* 0x000fe20000100800 */
[----:B------:R-:W-:-:S03]  /*11c40*/  IADD3 R18, P0, PT, R18, R4, RZ ;  /* 0x0000000412127210 */ /* 0x000fc60007f1e0ff */
[----:B------:R-:W-:Y:S04]  /*11c50*/  STL [R1+0xdc8], R72 ;  /* 0x000dc84801007387 */ /* 0x000fe80000100800 */
[----:B------:R-:W-:Y:S04]  /*11c60*/  STL [R1+0xdb4], R43 ;  /* 0x000db42b01007387 */ /* 0x000fe80000100800 */
[----:B------:R-:W-:Y:S01]  /*11c70*/  STL [R1+0xdd8], R14 ;  /* 0x000dd80e01007387 */ /* 0x000fe20000100800 */
[----:B------:R-:W-:-:S03]  /*11c80*/  IADD3 R40, P3, PT, R19, R4, RZ ;  /* 0x0000000413287210 */ /* 0x000fc60007f7e0ff */
[----:B------:R-:W-:Y:S01]  /*11c90*/  STL [R1+0xdc4], R73 ;  /* 0x000dc44901007387 */ /* 0x000fe20000100800 */
[----:B------:R-:W-:-:S03]  /*11ca0*/  SHF.R.S32.HI R11, RZ, 0x1f, R0 ;  /* 0x0000001fff0b7819 */ /* 0x000fc60000011400 */
[----:B------:R-:W-:Y:S01]  /*11cb0*/  STL [R1+0xdf8], R20 ;  /* 0x000df81401007387 */ /* 0x000fe20000100800 */
[----:B0-----:R-:W-:Y:S01]  /*11cc0*/  IADD3 R27, P6, PT, R0, R2, RZ ;  /* 0x00000002001b7210 */ /* 0x001fe20007fde0ff */
[----:B------:R-:W-:Y:S02]  /*11cd0*/  IMAD.X R19, R64, 0x1, R5, P0 ;  /* 0x0000000140137824 */ /* 0x000fe400000e0605 */
[----:B------:R-:W-:Y:S01]  /*11ce0*/  STL [R1+0xdd4], R13 ;  /* 0x000dd40d01007387 */ /* 0x000fe20000100800 */
[----:B------:R-:W-:-:S03]  /*11cf0*/  IADD3 R74, P0, PT, R41, R4, RZ ;  /* 0x00000004294a7210 */ /* 0x000fc60007f1e0ff */
[----:B------:R-:W-:Y:S04]  /*11d00*/  STL [R1+0xe08], R34 ;  /* 0x000e082201007387 */ /* 0x000fe80000100800 */
[----:B------:R-:W-:Y:S01]  /*11d10*/  STL [R1+0xdf4], R21 ;  /* 0x000df41501007387 */ /* 0x000fe20000100800 */
[----:B------:R-:W-:-:S03]  /*11d20*/  IMAD.X R41, R66, 0x1, R5, P3 ;  /* 0x0000000142297824 */ /* 0x000fc600018e0605 */
[----:B------:R-:W-:Y:S01]  /*11d30*/  STL [R1+0xe18], R50 ;  /* 0x000e183201007387 */ /* 0x000fe20000100800 */
[----:B------:R-:W-:-:S03]  /*11d40*/  IMAD.X R28, R11, 0x1, R3, P6 ;  /* 0x000000010b1c7824 */ /* 0x000fc600030e0603 */
[----:B------:R-:W-:Y:S04]  /*11d50*/  STL [R1+0xe04], R35 ;  /* 0x000e042301007387 */ /* 0x000fe80000100800 */
[----:B------:R-:W-:Y:S04]  /*11d60*/  STL [R1+0xe28], R78 ;  /* 0x000e284e01007387 */ /* 0x000fe80000100800 */
[----:B------:R0:W-:Y:S04]  /*11d70*/  STL [R1+0x124c], R2 ;  /* 0x00124c0201007387 */ /* 0x0001e80000100800 */
[----:B------:R-:W-:Y:S04]  /*11d80*/  STL [R1+0xe14], R51 ;  /* 0x000e143301007387 */ /* 0x000fe80000100800 */
[----:B------:R-:W-:Y:S01]  /*11d90*/  STL [R1+0xe38], R27 ;  /* 0x000e381b01007387 */ /* 0x000fe20000100800 */
[----:B0-----:R-:W-:Y:S01]  /*11da0*/  IADD3 R2, P3, PT, R75, R4, RZ ;  /* 0x000000044b027210 */ /* 0x001fe20007f7e0ff */
[----:B------:R-:W-:-:S02]  /*11db0*/  IMAD.X R75, R71, 0x1, R5, P0 ;  /* 0x00000001474b7824 */ /* 0x000fc400000e0605 */
[----:B------:R-:W-:Y:S01]  /*11dc0*/  STL [R1+0xe24], R79 ;  /* 0x000e244f01007387 */ /* 0x000fe20000100800 */
[----:B------:R-:W-:-:S03]  /*11dd0*/  IADD3 R8, P0, PT, R8, R4, RZ ;  /* 0x0000000408087210 */ /* 0x000fc60007f1e0ff */
[----:B------:R-:W-:Y:S01]  /*11de0*/  STL [R1+0xd20], R86 ;  /* 0x000d205601007387 */ /* 0x000fe20000100800 */
[--C-:B------:R-:W-:Y:S01]  /*11df0*/  IMAD.X R90, R90, 0x1, R5.reuse, P3 ;  /* 0x000000015a5a7824 */ /* 0x100fe200018e0605 */
[----:B------:R-:W-:Y:S02]  /*11e00*/  IADD3 R32, P3, PT, R32, R4, RZ ;  /* 0x0000000420207210 */ /* 0x000fe40007f7e0ff */
[----:B------:R0:W-:Y:S01]  /*11e10*/  STL [R1+0x1250], R3 ;  /* 0x0012500301007387 */ /* 0x0001e20000100800 */
[----:B------:R-:W-:-:S03]  /*11e20*/  IMAD.X R9, R9, 0x1, R5, P0 ;  /* 0x0000000109097824 */ /* 0x000fc600000e0605 */
[----:B------:R-:W-:Y:S01]  /*11e30*/  STL [R1+0xe34], R28 ;  /* 0x000e341c01007387 */ /* 0x000fe20000100800 */
[----:B------:R-:W-:-:S03]  /*11e40*/  IADD3 R44, P0, PT, R44, R4, RZ ;  /* 0x000000042c2c7210 */ /* 0x000fc60007f1e0ff */
[----:B------:R-:W-:Y:S01]  /*11e50*/  STL [R1+0xd40], R52 ;  /* 0x000d403401007387 */ /* 0x000fe20000100800 */
[----:B0-----:R-:W-:-:S03]  /*11e60*/  IMAD R3, R6, 0x75, RZ ;  /* 0x0000007506037824 */ /* 0x001fc600078e02ff */
[----:B------:R-:W-:Y:S01]  /*11e70*/  STL [R1+0xd1c], R87 ;  /* 0x000d1c5701007387 */ /* 0x000fe20000100800 */
[----:B------:R-:W-:-:S03]  /*11e80*/  IMAD.X R33, R33, 0x1, R5, P3 ;  /* 0x0000000121217824 */ /* 0x000fc600018e0605 */
[----:B------:R-:W-:Y:S01]  /*11e90*/  STL [R1+0xd50], R18 ;  /* 0x000d501201007387 */ /* 0x000fe20000100800 */
[----:B------:R-:W-:-:S03]  /*11ea0*/  IADD3 R76, P3, PT, R76, R4, RZ ;  /* 0x000000044c4c7210 */ /* 0x000fc60007f7e0ff */
[----:B------:R-:W-:Y:S01]  /*11eb0*/  STL [R1+0xd3c], R53 ;  /* 0x000d3c3501007387 */ /* 0x000fe20000100800 */
[----:B------:R-:W-:-:S03]  /*11ec0*/  IMAD.X R45, R45, 0x1, R5, P0 ;  /* 0x000000012d2d7824 */ /* 0x000fc600000e0605 */
[----:B------:R-:W-:Y:S01]  /*11ed0*/  STL [R1+0xd60], R40 ;  /* 0x000d602801007387 */ /* 0x000fe20000100800 */
[----:B------:R-:W-:-:S03]  /*11ee0*/  IADD3 R3, P0, PT, R3, R4, RZ ;  /* 0x0000000403037210 */ /* 0x000fc60007f1e0ff */
[----:B------:R-:W-:Y:S04]  /*11ef0*/  STL [R1+0xd4c], R19 ;  /* 0x000d4c1301007387 */ /* 0x000fe80000100800 */
[----:B------:R-:W-:Y:S04]  /*11f00*/  STL [R1+0xd70], R74 ;  /* 0x000d704a01007387 */ /* 0x000fe80000100800 */
        /* <DEDUP_REMOVED lines=19> */
[----:B------:R-:W-:Y:S01]  /*12040*/  STL [R1+0xde0], R3 ;  /* 0x000de00301007387 */ /* 0x000fe20000100800 */
[----:B------:R-:W-:-:S03]  /*12050*/  IADD3 R0, P6, PT, R0, R4, RZ ;  /* 0x0000000400007210 */ /* 0x000fc60007fde0ff */
[----:B------:R-:W-:Y:S01]  /*12060*/  STL [R1+0xdcc], R77 ;  /* 0x000dcc4d01007387 */ /* 0x000fe20000100800 */
[----:B------:R-:W-:-:S03]  /*12070*/  IMAD.X R59, R59, 0x1, R5, P3 ;  /* 0x000000013b3b7824 */ /* 0x000fc600018e0605 */
[----:B------:R-:W-:Y:S04]  /*12080*/  STL [R1+0xe00], R60 ;  /* 0x000e003c01007387 */ /* 0x000fe80000100800 */
[----:B------:R-:W-:Y:S01]  /*12090*/  STL [R1+0xddc], R7 ;  /* 0x000ddc0701007387 */ /* 0x000fe20000100800 */
[----:B------:R-:W-:-:S03]  /*120a0*/  IMAD.X R81, R81, 0x1, R5, P0 ;  /* 0x0000000151517824 */ /* 0x000fc600000e0605 */
[----:B------:R-:W-:Y:S04]  /*120b0*/  STL [R1+0xe10], R36 ;  /* 0x000e102401007387 */ /* 0x000fe80000100800 */
[----:B------:R-:W-:Y:S01]  /*120c0*/  STL [R1+0xdfc], R61 ;  /* 0x000dfc3d01007387 */ /* 0x000fe20000100800 */
[----:B------:R-:W-:-:S03]  /*120d0*/  IMAD.X R11, R11, 0x1, R5, P6 ;  /* 0x000000010b0b7824 */ /* 0x000fc600030e0605 */
        /* <DEDUP_REMOVED lines=9> */
[----:B------:R-:W4:Y:S04]  /*12170*/  LDL.LU.64 R48, [R1+0x1410] ;  /* 0x0014100001307983 */ /* 0x000f280000300a00 */
[----:B---3--:R0:W-:Y:S04]  /*12180*/  STL [R1+0x100], R70 ;  /* 0x0001004601007387 */ /* 0x0081e80000100800 */
[----:B0-----:R-:W3:Y:S04]  /*12190*/  LDL.LU R70, [R1+0x1408] ;  /* 0x0014080001467983 */ /* 0x001ee80000300800 */
[----:B------:R-:W3:Y:S04]  /*121a0*/  LDL.LU.64 R52, [R1+0x1400] ;  /* 0x0014000001347983 */ /* 0x000ee80000300a00 */
[----:B--2---:R0:W-:Y:S04]  /*121b0*/  STL [R1+0xfc], R83 ;  /* 0x0000fc5301007387 */ /* 0x0041e80000100800 */
[----:B0-----:R-:W2:Y:S01]  /*121c0*/  LDL.LU R83, [R1+0x13f8] ;  /* 0x0013f80001537983 */ /* 0x001ea20000300800 */
[----:B------:R-:W-:-:S05]  /*121d0*/  VIADD R46, R10, 0xffffff8e ;  /* 0xffffff8e0a2e7836 */ /* 0x000fca0000000000 */
[----:B------:R-:W-:-:S13]  /*121e0*/  ISETP.GE.U32.AND P6, PT, R46, 0x7fffff0f, PT ;  /* 0x7fffff0f2e00780c */ /* 0x000fda0003fc6070 */
[----:B------:R-:W3:Y:S04]  /*121f0*/  @!P6 LDG.E.U8 R82, desc[UR20][R54.64] ;  /* 0x000000143652e981 */ /* 0x000ee8000c1e1100 */
[----:B------:R-:W4:Y:S01]  /*12200*/  LDL.LU.64 R54, [R1+0x13f0] ;  /* 0x0013f00001367983 */ /* 0x000f220000300a00 */
[----:B--2---:R-:W-:-:S06]  /*12210*/  PRMT R83, RZ, 0x7610, R83 ;  /* 0x00007610ff537816 */ /* 0x004fcc0000000053 */
[----:B------:R-:W2:Y:S04]  /*12220*/  @!P6 LDG.E.U8 R83, desc[UR20][R8.64] ;  /* 0x000000140853e981 */ /* 0x000ea8000c1e1100 */
[----:B---3--:R0:W-:Y:S04]  /*12230*/  STL [R1+0xf4], R82 ;  /* 0x0000f45201007387 */ /* 0x0081e80000100800 */
[----:B0-----:R-:W3:Y:S04]  /*12240*/  LDL.LU R82, [R1+0x13e8] ;  /* 0x0013e80001527983 */ /* 0x001ee80000300800 */
[----:B------:R-:W3:Y:S04]  /*12250*/  LDL.LU.64 R8, [R1+0x13e0] ;  /* 0x0013e00001087983 */ /* 0x000ee80000300a00 */
[----:B--2---:R0:W-:Y:S04]  /*12260*/  STL [R1+0xf0], R83 ;  /* 0x0000f05301007387 */ /* 0x0041e80000100800 */
[----:B0-----:R-:W2:Y:S01]  /*12270*/  LDL.LU R83, [R1+0x13d8] ;  /* 0x0013d80001537983 */ /* 0x001ea20000300800 */
[----:B------:R-:W-:-:S05]  /*12280*/  VIADD R46, R10, 0xffffff86 ;  /* 0xffffff860a2e7836 */ /* 0x000fca0000000000 */
[----:B------:R-:W-:Y:S02]  /*12290*/  ISETP.GE.U32.AND P1, PT, R46, 0x7fffff07, PT ;  /* 0x7fffff072e00780c */ /* 0x000fe40003f26070 */
[----:B------:R-:W-:-:S11]  /*122a0*/  PRMT R70, RZ, 0x7610, R70 ;  /* 0x00007610ff467816 */ /* 0x000fd60000000046 */
        /* <DEDUP_REMOVED lines=95> */
[----:B---3--:R-:W-:-:S11]  /*128a0*/  PRMT R75, RZ, 0x7610, R75 ;  /* 0x00007610ff4b7816 */ /* 0x008fd6000000004b */
        /* <DEDUP_REMOVED lines=10> */
[----:B------:R-:W-:Y:S01]  /*12950*/  ISETP.GE.U32.AND P6, PT, R46, 0x7fffff04, PT ;  /* 0x7fffff042e00780c */ /* 0x000fe20003fc6070 */
[----:B------:R-:W-:Y:S01]  /*12960*/  VIADD R46, R10, 0xffffff9a ;  /* 0xffffff9a0a2e7836 */ /* 0x000fe20000000000 */
[----:B------:R-:W-:-:S04]  /*12970*/  PRMT R82, RZ, 0x7610, R82 ;  /* 0x00007610ff527816 */ /* 0x000fc80000000052 */
[----:B------:R-:W-:Y:S01]  /*12980*/  ISETP.GE.U32.AND P1, PT, R46, 0x7fffff1b, PT ;  /* 0x7fffff1b2e00780c */ /* 0x000fe20003f26070 */
[----:B------:R-:W-:-:S06]  /*12990*/  VIADD R46, R10, 0xffffff92 ;  /* 0xffffff920a2e7836 */ /* 0x000fcc0000000000 */
[----:B------:R-:W3:Y:S01]  /*129a0*/  @!P6 LDG.E.U8 R82, desc[UR20][R78.64] ;  /* 0x000000144e52e981 */ /* 0x000ee2000c1e1100 */
[----:B------:R-:W-:Y:S02]  /*129b0*/  PRMT R4, RZ, 0x7610, R4 ;  /* 0x00007610ff047816 */ /* 0x000fe40000000004 */
[----:B------:R-:W-:-:S06]  /*129c0*/  PRMT R5, RZ, 0x7610, R5 ;  /* 0x00007610ff057816 */ /* 0x000fcc0000000005 */
[----:B------:R-:W4:Y:S01]  /*129d0*/  @!P1 LDG.E.U8 R5, desc[UR20][R86.64] ;  /* 0x0000001456059981 */ /* 0x000f22000c1e1100 */
[----:B------:R-:W-:Y:S02]  /*129e0*/  ISETP.GE.AND P0, PT, R93, RZ, PT ;  /* 0x000000ff5d00720c */ /* 0x000fe40003f06270 */
[----:B--2---:R-:W-:Y:S01]  /*129f0*/  PRMT R83, RZ, 0x7610, R83 ;  /* 0x00007610ff537816 */ /* 0x004fe20000000053 */
[----:B------:R-:W2:Y:S05]  /*12a00*/  LDL.LU.64 R78, [R1+0x12b0] ;  /* 0x0012b000014e7983 */ /* 0x000eaa0000300a00 */
[----:B------:R-:W2:Y:S01]  /*12a10*/  @!P6 LDG.E.U8 R83, desc[UR20][R80.64] ;  /* 0x000000145053e981 */ /* 0x000ea2000c1e1100 */
[----:B------:R-:W-:-:S13]  /*12a20*/  ISETP.GE.U32.AND P6, PT, R46, 0x7fffff13, PT ;  /* 0x7fffff132e00780c */ /* 0x000fda0003fc6070 */
[----:B------:R-:W4:Y:S01]  /*12a30*/  @!P6 LDG.E.U8 R4, desc[UR20][R88.64] ;  /* 0x000000145804e981 */ /* 0x000f22000c1e1100 */
[----:B------:R-:W-:Y:S01]  /*12a40*/  PRMT R93, RZ, 0x7610, R93 ;  /* 0x00007610ff5d7816 */ /* 0x000fe2000000005d */
[----:B------:R-:W-:Y:S02]  /*12a50*/  VIADD R46, R10, 0xffffff8a ;  /* 0xffffff8a0a2e7836 */ /* 0x000fe40000000000 */
[----:B---3--:R0:W-:Y:S04]  /*12a60*/  STL [R1+0x38], R82 ;  /* 0x0000385201007387 */ /* 0x0081e80000100800 */
[----:B------:R-:W3:Y:S01]  /*12a70*/  @!P1 LDG.E.U8 R93, desc[UR20][R84.64] ;  /* 0x00000014545d9981 */ /* 0x000ee2000c1e1100 */
[----:B------:R-:W-:-:S03]  /*12a80*/  ISETP.GE.U32.AND P1, PT, R46, 0x7fffff0b, PT ;  /* 0x7fffff0b2e00780c */ /* 0x000fc60003f26070 */
[----:B0-----:R-:W3:Y:S04]  /*12a90*/  LDL.LU R82, [R1+0x12a8] ;  /* 0x0012a80001527983 */ /* 0x001ee80000300800 */
[----:B------:R-:W3:Y:S01]  /*12aa0*/  LDL.LU.64 R80, [R1+0x12a0] ;  /* 0x0012a00001507983 */ /* 0x000ee20000300a00 */
[----:B------:R-:W-:Y:S02]  /*12ab0*/  ISETP.GE.AND P3, PT, R91, RZ, PT ;  /* 0x000000ff5b00720c */ /* 0x000fe40003f66270 */
[----:B------:R-:W-:Y:S02]  /*12ac0*/  PRMT R91, RZ, 0x7610, R91 ;  /* 0x00007610ff5b7816 */ /* 0x000fe4000000005b */
[----:B------:R-:W-:Y:S01]  /*12ad0*/  PRMT R71, RZ, 0x7610, R71 ;  /* 0x00007610ff477816 */ /* 0x000fe20000000047 */
[----:B--2---:R0:W-:Y:S04]  /*12ae0*/  STL [R1+0x34], R83 ;  /* 0x0000345301007387 */ /* 0x0041e80000100800 */
[----:B0-----:R-:W2:Y:S04]  /*12af0*/  LDL.LU R83, [R1+0x1298] ;  /* 0x0012980001537983 */ /* 0x001ea80000300800 */
[----:B------:R-:W2:Y:S04]  /*12b00*/  LDL.LU.64 R84, [R1+0x1290] ;  /* 0x0012900001547983 */ /* 0x000ea80000300a00 */
[----:B------:R-:W2:Y:S04]  /*12b10*/  LDL.LU.64 R86, [R1+0x1288] ;  /* 0x0012880001567983 */ /* 0x000ea80000300a00 */
[----:B------:R-:W2:Y:S04]  /*12b20*/  LDL.LU.64 R88, [R1+0x1280] ;  /* 0x0012800001587983 */ /* 0x000ea80000300a00 */
[----:B----4-:R0:W-:Y:S04]  /*12b30*/  STL [R1+0xc], R4 ;  /* 0x00000c0401007387 */ /* 0x0101e80000100800 */
[----:B------:R1:W-:Y:S01]  /*12b40*/  STL [R1+0x2c], R5 ;  /* 0x00002c0501007387 */ /* 0x0003e20000100800 */
[----:B0-----:R-:W-:-:S02]  /*12b50*/  @!P6 IMAD.MOV.U32 R4, RZ, RZ, R2 ;  /* 0x000000ffff04e224 */ /* 0x001fc400078e0002 */
[----:B-1----:R-:W-:Y:S02]  /*12b60*/  @!P6 IMAD.MOV.U32 R5, RZ, RZ, R90 ;  /* 0x000000ffff05e224 */ /* 0x002fe400078e005a */
[----:B------:R-:W-:Y:S01]  /*12b70*/  VIADD R46, R10, 0xffffff82 ;  /* 0xffffff820a2e7836 */ /* 0x000fe20000000000 */
[----:B------:R-:W-:Y:S01]  /*12b80*/  PRMT R66, RZ, 0x7610, R66 ;  /* 0x00007610ff427816 */ /* 0x000fe20000000042 */
[----:B------:R-:W4:Y:S04]  /*12b90*/  LDL.LU R90, [R1+0x1278] ;  /* 0x00127800015a7983 */ /* 0x000f280000300800 */
[----:B------:R0:W2:Y:S02]  /*12ba0*/  @!P6 LDG.E.U8 R91, desc[UR20][R4.64] ;  /* 0x00000014045be981 */ /* 0x0000a4000c1e1100 */
[----:B0-----:R-:W-:-:S02]  /*12bb0*/  @!P1 IMAD.MOV.U32 R4, RZ, RZ, R14 ;  /* 0x000000ffff049224 */ /* 0x001fc400078e000e */
[----:B------:R-:W-:-:S05]  /*12bc0*/  @!P1 IMAD.MOV.U32 R5, RZ, RZ, R13 ;  /* 0x000000ffff059224 */ /* 0x000fca00078e000d */
[----:B------:R0:W3:Y:S01]  /*12bd0*/  @!P1 LDG.E.U8 R71, desc[UR20][R4.64] ;  /* 0x0000001404479981 */ /* 0x0000e2000c1e1100 */
[----:B------:R-:W-:Y:S01]  /*12be0*/  ISETP.GE.U32.AND P6, PT, R46, 0x7fffff03, PT ;  /* 0x7fffff032e00780c */ /* 0x000fe20003fc6070 */
[----:B0-----:R-:W-:Y:S02]  /*12bf0*/  @!P1 IMAD.MOV.U32 R4, RZ, RZ, R3 ;  /* 0x000000ffff049224 */ /* 0x001fe400078e0003 */
[----:B------:R-:W-:Y:S01]  /*12c00*/  @!P1 IMAD.MOV.U32 R5, RZ, RZ, R7 ;  /* 0x000000ffff059224 */ /* 0x000fe200078e0007 */
[----:B------:R-:W-:-:S04]  /*12c10*/  PRMT R64, RZ, 0x7610, R64 ;  /* 0x00007610ff407816 */ /* 0x000fc80000000040 */
[----:B------:R-:W4:Y:S01]  /*12c20*/  @!P1 LDG.E.U8 R66, desc[UR20][R4.64] ;  /* 0x0000001404429981 */ /* 0x000f22000c1e1100 */
[----:B------:R-:W-:-:S04]  /*12c30*/  ISETP.GE.AND P1, PT, R92, RZ, PT ;  /* 0x000000ff5c00720c */ /* 0x000fc80003f26270 */
[----:B------:R-:W-:Y:S01]  /*12c40*/  @!P6 IMAD.MOV.U32 R92, RZ, RZ, R27 ;  /* 0x000000ffff5ce224 */ /* 0x000fe200078e001b */
[----:B--2---:R0:W-:Y:S04]  /*12c50*/  STL [R1+0x1214], R91 ;  /* 0x0012145b01007387 */ /* 0x0041e80000100800 */
[----:B------:R-:W2:Y:S04]  /*12c60*/  LDL.LU R13, [R1+0x1274] ;  /* 0x00127400010d7983 */ /* 0x000ea80000300800 */
[----:B0-----:R-:W2:Y:S04]  /*12c70*/  LDL.LU R91, [R1+0x234] ;  /* 0x00023400015b7983 */ /* 0x001ea80000300800 */
[----:B------:R-:W2:Y:S04]  /*12c80*/  LDL.LU R2, [R1+0x218] ;  /* 0x0002180001027983 */ /* 0x000ea80000300800 */
[----:B---3--:R0:W-:Y:S04]  /*12c90*/  STL [R1+0x1218], R71 ;  /* 0x0012184701007387 */ /* 0x0081e80000100800 */
[----:B0-----:R-:W3:Y:S04]  /*12ca0*/  LDL.LU R71, [R1+0x238] ;  /* 0x0002380001477983 */ /* 0x001ee80000300800 */
[----:B------:R0:W-:Y:S01]  /*12cb0*/  STL [R1+0x30], R93 ;  /* 0x0000305d01007387 */ /* 0x0001e20000100800 */
[----:B------:R-:W-:-:S03]  /*12cc0*/  PRMT R62, RZ, 0x7610, R62 ;  /* 0x00007610ff3e7816 */ /* 0x000fc6000000003e */
[----:B------:R-:W2:Y:S04]  /*12cd0*/  LDL.LU R46, [R1+0x214] ;  /* 0x00021400012e7983 */ /* 0x000ea80000300800 */
[----:B------:R-:W2:Y:S01]  /*12ce0*/  LDL.LU R5, [R1+0x1f4] ;  /* 0x0001f40001057983 */ /* 0x000ea20000300800 */
[----:B0-----:R-:W-:-:S03]  /*12cf0*/  @!P6 IMAD.MOV.U32 R93, RZ, RZ, R28 ;  /* 0x000000ffff5de224 */ /* 0x001fc600078e001c */
[----:B------:R-:W2:Y:S04]  /*12d00*/  LDL.LU R7, [R1+0x1e8] ;  /* 0x0001e80001077983 */ /* 0x000ea80000300800 */
[----:B------:R0:W2:Y:S04]  /*12d10*/  @!P6 LDG.E.U8 R64, desc[UR20][R92.64] ;  /* 0x000000145c40e981 */ /* 0x0000a8000c1e1100 */
[----:B------:R-:W3:Y:S04]  /*12d20*/  LDL.LU R4, [R1+0x1c4] ;  /* 0x0001c40001047983 */ /* 0x000ee80000300800 */
[----:B------:R-:W3:Y:S01]  /*12d30*/  LDL.LU R14, [R1+0x1c0] ;  /* 0x0001c000010e7983 */ /* 0x000ee20000300800 */
[----:B0-----:R-:W-:-:S02]  /*12d40*/  @!P6 IMAD.MOV.U32 R92, RZ, RZ, R0 ;  /* 0x000000ffff5ce224 */ /* 0x001fc400078e0000 */
[----:B------:R-:W-:-:S05]  /*12d50*/  @!P6 IMAD.MOV.U32 R93, RZ, RZ, R11 ;  /* 0x000000ffff5de224 */ /* 0x000fca00078e000b */
[----:B------:R-:W3:Y:S04]  /*12d60*/  @!P6 LDG.E.U8 R62, desc[UR20][R92.64] ;  /* 0x000000145c3ee981 */ /* 0x000ee8000c1e1100 */
[----:B------:R-:W-:Y:S04]  /*12d70*/  STL [R1+0x125c], R10 ;  /* 0x00125c0a01007387 */ /* 0x000fe80000100800 */
[----:B----4-:R-:W-:Y:S04]  /*12d80*/  STL [R1+0x121c], R66 ;  /* 0x00121c4201007387 */ /* 0x010fe80000100800 */
[----:B------:R-:W4:Y:S04]  /*12d90*/  LDL.LU R27, [R1+0x1b0] ;  /* 0x0001b000011b7983 */ /* 0x000f280000300800 */
[----:B------:R-:W4:Y:S01]  /*12da0*/  LDL.LU R3, [R1+0x1a4] ;  /* 0x0001a40001037983 */ /* 0x000f220000300800 */
[----:B------:R-:W0:Y:S01]  /*12db0*/  S2R R0, SR_TID.X ;  /* 0x0000000000007919 */ /* 0x000e220000002100 */
[----:B------:R-:W-:-:S05]  /*12dc0*/  VOTEU.ALL UP1, P2 ;  /* 0x0000000000ff7886 */ /* 0x000fca0001020000 */
[----:B------:R1:W0:Y:S01]  /*12dd0*/  @!UP1 SYNCS.EXCH.64 URZ, [UR9+0x18008], UR4 ;  /* 0x0180080409ff95b2 */ /* 0x0002220008000100 */
[----:B------:R-:W-:Y:S02]  /*12de0*/  @!P3 IMAD.MOV R26, RZ, RZ, -R26 ;  /* 0x000000ffff1ab224 */ /* 0x000fe400078e0a1a */
[----:B------:R-:W-:Y:S02]  /*12df0*/  @!P0 IMAD.MOV R17, RZ, RZ, -R17 ;  /* 0x000000ffff118224 */ /* 0x000fe400078e0a11 */
[----:B------:R-:W-:Y:S01]  /*12e00*/  @!P1 IMAD.MOV R16, RZ, RZ, -R16 ;  /* 0x000000ffff109224 */ /* 0x000fe200078e0a10 */
[----:B-1----:R-:W1:Y:S01]  /*12e10*/  LDCU UR5, c[0x0][0x3b0] ;  /* 0x00007600ff0577ac */ /* 0x002e620008000800 */
[----:B------:R-:W0:Y:S01]  /*12e20*/  LDCU UR4, c[0x0][0x3b0] ;  /* 0x00007600ff0477ac */ /* 0x000e220008000800 */
[----:B--2---:R-:W-:Y:S04]  /*12e30*/  STL [R1+0x1220], R64 ;  /* 0x0012204001007387 */ /* 0x004fe80000100800 */
[----:B------:R-:W2:Y:S01]  /*12e40*/  LDL.LU R11, [R1+0x1a0] ;  /* 0x0001a000010b7983 */ /* 0x000ea20000300800 */
[----:B0-----:R-:W-:-:S03]  /*12e50*/  LOP3.LUT R0, R0, 0x7f, RZ, 0xc0, !PT ;  /* 0x0000007f00007812 */ /* 0x001fc600078ec0ff */
[----:B------:R-:W2:Y:S04]  /*12e60*/  LDL.LU R28, [R1+0x194] ;  /* 0x00019400011c7983 */ /* 0x000ea80000300800 */
[----:B---3--:R0:W-:Y:S04]  /*12e70*/  STS.U8 [R0+UR9+0x3000], R71 ;  /* 0x0030004700007988 */ /* 0x0081e80008000009 */
[----:B------:R3:W-:Y:S04]  /*12e80*/  STS.U8 [R0+UR9+0x7000], R91 ;  /* 0x0070005b00007988 */ /* 0x0007e80008000009 */
[----:B------:R0:W-:Y:S04]  /*12e90*/  STS.U8 [R0+UR9+0x2c00], R2 ;  /* 0x002c000200007988 */ /* 0x0001e80008000009 */
[----:B------:R-:W-:Y:S04]  /*12ea0*/  STL [R1+0x1224], R62 ;  /* 0x0012243e01007387 */ /* 0x000fe80000100800 */
[----:B------:R-:W-:Y:S04]  /*12eb0*/  STS.U8 [R0+UR9+0x6c00], R46 ;  /* 0x006c002e00007988 */ /* 0x000fe80008000009 */
[----:B0-----:R-:W2:Y:S04]  /*12ec0*/  LDL.LU R71, [R1+0x190] ;  /* 0x0001900001477983 */ /* 0x001ea80000300800 */
[----:B------:R0:W-:Y:S04]  /*12ed0*/  STS.U8 [R0+UR9+0x2800], R5 ;  /* 0x0028000500007988 */ /* 0x0001e80008000009 */
[----:B---3--:R-:W3:Y:S04]  /*12ee0*/  LDL.LU R91, [R1+0x180] ;  /* 0x00018000015b7983 */ /* 0x008ee80000300800 */
[----:B------:R0:W-:Y:S04]  /*12ef0*/  STS.U8 [R0+UR9+0x6800], R7 ;  /* 0x0068000700007988 */ /* 0x0001e80008000009 */
[----:B------:R-:W3:Y:S04]  /*12f00*/  LDL.LU R2, [R1+0x118] ;  /* 0x0001180001027983 */ /* 0x000ee80000300800 */
[----:B------:R-:W-:Y:S04]  /*12f10*/  STS.U8 [R0+UR9+0x2400], R4 ;  /* 0x0024000400007988 */ /* 0x000fe80008000009 */
[----:B0-----:R-:W3:Y:S04]  /*12f20*/  LDL.LU R5, [R1+0x17c] ;  /* 0x00017c0001057983 */ /* 0x001ee80000300800 */
[----:B------:R-:W-:Y:S04]  /*12f30*/  STS.U8 [R0+UR9+0x6400], R14 ;  /* 0x0064000e00007988 */ /* 0x000fe80008000009 */
[----:B------:R-:W3:Y:S04]  /*12f40*/  LDL.LU R7, [R1+0x114] ;  /* 0x0001140001077983 */ /* 0x000ee80000300800 */
[----:B------:R0:W-:Y:S04]  /*12f50*/  STS.U8 [R0+UR9+0x2000], R13 ;  /* 0x0020000d00007988 */ /* 0x0001e80008000009 */
[----:B0-----:R-:W3:Y:S04]  /*12f60*/  LDL.LU R13, [R1+0x1270] ;  /* 0x00127000010d7983 */ /* 0x001ee80000300800 */
[----:B------:R-:W3:Y:S04]  /*12f70*/  LDL.LU R14, [R1+0x170] ;  /* 0x00017000010e7983 */ /* 0x000ee80000300800 */
[----:B----4-:R0:W-:Y:S04]  /*12f80*/  STS.U8 [R0+UR9+0x6000], R27 ;  /* 0x0060001b00007988 */ /* 0x0101e80008000009 */
[----:B------:R4:W-:Y:S04]  /*12f90*/  STS.U8 [R0+UR9+0x1c00], R3 ;  /* 0x001c000300007988 */ /* 0x0009e80008000009 */
[----:B0-----:R-:W3:Y:S04]  /*12fa0*/  LDL.LU R27, [R1+0x110] ;  /* 0x00011000011b7983 */ /* 0x001ee80000300800 */
[----:B------:R-:W3:Y:S04]  /*12fb0*/  LDL.LU R4, [R1+0x16c] ;  /* 0x00016c0001047983 */ /* 0x000ee80000300800 */
[----:B----4-:R-:W4:Y:S04]  /*12fc0*/  LDL.LU R3, [R1+0x10c] ;  /* 0x00010c0001037983 */ /* 0x010f280000300800 */
[----:B--2---:R0:W-:Y:S04]  /*12fd0*/  STS.U8 [R0+UR9+0x5c00], R11 ;  /* 0x005c000b00007988 */ /* 0x0041e80008000009 */
[----:B0-----:R-:W2:Y:S04]  /*12fe0*/  LDL.LU R11, [R1+0x168] ;  /* 0x00016800010b7983 */ /* 0x001ea80000300800 */
[----:B------:R0:W-:Y:S04]  /*12ff0*/  STS.U8 [R0+UR9+0x1800], R28 ;  /* 0x0018001c00007988 */ /* 0x0001e80008000009 */
[----:B0-----:R-:W2:Y:S04]  /*13000*/  LDL.LU R28, [R1+0x108] ;  /* 0x00010800011c7983 */ /* 0x001ea80000300800 */
[----:B------:R-:W2:Y:S04]  /*13010*/  LDL.LU R64, [R1+0x164] ;  /* 0x0001640001407983 */ /* 0x000ea80000300800 */
[----:B------:R-:W-:Y:S04]  /*13020*/  STS.U8 [R0+UR9+0x5800], R71 ;  /* 0x0058004700007988 */ /* 0x000fe80008000009 */
[----:B---3--:R-:W-:Y:S04]  /*13030*/  STS.U8 [R0+UR9+0x1400], R91 ;  /* 0x0014005b00007988 */ /* 0x008fe80008000009 */
[----:B------:R0:W-:Y:S01]  /*13040*/  STS.U8 [R0+UR9+0x5400], R5 ;  /* 0x0054000500007988 */ /* 0x0001e20008000009 */
[----:B------:R-:W-:-:S02]  /*13050*/  ISETP.NE.AND P3, PT, R13, RZ, PT ;  /* 0x000000ff0d00720c */ /* 0x000fc40003f65270 */
[----:B------:R-:W-:-:S04]  /*13060*/  LOP3.LUT R46, RZ, R13, RZ, 0x33, !PT ;  /* 0x0000000dff2e7212 */ /* 0x000fc800078e33ff */
[C---:B------:R-:W-:Y:S02]  /*13070*/  SEL R12, R46.reuse, R12, !P3 ;  /* 0x0000000c2e0c7207 */ /* 0x040fe40005800000 */
[----:B------:R-:W-:Y:S02]  /*13080*/  SEL R13, R46, R2, !P3 ;  /* 0x000000022e0d7207 */ /* 0x000fe40005800000 */
[----:B------:R-:W3:Y:S01]  /*13090*/  LDL.LU R2, [R1+0x104] ;  /* 0x0001040001027983 */ /* 0x000ee20000300800 */
[----:B------:R-:W-:Y:S01]  /*130a0*/  IMAD R92, R12, UR18, RZ ;  /* 0x000000120c5c7c24 */ /* 0x000fe2000f8e02ff */
[C---:B------:R-:W-:Y:S01]  /*130b0*/  SEL R12, R46.reuse, R7, !P3 ;  /* 0x000000072e0c7207 */ /* 0x040fe20005800000 */
[----:B0-----:R-:W-:Y:S01]  /*130c0*/  IMAD R5, R13, UR17, RZ ;  /* 0x000000110d057c24 */ /* 0x001fe2000f8e02ff */
[----:B------:R-:W3:Y:S04]  /*130d0*/  LDL.LU R66, [R1+0x158] ;  /* 0x0001580001427983 */ /* 0x000ee80000300800 */
[----:B------:R0:W-:Y:S01]  /*130e0*/  STS.U8 [R0+UR9+0x1000], R14 ;  /* 0x0010000e00007988 */ /* 0x0001e20008000009 */
[----:B------:R-:W-:Y:S01]  /*130f0*/  SEL R13, R46, R27, !P3 ;  /* 0x0000001b2e0d7207 */ /* 0x000fe20005800000 */
[----:B------:R-:W-:Y:S01]  /*13100*/  IMAD R93, R12, UR16, RZ ;  /* 0x000000100c5d7c24 */ /* 0x000fe2000f8e02ff */
[C---:B------:R-:W-:Y:S01]  /*13110*/  SEL R90, R46.reuse, R90, !P3 ;  /* 0x0000005a2e5a7207 */ /* 0x040fe20005800000 */
[----:B------:R-:W3:Y:S01]  /*13120*/  LDL.LU R7, [R1+0xf8] ;  /* 0x0000f80001077983 */ /* 0x000ee20000300800 */
[C---:B------:R-:W-:Y:S01]  /*13130*/  SEL R89, R46.reuse, R89, !P3 ;  /* 0x000000592e597207 */ /* 0x040fe20005800000 */
[----:B------:R-:W1:Y:S02]  /*13140*/  LDCU UR18, c[0x0][0x3b0] ;  /* 0x00007600ff1277ac */ /* 0x000e640008000800 */
[----:B------:R1:W-:Y:S01]  /*13150*/  STL [R1+0x18], R5 ;  /* 0x0000180501007387 */ /* 0x0003e20000100800 */
[C---:B----4-:R-:W-:Y:S01]  /*13160*/  SEL R12, R46.reuse, R3, !P3 ;  /* 0x000000032e0c7207 */ /* 0x050fe20005800000 */
[----:B------:R-:W4:Y:S02]  /*13170*/  LDCU UR17, c[0x0][0x3b0] ;  /* 0x00007600ff1177ac */ /* 0x000f240008000800 */
[----:B------:R-:W3:Y:S01]  /*13180*/  LDL.LU R10, [R1+0x154] ;  /* 0x00015400010a7983 */ /* 0x000ee20000300800 */
[C---:B------:R-:W-:Y:S01]  /*13190*/  SEL R88, R46.reuse, R88, !P3 ;  /* 0x000000582e587207 */ /* 0x040fe20005800000 */
[----:B------:R-:W1:Y:S02]  /*131a0*/  LDCU UR16, c[0x0][0x3b0] ;  /* 0x00007600ff1077ac */ /* 0x000e640008000800 */
[----:B0-----:R-:W3:Y:S04]  /*131b0*/  LDL.LU R14, [R1+0xec] ;  /* 0x0000ec00010e7983 */ /* 0x001ee80000300800 */
[----:B------:R-:W3:Y:S04]  /*131c0*/  LDL.LU R71, [R1+0x148] ;  /* 0x0001480001477983 */ /* 0x000ee80000300800 */
[----:B------:R-:W3:Y:S01]  /*131d0*/  LDL.LU R27, [R1+0xd8] ;  /* 0x0000d800011b7983 */ /* 0x000ee20000300800 */
[----:B------:R-:W-:Y:S01]  /*131e0*/  IMAD R3, R13, UR13, RZ ;  /* 0x0000000d0d037c24 */ /* 0x000fe2000f8e02ff */
[----:B------:R-:W-:-:S02]  /*131f0*/  SEL R87, R46, R87, !P3 ;  /* 0x000000572e577207 */ /* 0x000fc40005800000 */
[----:B------:R-:W-:Y:S01]  /*13200*/  STS.U8 [R0+UR9+0x5000], R4 ;  /* 0x0050000400007988 */ /* 0x000fe20008000009 */
[----:B------:R-:W-:Y:S01]  /*13210*/  IMAD R12, R12, UR12, RZ ;  /* 0x0000000c0c0c7c24 */ /* 0x000fe2000f8e02ff */
[C---:B------:R-:W-:Y:S02]  /*13220*/  SEL R86, R46.reuse, R86, !P3 ;  /* 0x000000562e567207 */ /* 0x040fe40005800000 */
[----:B------:R-:W4:Y:S01]  /*13230*/  LDL.LU R91, [R1+0x144] ;  /* 0x00014400015b7983 */ /* 0x000f220000300800 */
[----:B--2---:R-:W-:-:S03]  /*13240*/  SEL R13, R46, R28, !P3 ;  /* 0x0000001c2e0d7207 */ /* 0x004fc60005800000 */
[----:B-1----:R-:W2:Y:S01]  /*13250*/  LDL.LU R5, [R1+0xd4] ;  /* 0x0000d40001057983 */ /* 0x002ea20000300800 */
[C---:B------:R-:W-:Y:S02]  /*13260*/  SEL R85, R46.reuse, R85, !P3 ;  /* 0x000000552e557207 */ /* 0x040fe40005800000 */
[C---:B------:R-:W-:Y:S01]  /*13270*/  SEL R84, R46.reuse, R84, !P3 ;  /* 0x000000542e547207 */ /* 0x040fe20005800000 */
[----:B------:R-:W-:Y:S01]  /*13280*/  STL [R1+0x10c], R3 ;  /* 0x00010c0301007387 */ /* 0x000fe20000100800 */
[C---:B------:R-:W-:Y:S02]  /*13290*/  SEL R83, R46.reuse, R83, !P3 ;  /* 0x000000532e537207 */ /* 0x040fe40005800000 */
[C---:B------:R-:W-:Y:S01]  /*132a0*/  SEL R82, R46.reuse, R82, !P3 ;  /* 0x000000522e527207 */ /* 0x040fe20005800000 */
[----:B------:R0:W-:Y:S01]  /*132b0*/  STS.U8 [R0+UR9+0xc00], R11 ;  /* 0x000c000b00007988 */ /* 0x0001e20008000009 */
[C---:B------:R-:W-:Y:S02]  /*132c0*/  SEL R81, R46.reuse, R81, !P3 ;  /* 0x000000512e517207 */ /* 0x040fe40005800000 */
[----:B------:R-:W-:-:S02]  /*132d0*/  SEL R80, R46, R80, !P3 ;  /* 0x000000502e507207 */ /* 0x000fc40005800000 */
[C---:B------:R-:W-:Y:S02]  /*132e0*/  SEL R79, R46.reuse, R79, !P3 ;  /* 0x0000004f2e4f7207 */ /* 0x040fe40005800000 */
[C---:B------:R-:W-:Y:S02]  /*132f0*/  SEL R78, R46.reuse, R78, !P3 ;  /* 0x0000004e2e4e7207 */ /* 0x040fe40005800000 */
[C---:B------:R-:W-:Y:S01]  /*13300*/  SEL R77, R46.reuse, R77, !P3 ;  /* 0x0000004d2e4d7207 */ /* 0x040fe20005800000 */
[----:B0-----:R-:W2:Y:S01]  /*13310*/  LDL.LU R11, [R1+0x13c] ;  /* 0x00013c00010b7983 */ /* 0x001ea20000300800 */
[C---:B------:R-:W-:Y:S02]  /*13320*/  SEL R76, R46.reuse, R76, !P3 ;  /* 0x0000004c2e4c7207 */ /* 0x040fe40005800000 */
[C---:B------:R-:W-:Y:S01]  /*13330*/  SEL R75, R46.reuse, R75, !P3 ;  /* 0x0000004b2e4b7207 */ /* 0x040fe20005800000 */
[----:B------:R-:W2:Y:S01]  /*13340*/  LDL.LU R4, [R1+0xd0] ;  /* 0x0000d00001047983 */ /* 0x000ea20000300800 */
[----:B------:R-:W-:-:S02]  /*13350*/  SEL R74, R46, R74, !P3 ;  /* 0x0000004a2e4a7207 */ /* 0x000fc40005800000 */
[C---:B------:R-:W-:Y:S01]  /*13360*/  SEL R73, R46.reuse, R73, !P3 ;  /* 0x000000492e497207 */ /* 0x040fe20005800000 */
[----:B------:R-:W2:Y:S01]  /*13370*/  LDL.LU R3, [R1+0x124] ;  /* 0x0001240001037983 */ /* 0x000ea20000300800 */
[----:B------:R-:W-:Y:S01]  /*13380*/  IMAD R13, R13, UR6, RZ ;  /* 0x000000060d0d7c24 */ /* 0x000fe2000f8e02ff */
[C---:B------:R-:W-:Y:S02]  /*13390*/  SEL R72, R46.reuse, R72, !P3 ;  /* 0x000000482e487207 */ /* 0x040fe40005800000 */
[C---:B------:R-:W-:Y:S01]  /*133a0*/  SEL R70, R46.reuse, R70, !P3 ;  /* 0x000000462e467207 */ /* 0x040fe20005800000 */
[----:B------:R-:W2:Y:S01]  /*133b0*/  LDL.LU R28, [R1+0xc4] ;  /* 0x0000c400011c7983 */ /* 0x000ea20000300800 */
[C---:B------:R-:W-:Y:S02]  /*133c0*/  SEL R69, R46.reuse, R69, !P3 ;  /* 0x000000452e457207 */ /* 0x040fe40005800000 */
[C---:B------:R-:W-:Y:S01]  /*133d0*/  SEL R68, R46.reuse, R68, !P3 ;  /* 0x000000442e447207 */ /* 0x040fe20005800000 */
[----:B------:R3:W-:Y:S01]  /*133e0*/  STL [R1+0x1c], R12 ;  /* 0x00001c0c01007387 */ /* 0x0007e20000100800 */
[----:B------:R-:W-:-:S02]  /*133f0*/  SEL R67, R46, R67, !P3 ;  /* 0x000000432e437207 */ /* 0x000fc40005800000 */
[C---:B------:R-:W-:Y:S01]  /*13400*/  SEL R65, R46.reuse, R65, !P3 ;  /* 0x000000412e417207 */ /* 0x040fe20005800000 */
[----:B------:R-:W-:Y:S01]  /*13410*/  STS.U8 [R0+UR9+0x4c00], R64 ;  /* 0x004c004000007988 */ /* 0x000fe20008000009 */
[C---:B------:R-:W-:Y:S02]  /*13420*/  SEL R63, R46.reuse, R63, !P3 ;  /* 0x0000003f2e3f7207 */ /* 0x040fe40005800000 */
[C---:B------:R-:W-:Y:S02]  /*13430*/  SEL R59, R46.reuse, R59, !P3 ;  /* 0x0000003b2e3b7207 */ /* 0x040fe40005800000 */
[C---:B------:R-:W-:Y:S02]  /*13440*/  SEL R58, R46.reuse, R58, !P3 ;  /* 0x0000003a2e3a7207 */ /* 0x040fe40005800000 */
[C---:B------:R-:W-:Y:S02]  /*13450*/  SEL R56, R46.reuse, R56, !P3 ;  /* 0x000000382e387207 */ /* 0x040fe40005800000 */
[----:B------:R-:W-:-:S02]  /*13460*/  SEL R51, R46, R51, !P3 ;  /* 0x000000332e337207 */ /* 0x000fc40005800000 */
[C---:B------:R-:W-:Y:S02]  /*13470*/  SEL R50, R46.reuse, R50, !P3 ;  /* 0x000000322e327207 */ /* 0x040fe40005800000 */
        /* <DEDUP_REMOVED lines=19> */
[----:B------:R-:W-:Y:S01]  /*135b0*/  SEL R24, R46, R24, !P3 ;  /* 0x000000182e187207 */ /* 0x000fe20005800000 */
[----:B------:R-:W-:Y:S01]  /*135c0*/  IMAD R90, R90, UR68, RZ ;  /* 0x000000445a5a7c24 */ /* 0x000fe2000f8e02ff */
[----:B---3--:R-:W-:Y:S01]  /*135d0*/  SEL R12, R46, R2, !P3 ;  /* 0x000000022e0c7207 */ /* 0x008fe20005800000 */
[----:B------:R-:W-:Y:S01]  /*135e0*/  IMAD R89, R89, UR67, RZ ;  /* 0x0000004359597c24 */ /* 0x000fe2000f8e02ff */
[----:B------:R-:W3:Y:S01]  /*135f0*/  LDL.LU R2, [R1+0xc0] ;  /* 0x0000c00001027983 */ /* 0x000ee20000300800 */
[----:B------:R-:W-:Y:S01]  /*13600*/  IMAD R88, R88, UR66, RZ ;  /* 0x0000004258587c24 */ /* 0x000fe2000f8e02ff */
[----:B------:R-:W0:Y:S01]  /*13610*/  LDCU UR13, c[0x0][0x3b0] ;  /* 0x00007600ff0d77ac */ /* 0x000e220008000800 */
[----:B------:R-:W-:Y:S01]  /*13620*/  IMAD R12, R12, UR49, RZ ;  /* 0x000000310c0c7c24 */ /* 0x000fe2000f8e02ff */
[----:B------:R1:W-:Y:S01]  /*13630*/  STL [R1+0x108], R13 ;  /* 0x0001080d01007387 */ /* 0x0003e20000100800 */
[----:B------:R-:W-:Y:S01]  /*13640*/  IMAD R87, R87, UR65, RZ ;  /* 0x0000004157577c24 */ /* 0x000fe2000f8e02ff */
[----:B------:R-:W0:Y:S02]  /*13650*/  LDCU UR12, c[0x0][0x3b0] ;  /* 0x00007600ff0c77ac */ /* 0x000e240008000800 */
[----:B------:R-:W-:Y:S01]  /*13660*/  STS.U8 [R0+UR9+0x800], R66 ;  /* 0x0008004200007988 */ /* 0x000fe20008000009 */
[----:B------:R-:W-:Y:S01]  /*13670*/  IMAD R86, R86, UR64, RZ ;  /* 0x0000004056567c24 */ /* 0x000fe2000f8e02ff */
[----:B------:R-:W0:Y:S01]  /*13680*/  LDCU UR49, c[0x0][0x3b0] ;  /* 0x00007600ff3177ac */ /* 0x000e220008000800 */
[C---:B-1----:R-:W-:Y:S01]  /*13690*/  SEL R13, R46.reuse, R7, !P3 ;  /* 0x000000072e0d7207 */ /* 0x042fe20005800000 */
[----:B------:R1:W-:Y:S01]  /*136a0*/  STS.U8 [R0+UR9+0x4800], R10 ;  /* 0x0048000a00007988 */ /* 0x0003e20008000009 */
[----:B------:R-:W-:Y:S01]  /*136b0*/  IMAD R85, R85, UR63, RZ ;  /* 0x0000003f55557c24 */ /* 0x000fe2000f8e02ff */
[----:B------:R-:W0:Y:S02]  /*136c0*/  LDCU UR6, c[0x0][0x3b0] ;  /* 0x00007600ff0677ac */ /* 0x000e240008000800 */
[----:B------:R-:W3:Y:S04]  /*136d0*/  LDL.LU R7, [R1+0xbc] ;  /* 0x0000bc0001077983 */ /* 0x000ee80000300800 */
[----:B------:R4:W-:Y:S01]  /*136e0*/  STL [R1+0xf8], R12 ;  /* 0x0000f80c01007387 */ /* 0x0009e20000100800 */
[----:B-1----:R-:W-:Y:S01]  /*136f0*/  IMAD R10, R13, UR48, RZ ;  /* 0x000000300d0a7c24 */ /* 0x002fe2000f8e02ff */
[----:B------:R-:W-:-:S02]  /*13700*/  SEL R13, R46, R27, !P3 ;  /* 0x0000001b2e0d7207 */ /* 0x000fc40005800000 */
[----:B------:R-:W-:Y:S01]  /*13710*/  STS.U8 [R0+UR9+0x400], R71 ;  /* 0x0004004700007988 */ /* 0x000fe20008000009 */
[----:B------:R-:W-:Y:S01]  /*13720*/  IMAD R84, R84, UR62, RZ ;  /* 0x0000003e54547c24 */ /* 0x000fe2000f8e02ff */
[----:B------:R-:W1:Y:S01]  /*13730*/  LDCU UR48, c[0x0][0x3b0] ;  /* 0x00007600ff3077ac */ /* 0x000e620008000800 */
[----:B----4-:R-:W-:Y:S02]  /*13740*/  SEL R12, R46, R14, !P3 ;  /* 0x0000000e2e0c7207 */ /* 0x010fe40005800000 */
[----:B------:R-:W4:Y:S04]  /*13750*/  LDL.LU R14, [R1+0xb8] ;  /* 0x0000b800010e7983 */ /* 0x000f280000300800 */
[----:B------:R0:W-:Y:S04]  /*13760*/  STL [R1+0xec], R10 ;  /* 0x0000ec0a01007387 */ /* 0x0001e80000100800 */
[----:B------:R-:W4:Y:S01]  /*13770*/  LDL.LU R27, [R1+0xac] ;  /* 0x0000ac00011b7983 */ /* 0x000f220000300800 */
[----:B0-----:R-:W-:-:S03]  /*13780*/  IMAD R10, R12, UR47, RZ ;  /* 0x0000002f0c0a7c24 */ /* 0x001fc6000f8e02ff */
[----:B------:R-:W-:Y:S01]  /*13790*/  STS.U8 [R0+UR9+0x4400], R91 ;  /* 0x0044005b00007988 */ /* 0x000fe20008000009 */
[----:B------:R-:W-:Y:S01]  /*137a0*/  IMAD R83, R83, UR61, RZ ;  /* 0x0000003d53537c24 */ /* 0x000fe2000f8e02ff */
[----:B------:R-:W0:Y:S02]  /*137b0*/  LDCU UR47, c[0x0][0x3b0] ;  /* 0x00007600ff2f77ac */ /* 0x000e240008000800 */
[----:B------:R0:W-:Y:S01]  /*137c0*/  STL [R1+0xd8], R10 ;  /* 0x0000d80a01007387 */ /* 0x0001e20000100800 */
[----:B--2---:R-:W-:Y:S01]  /*137d0*/  SEL R12, R46, R5, !P3 ;  /* 0x000000052e0c7207 */ /* 0x004fe20005800000 */
[----:B------:R-:W-:Y:S02]  /*137e0*/  IMAD R5, R13, UR46, RZ ;  /* 0x0000002e0d057c24 */ /* 0x000fe4000f8e02ff */
[----:B------:R2:W-:Y:S01]  /*137f0*/  STS.U8 [R0+UR9], R11 ;  /* 0x0000000b00007988 */ /* 0x0005e20008000009 */
[----:B0-----:R-:W-:Y:S01]  /*13800*/  LOP3.LUT R10, R0, 0x10, RZ, 0x3c, !PT ;  /* 0x00000010000a7812 */ /* 0x001fe200078e3cff */
[----:B------:R-:W-:Y:S01]  /*13810*/  IMAD R82, R82, UR60, RZ ;  /* 0x0000003c52527c24 */ /* 0x000fe2000f8e02ff */
[----:B------:R-:W0:Y:S01]  /*13820*/  LDCU UR46, c[0x0][0x3b0] ;  /* 0x00007600ff2e77ac */ /* 0x000e220008000800 */
[----:B------:R-:W-:Y:S04]  /*13830*/  STL [R1+0xd4], R5 ;  /* 0x0000d40501007387 */ /* 0x000fe80000100800 */
[----:B--2---:R-:W2:Y:S01]  /*13840*/  LDL.LU R11, [R1+0xa8] ;  /* 0x0000a800010b7983 */ /* 0x004ea20000300800 */
[----:B------:R-:W-:Y:S01]  /*13850*/  SEL R13, R46, R4, !P3 ;  /* 0x000000042e0d7207 */ /* 0x000fe20005800000 */
[----:B------:R-:W-:Y:S01]  /*13860*/  IMAD R4, R12, UR45, RZ ;  /* 0x0000002d0c047c24 */ /* 0x000fe2000f8e02ff */
[C---:B------:R-:W-:Y:S01]  /*13870*/  SEL R12, R46.reuse, R28, !P3 ;  /* 0x0000001c2e0c7207 */ /* 0x040fe20005800000 */
[----:B------:R0:W-:Y:S01]  /*13880*/  STS.U8 [R0+UR9+0x4000], R3 ;  /* 0x0040000300007988 */ /* 0x0001e20008000009 */
[----:B------:R-:W-:Y:S01]  /*13890*/  IMAD R81, R81, UR59, RZ ;  /* 0x0000003b51517c24 */ /* 0x000fe2000f8e02ff */
[----:B------:R-:W1:Y:S02]  /*138a0*/  LDCU UR45, c[0x0][0x3b0] ;  /* 0x00007600ff2d77ac */ /* 0x000e640008000800 */
[----:B------:R1:W-:Y:S04]  /*138b0*/  STL [R1+0xd0], R4 ;  /* 0x0000d00401007387 */ /* 0x0003e80000100800 */
[----:B------:R-:W2:Y:S01]  /*138c0*/  LDL.LU R28, [R1+0xa4] ;  /* 0x0000a400011c7983 */ /* 0x000ea20000300800 */
[----:B0-----:R-:W-:Y:S01]  /*138d0*/  IMAD R3, R13, UR44, RZ ;  /* 0x0000002c0d037c24 */ /* 0x001fe2000f8e02ff */
[----:B------:R-:W0:Y:S04]  /*138e0*/  LDCU UR44, c[0x0][0x3b0] ;  /* 0x00007600ff2c77ac */ /* 0x000e280008000800 */
[----:B------:R-:W-:Y:S01]  /*138f0*/  STL [R1+0xc4], R3 ;  /* 0x0000c40301007387 */ /* 0x000fe20000100800 */
[----:B---3--:R-:W-:Y:S01]  /*13900*/  SEL R13, R46, R2, !P3 ;  /* 0x000000022e0d7207 */ /* 0x008fe20005800000 */
[----:B------:R-:W-:-:S02]  /*13910*/  IMAD R2, R12, UR43, RZ ;  /* 0x0000002b0c027c24 */ /* 0x000fc4000f8e02ff */
[----:B------:R-:W-:Y:S01]  /*13920*/  STS.U8 [R0+UR9+0x3400], R55 ;  /* 0x0034003700007988 */ /* 0x000fe20008000009 */
[----:B------:R-:W-:Y:S01]  /*13930*/  IMAD R80, R80, UR58, RZ ;  /* 0x0000003a50507c24 */ /* 0x000fe2000f8e02ff */
[----:B------:R-:W3:Y:S02]  /*13940*/  LDCU UR43, c[0x0][0x3b0] ;  /* 0x00007600ff2b77ac */ /* 0x000ee40008000800 */
[----:B------:R0:W-:Y:S04]  /*13950*/  STL [R1+0xc0], R2 ;  /* 0x0000c00201007387 */ /* 0x0001e80000100800 */
[----:B-1----:R-:W3:Y:S01]  /*13960*/  LDL.LU R4, [R1+0x98] ;  /* 0x0000980001047983 */ /* 0x002ee20000300800 */
[----:B0-----:R-:W-:Y:S01]  /*13970*/  IMAD R2, R13, UR42, RZ ;  /* 0x0000002a0d027c24 */ /* 0x001fe2000f8e02ff */
[----:B------:R-:W-:-:S02]  /*13980*/  SEL R12, R46, R7, !P3 ;  /* 0x000000072e0c7207 */ /* 0x000fc40005800000 */
[----:B------:R-:W-:Y:S01]  /*13990*/  STS.U8 [R0+UR9+0x7400], R54 ;  /* 0x0074003600007988 */ /* 0x000fe20008000009 */
[----:B------:R-:W-:Y:S01]  /*139a0*/  IMAD R79, R79, UR57, RZ ;  /* 0x000000394f4f7c24 */ /* 0x000fe2000f8e02ff */
[----:B------:R-:W0:Y:S02]  /*139b0*/  LDCU UR42, c[0x0][0x3b0] ;  /* 0x00007600ff2a77ac */ /* 0x000e240008000800 */
[----:B------:R1:W-:Y:S04]  /*139c0*/  STL [R1+0xbc], R2 ;  /* 0x0000bc0201007387 */ /* 0x0003e80000100800 */
[----:B------:R-:W3:Y:S01]  /*139d0*/  LDL.LU R3, [R1+0x8c] ;  /* 0x00008c0001037983 */ /* 0x000ee20000300800 */
[----:B-1----:R-:W-:Y:S01]  /*139e0*/  IMAD R2, R12, UR41, RZ ;  /* 0x000000290c027c24 */ /* 0x002fe2000f8e02ff */
[----:B----4-:R-:W-:-:S02]  /*139f0*/  SEL R13, R46, R14, !P3 ;  /* 0x0000000e2e0d7207 */ /* 0x010fc40005800000 */
[----:B------:R-:W-:Y:S01]  /*13a00*/  STS.U8 [R0+UR9+0x3800], R53 ;  /* 0x0038003500007988 */ /* 0x000fe20008000009 */
[----:B------:R-:W-:Y:S01]  /*13a10*/  IMAD R78, R78, UR56, RZ ;  /* 0x000000384e4e7c24 */ /* 0x000fe2000f8e02ff */
[----:B------:R-:W1:Y:S02]  /*13a20*/  LDCU UR41, c[0x0][0x3b0] ;  /* 0x00007600ff2977ac */ /* 0x000e640008000800 */
[----:B------:R4:W-:Y:S01]  /*13a30*/  STL [R1+0xb8], R2 ;  /* 0x0000b80201007387 */ /* 0x0009e20000100800 */
[----:B------:R-:W-:Y:S01]  /*13a40*/  IMAD R5, R13, UR40, RZ ;  /* 0x000000280d057c24 */ /* 0x000fe2000f8e02ff */
[----:B------:R-:W0:Y:S01]  /*13a50*/  LDCU UR40, c[0x0][0x3b0] ;  /* 0x00007600ff2877ac */ /* 0x000e220008000800 */
[C---:B------:R-:W-:Y:S02]  /*13a60*/  SEL R12, R46.reuse, R27, !P3 ;  /* 0x0000001b2e0c7207 */ /* 0x040fe40005800000 */
[----:B------:R-:W3:Y:S04]  /*13a70*/  LDL.LU R27, [R1+0x150] ;  /* 0x00015000011b7983 */ /* 0x000ee80000300800 */
[----:B------:R-:W3:Y:S04]  /*13a80*/  LDL.LU R71, [R1+0x80] ;  /* 0x0000800001477983 */ /* 0x000ee80000300800 */
[----:B----4-:R-:W4:Y:S04]  /*13a90*/  LDL.LU R2, [R1+0x14c] ;  /* 0x00014c0001027983 */ /* 0x010f280000300800 */
[----:B------:R0:W-:Y:S01]  /*13aa0*/  STL [R1+0xac], R5 ;  /* 0x0000ac0501007387 */ /* 0x0001e20000100800 */
[----:B--2---:R-:W-:-:S03]  /*13ab0*/  SEL R13, R46, R11, !P3 ;  /* 0x0000000b2e0d7207 */ /* 0x004fc60005800000 */
[----:B------:R-:W2:Y:S01]  /*13ac0*/  LDL.LU R11, [R1+0x7c] ;  /* 0x00007c00010b7983 */ /* 0x000ea20000300800 */
[----:B0-----:R-:W-:Y:S01]  /*13ad0*/  IMAD R5, R12, UR39, RZ ;  /* 0x000000270c057c24 */ /* 0x001fe2000f8e02ff */
[----:B------:R-:W0:Y:S02]  /*13ae0*/  LDCU UR39, c[0x0][0x3b0] ;  /* 0x00007600ff2777ac */ /* 0x000e240008000800 */
[----:B------:R-:W2:Y:S01]  /*13af0*/  LDL.LU R91, [R1+0x160] ;  /* 0x00016000015b7983 */ /* 0x000ea20000300800 */
[----:B------:R-:W-:Y:S01]  /*13b00*/  IMAD R7, R13, UR38, RZ ;  /* 0x000000260d077c24 */ /* 0x000fe2000f8e02ff */
[----:B------:R-:W0:Y:S02]  /*13b10*/  LDCU UR38, c[0x0][0x3b0] ;  /* 0x00007600ff2677ac */ /* 0x000e240008000800 */
[----:B------:R-:W2:Y:S01]  /*13b20*/  LDL.LU R14, [R1+0x78] ;  /* 0x00007800010e7983 */ /* 0x000ea20000300800 */
[----:B------:R-:W-:-:S03]  /*13b30*/  SEL R12, R46, R28, !P3 ;  /* 0x0000001c2e0c7207 */ /* 0x000fc60005800000 */
[----:B------:R0:W-:Y:S04]  /*13b40*/  STL [R1+0xa8], R5 ;  /* 0x0000a80501007387 */ /* 0x0001e80000100800 */
[----:B------:R-:W2:Y:S04]  /*13b50*/  LDL.LU R28, [R1+0x15c] ;  /* 0x00015c00011c7983 */ /* 0x000ea80000300800 */
[----:B------:R-:W2:Y:S04]  /*13b60*/  LDL.LU R66, [R1+0x74] ;  /* 0x0000740001427983 */ /* 0x000ea80000300800 */
[----:B------:R-:W-:Y:S04]  /*13b70*/  STL [R1+0x126c], R7 ;  /* 0x00126c0701007387 */ /* 0x000fe80000100800 */
[----:B0-----:R-:W2:Y:S04]  /*13b80*/  LDL.LU R5, [R1+0x178] ;  /* 0x0001780001057983 */ /* 0x001ea80000300800 */
[----:B------:R-:W-:Y:S04]  /*13b90*/  STS.U8 [R0+UR9+0x7800], R52 ;  /* 0x0078003400007988 */ /* 0x000fe80008000009 */
[----:B------:R-:W-:Y:S04]  /*13ba0*/  STS.U8 [R0+UR9+0x3c00], R49 ;  /* 0x003c003100007988 */ /* 0x000fe80008000009 */
[----:B------:R0:W-:Y:S04]  /*13bb0*/  STS.U8 [R0+UR9+0x7c00], R57 ;  /* 0x007c003900007988 */ /* 0x0001e80008000009 */
[----:B------:R-:W-:Y:S04]  /*13bc0*/  STS.U8 [R10+UR9+0x80], R61 ;  /* 0x0000803d0a007988 */ /* 0x000fe80008000009 */
[----:B------:R-:W-:Y:S01]  /*13bd0*/  STS.U8 [R10+UR9+0x4080], R60 ;  /* 0x0040803c0a007988 */ /* 0x000fe20008000009 */
[----:B0-----:R-:W-:Y:S01]  /*13be0*/  IMAD R57, R12, UR37, RZ ;  /* 0x000000250c397c24 */ /* 0x001fe2000f8e02ff */
[----:B------:R-:W0:Y:S01]  /*13bf0*/  LDCU UR37, c[0x0][0x3b0] ;  /* 0x00007600ff2577ac */ /* 0x000e220008000800 */
[----:B---3--:R-:W-:-:S02]  /*13c00*/  SEL R13, R46, R4, !P3 ;  /* 0x000000042e0d7207 */ /* 0x008fc40005800000 */
[----:B------:R-:W3:Y:S01]  /*13c10*/  LDL.LU R4, [R1+0x70] ;  /* 0x0000700001047983 */ /* 0x000ee20000300800 */
[----:B------:R-:W-:-:S03]  /*13c20*/  SEL R12, R46, R3, !P3 ;  /* 0x000000032e0c7207 */ /* 0x000fc60005800000 */
[----:B------:R-:W3:Y:S02]  /*13c30*/  LDL.LU R3, [R1+0x174] ;  /* 0x0001740001037983 */ /* 0x000ee40000300800 */
[----:B------:R-:W-:Y:S01]  /*13c40*/  IMAD R54, R12, UR35, RZ ;  /* 0x000000230c367c24 */ /* 0x000fe2000f8e02ff */
[----:B------:R-:W0:Y:S01]  /*13c50*/  LDCU UR35, c[0x0][0x3b0] ;  /* 0x00007600ff2377ac */ /* 0x000e220008000800 */
[----:B------:R0:W-:Y:S04]  /*13c60*/  STS.U8 [R10+UR9+0x480], R27 ;  /* 0x0004801b0a007988 */ /* 0x0001e80008000009 */
[----:B0-----:R-:W3:Y:S04]  /*13c70*/  LDL.LU R27, [R1+0x6c] ;  /* 0x00006c00011b7983 */ /* 0x001ee80000300800 */
[----:B----4-:R0:W-:Y:S01]  /*13c80*/  STS.U8 [R10+UR9+0x4480], R2 ;  /* 0x004480020a007988 */ /* 0x0101e20008000009 */
[----:B------:R-:W-:-:S03]  /*13c90*/  IMAD R55, R13, UR36, RZ ;  /* 0x000000240d377c24 */ /* 0x000fc6000f8e02ff */
[----:B0-----:R-:W4:Y:S01]  /*13ca0*/  LDL.LU R2, [R1+0x188] ;  /* 0x0001880001027983 */ /* 0x001f220000300800 */
[C---:B------:R-:W-:Y:S01]  /*13cb0*/  SEL R13, R46.reuse, R71, !P3 ;  /* 0x000000472e0d7207 */ /* 0x040fe20005800000 */
[----:B------:R-:W-:Y:S01]  /*13cc0*/  IMAD R77, R77, UR55, RZ ;  /* 0x000000374d4d7c24 */ /* 0x000fe2000f8e02ff */
[----:B------:R-:W0:Y:S01]  /*13cd0*/  LDCU UR36, c[0x0][0x3b0] ;  /* 0x00007600ff2477ac */ /* 0x000e220008000800 */
[C---:B--2---:R-:W-:Y:S02]  /*13ce0*/  SEL R12, R46.reuse, R11, !P3 ;  /* 0x0000000b2e0c7207 */ /* 0x044fe40005800000 */
[----:B------:R-:W2:Y:S04]  /*13cf0*/  LDL.LU R11, [R1+0x68] ;  /* 0x00006800010b7983 */ /* 0x000ea80000300800 */
[----:B------:R-:W2:Y:S01]  /*13d00*/  LDL.LU R71, [R1+0x184] ;  /* 0x0001840001477983 */ /* 0x000ea20000300800 */
[----:B------:R-:W-:Y:S01]  /*13d10*/  IMAD R61, R13, UR34, RZ ;  /* 0x000000220d3d7c24 */ /* 0x000fe2000f8e02ff */
[----:B------:R-:W-:-:S02]  /*13d20*/  SEL R13, R46, R14, !P3 ;  /* 0x0000000e2e0d7207 */ /* 0x000fc40005800000 */
[----:B------:R0:W-:Y:S01]  /*13d30*/  STS.U8 [R10+UR9+0x880], R91 ;  /* 0x0008805b0a007988 */ /* 0x0001e20008000009 */
[----:B------:R-:W-:Y:S01]  /*13d40*/  IMAD R60, R12, UR33, RZ ;  /* 0x000000210c3c7c24 */ /* 0x000fe2000f8e02ff */
[----:B------:R-:W1:Y:S01]  /*13d50*/  LDCU UR34, c[0x0][0x3b0] ;  /* 0x00007600ff2277ac */ /* 0x000e620008000800 */
[----:B------:R-:W-:Y:S01]  /*13d60*/  IMAD R7, R13, UR32, RZ ;  /* 0x000000200d077c24 */ /* 0x000fe2000f8e02ff */
[----:B0-----:R-:W2:Y:S01]  /*13d70*/  LDL.LU R91, [R1+0x64] ;  /* 0x00006400015b7983 */ /* 0x001ea20000300800 */
[----:B------:R-:W-:Y:S01]  /*13d80*/  SEL R12, R46, R66, !P3 ;  /* 0x000000422e0c7207 */ /* 0x000fe20005800000 */
[----:B------:R-:W-:Y:S01]  /*13d90*/  IMAD R76, R76, UR54, RZ ;  /* 0x000000364c4c7c24 */ /* 0x000fe2000f8e02ff */
[----:B------:R-:W0:Y:S01]  /*13da0*/  LDCU UR32, c[0x0][0x3b0] ;  /* 0x00007600ff2077ac */ /* 0x000e220008000800 */
[----:B------:R1:W-:Y:S01]  /*13db0*/  STS.U8 [R10+UR9+0x4880], R28 ;  /* 0x0048801c0a007988 */ /* 0x0003e20008000009 */
[----:B------:R-:W-:Y:S02]  /*13dc0*/  IMAD R75, R75, UR53, RZ ;  /* 0x000000354b4b7c24 */ /* 0x000fe4000f8e02ff */
[----:B------:R-:W-:Y:S01]  /*13dd0*/  IMAD R74, R74, UR52, RZ ;  /* 0x000000344a4a7c24 */ /* 0x000fe2000f8e02ff */
[----:B------:R-:W2:Y:S01]  /*13de0*/  LDL.LU R14, [R1+0x19c] ;  /* 0x00019c00010e7983 */ /* 0x000ea20000300800 */
[----:B------:R-:W-:Y:S01]  /*13df0*/  IMAD R73, R73, UR72, RZ ;  /* 0x0000004849497c24 */ /* 0x000fe2000f8e02ff */
[----:B------:R-:W0:Y:S02]  /*13e00*/  LDCU UR33, c[0x0][0x3b0] ;  /* 0x00007600ff2177ac */ /* 0x000e240008000800 */
[----:B-1----:R-:W2:Y:S04]  /*13e10*/  LDL.LU R28, [R1+0x60] ;  /* 0x00006000011c7983 */ /* 0x002ea80000300800 */
[----:B------:R-:W-:Y:S04]  /*13e20*/  STL [R1+0x74], R7 ;  /* 0x0000740701007387 */ /* 0x000fe80000100800 */
[----:B------:R-:W2:Y:S04]  /*13e30*/  LDL.LU R52, [R1+0x198] ;  /* 0x0001980001347983 */ /* 0x000ea80000300800 */
[----:B------:R-:W2:Y:S04]  /*13e40*/  LDL.LU R53, [R1+0x5c] ;  /* 0x00005c0001357983 */ /* 0x000ea80000300800 */
[----:B------:R1:W-:Y:S01]  /*13e50*/  STS.U8 [R10+UR9+0xc80], R5 ;  /* 0x000c80050a007988 */ /* 0x0003e20008000009 */
[----:B---3--:R-:W-:Y:S01]  /*13e60*/  SEL R13, R46, R4, !P3 ;  /* 0x000000042e0d7207 */ /* 0x008fe20005800000 */
[----:B------:R-:W-:Y:S01]  /*13e70*/  IMAD R4, R12, UR31, RZ ;  /* 0x0000001f0c047c24 */ /* 0x000fe2000f8e02ff */
[----:B------:R-:W3:Y:S04]  /*13e80*/  LDCU UR31, c[0x0][0x3b0] ;  /* 0x00007600ff1f77ac */ /* 0x000ee80008000800 */
[----:B------:R0:W-:Y:S04]  /*13e90*/  STL [R1+0x70], R4 ;  /* 0x0000700401007387 */ /* 0x0001e80000100800 */
[----:B------:R-:W3:Y:S04]  /*13ea0*/  LDL.LU R62, [R1+0x1ac] ;  /* 0x0001ac00013e7983 */ /* 0x000ee80000300800 */
[----:B------:R-:W3:Y:S04]  /*13eb0*/  LDL.LU R64, [R1+0x50] ;  /* 0x0000500001407983 */ /* 0x000ee80000300800 */
[----:B------:R-:W3:Y:S04]  /*13ec0*/  LDL.LU R66, [R1+0x1a8] ;  /* 0x0001a80001427983 */ /* 0x000ee80000300800 */
[----:B-1----:R-:W3:Y:S04]  /*13ed0*/  LDL.LU R5, [R1+0x4c] ;  /* 0x00004c0001057983 */ /* 0x002ee80000300800 */
[----:B------:R1:W-:Y:S04]  /*13ee0*/  STS.U8 [R10+UR9+0x4c80], R3 ;  /* 0x004c80030a007988 */ /* 0x0003e80008000009 */
[----:B0-----:R-:W3:Y:S04]  /*13ef0*/  LDL.LU R4, [R1+0x1bc] ;  /* 0x0001bc0001047983 */ /* 0x001ee80000300800 */
[----:B-1----:R-:W3:Y:S01]  /*13f00*/  LDL.LU R3, [R1+0x48] ;  /* 0x0000480001037983 */ /* 0x002ee20000300800 */
[----:B------:R-:W-:Y:S01]  /*13f10*/  SEL R12, R46, R27, !P3 ;  /* 0x0000001b2e0c7207 */ /* 0x000fe20005800000 */
[----:B------:R-:W-:Y:S01]  /*13f20*/  IMAD R27, R13, UR30, RZ ;  /* 0x0000001e0d1b7c24 */ /* 0x000fe2000f8e02ff */
[----:B------:R-:W0:Y:S03]  /*13f30*/  LDCU UR30, c[0x0][0x3b0] ;  /* 0x00007600ff1e77ac */ /* 0x000e260008000800 */
[----:B------:R-:W-:Y:S01]  /*13f40*/  IMAD R7, R12, UR29, RZ ;  /* 0x0000001d0c077c24 */ /* 0x000fe2000f8e02ff */
[----:B------:R-:W1:Y:S01]  /*13f50*/  LDCU UR29, c[0x0][0x3b0] ;  /* 0x00007600ff1d77ac */ /* 0x000e620008000800 */
[----:B----4-:R4:W-:Y:S04]  /*13f60*/  STS.U8 [R10+UR9+0x1080], R2 ;  /* 0x001080020a007988 */ /* 0x0109e80008000009 */
[----:B----4-:R-:W4:Y:S01]  /*13f70*/  LDL.LU R2, [R1+0x1b8] ;  /* 0x0001b80001027983 */ /* 0x010f220000300800 */
[----:B--2---:R-:W-:-:S03]  /*13f80*/  SEL R13, R46, R11, !P3 ;  /* 0x0000000b2e0d7207 */ /* 0x004fc60005800000 */
[----:B------:R-:W2:Y:S04]  /*13f90*/  LDL.LU R11, [R1+0x44] ;  /* 0x00004400010b7983 */ /* 0x000ea80000300800 */
[----:B------:R0:W-:Y:S04]  /*13fa0*/  STL [R1+0x68], R7 ;  /* 0x0000680701007387 */ /* 0x0001e80000100800 */
[----:B------:R1:W-:Y:S01]  /*13fb0*/  STS.U8 [R10+UR9+0x5080], R71 ;  /* 0x005080470a007988 */ /* 0x0003e20008000009 */
[----:B0-----:R-:W-:Y:S01]  /*13fc0*/  IMAD R7, R13, UR28, RZ ;  /* 0x0000001c0d077c24 */ /* 0x001fe2000f8e02ff */
[----:B------:R-:W0:Y:S04]  /*13fd0*/  LDCU UR28, c[0x0][0x3b0] ;  /* 0x00007600ff1c77ac */ /* 0x000e280008000800 */
[----:B------:R0:W-:Y:S04]  /*13fe0*/  STL [R1+0x64], R7 ;  /* 0x0000640701007387 */ /* 0x0001e80000100800 */
[----:B-1----:R-:W2:Y:S01]  /*13ff0*/  LDL.LU R71, [R1+0x1d4] ;  /* 0x0001d40001477983 */ /* 0x002ea20000300800 */
[----:B------:R-:W-:-:S05]  /*14000*/  SEL R12, R46, R91, !P3 ;  /* 0x0000005b2e0c7207 */ /* 0x000fca0005800000 */
[----:B0-----:R-:W-:Y:S01]  /*14010*/  IMAD R7, R12, UR27, RZ ;  /* 0x0000001b0c077c24 */ /* 0x001fe2000f8e02ff */
[----:B------:R-:W-:Y:S01]  /*14020*/  SEL R13, R46, R28, !P3 ;  /* 0x0000001c2e0d7207 */ /* 0x000fe20005800000 */
[----:B------:R0:W-:Y:S01]  /*14030*/  STS.U8 [R10+UR9+0x1480], R14 ;  /* 0x0014800e0a007988 */ /* 0x0001e20008000009 */
[----:B------:R-:W-:Y:S01]  /*14040*/  IMAD R72, R72, UR71, RZ ;  /* 0x0000004748487c24 */ /* 0x000fe2000f8e02ff */
[----:B------:R-:W1:Y:S02]  /*14050*/  LDCU UR27, c[0x0][0x3b0] ;  /* 0x00007600ff1b77ac */ /* 0x000e640008000800 */
[----:B------:R-:W2:Y:S04]  /*14060*/  LDL.LU R28, [R1+0x28] ;  /* 0x00002800011c7983 */ /* 0x000ea80000300800 */
[----:B------:R-:W2:Y:S04]  /*14070*/  LDL.LU R91, [R1+0x1c8] ;  /* 0x0001c800015b7983 */ /* 0x000ea80000300800 */
[----:B0-----:R-:W2:Y:S01]  /*14080*/  LDL.LU R14, [R1+0x208] ;  /* 0x00020800010e7983 */ /* 0x001ea20000300800 */
[----:B------:R-:W-:-:S03]  /*14090*/  SEL R12, R46, R53, !P3 ;  /* 0x000000352e0c7207 */ /* 0x000fc60005800000 */
[----:B------:R0:W-:Y:S02]  /*140a0*/  STL [R1+0x60], R7 ;  /* 0x0000600701007387 */ /* 0x0001e40000100800 */
[----:B0-----:R-:W-:Y:S02]  /*140b0*/  IMAD R7, R13, UR26, RZ ;  /* 0x0000001a0d077c24 */ /* 0x001fe4000f8e02ff */
[----:B------:R-:W-:Y:S01]  /*140c0*/  STS.U8 [R10+UR9+0x5480], R52 ;  /* 0x005480340a007988 */ /* 0x000fe20008000009 */
[----:B------:R-:W-:Y:S01]  /*140d0*/  IMAD R70, R70, UR76, RZ ;  /* 0x0000004c46467c24 */ /* 0x000fe2000f8e02ff */
[----:B------:R-:W0:Y:S02]  /*140e0*/  LDCU UR26, c[0x0][0x3b0] ;  /* 0x00007600ff1a77ac */ /* 0x000e240008000800 */
[----:B------:R1:W-:Y:S02]  /*140f0*/  STL [R1+0x5c], R7 ;  /* 0x00005c0701007387 */ /* 0x0003e40000100800 */
[----:B-1----:R-:W-:Y:S01]  /*14100*/  IMAD R7, R12, UR25, RZ ;  /* 0x000000190c077c24 */ /* 0x002fe2000f8e02ff */
[----:B------:R-:W1:Y:S04]  /*14110*/  LDCU UR25, c[0x0][0x3b0] ;  /* 0x00007600ff1977ac */ /* 0x000e680008000800 */
[----:B------:R-:W-:Y:S01]  /*14120*/  STL [R1+0x50], R7 ;  /* 0x0000500701007387 */ /* 0x000fe20000100800 */
[----:B---3--:R-:W-:-:S02]  /*14130*/  SEL R13, R46, R64, !P3 ;  /* 0x000000402e0d7207 */ /* 0x008fc40005800000 */
[----:B------:R-:W-:-:S03]  /*14140*/  SEL R12, R46, R5, !P3 ;  /* 0x000000052e0c7207 */ /* 0x000fc60005800000 */
[----:B------:R-:W-:Y:S01]  /*14150*/  IMAD R5, R13, UR24, RZ ;  /* 0x000000180d057c24 */ /* 0x000fe2000f8e02ff */
[----:B------:R3:W-:Y:S01]  /*14160*/  STS.U8 [R10+UR9+0x1880], R62 ;  /* 0x0018803e0a007988 */ /* 0x0007e20008000009 */
[----:B------:R-:W-:Y:S01]  /*14170*/  SEL R49, R46, R3, !P3 ;  /* 0x000000032e317207 */ /* 0x000fe20005800000 */
[----:B------:R-:W-:Y:S02]  /*14180*/  IMAD R3, R12, UR23, RZ ;  /* 0x000000170c037c24 */ /* 0x000fe4000f8e02ff */
[----:B------:R0:W-:Y:S01]  /*14190*/  STL [R1+0x4c], R5 ;  /* 0x00004c0501007387 */ /* 0x0001e20000100800 */
[C---:B---3--:R-:W-:Y:S01]  /*141a0*/  IMAD R62, R6.reuse, 0x77, RZ ;  /* 0x00000077063e7824 */ /* 0x048fe200078e02ff */
[----:B------:R-:W3:Y:S01]  /*141b0*/  LDCU UR24, c[0x0][0x3b0] ;  /* 0x00007600ff1877ac */ /* 0x000ee20008000800 */
[----:B------:R-:W-:Y:S01]  /*141c0*/  IMAD R7, R49, UR22, RZ ;  /* 0x0000001631077c24 */ /* 0x000fe2000f8e02ff */
[----:B------:R-:W-:Y:S01]  /*141d0*/  STS.U8 [R10+UR9+0x5880], R66 ;  /* 0x005880420a007988 */ /* 0x000fe20008000009 */
[----:B------:R-:W-:Y:S01]  /*141e0*/  IMAD R64, R6, 0x66, RZ ;  /* 0x0000006606407824 */ /* 0x000fe200078e02ff */
[----:B------:R-:W1:Y:S02]  /*141f0*/  LDCU UR23, c[0x0][0x3b0] ;  /* 0x00007600ff1777ac */ /* 0x000e640008000800 */
[----:B------:R-:W-:Y:S01]  /*14200*/  STL [R1+0x48], R3 ;  /* 0x0000480301007387 */ /* 0x000fe20000100800 */
[----:B------:R-:W-:Y:S01]  /*14210*/  IMAD R69, R69, UR75, RZ ;  /* 0x0000004b45457c24 */ /* 0x000fe2000f8e02ff */
[----:B------:R-:W1:Y:S02]  /*14220*/  LDCU UR22, c[0x0][0x3b0] ;  /* 0x00007600ff1677ac */ /* 0x000e640008000800 */
[----:B------:R3:W-:Y:S04]  /*14230*/  STS.U8 [R10+UR9+0x1c80], R4 ;  /* 0x001c80040a007988 */ /* 0x0007e80008000009 */
[----:B0-----:R-:W2:Y:S04]  /*14240*/  LDL.LU R5, [R1+0x24] ;  /* 0x0000240001057983 */ /* 0x001ea80000300800 */
[----:B---3--:R-:W3:Y:S04]  /*14250*/  LDL.LU R4, [R1+0x20] ;  /* 0x0000200001047983 */ /* 0x008ee80000300800 */
[----:B------:R-:W3:Y:S04]  /*14260*/  LDL.LU R3, [R1+0x14] ;  /* 0x0000140001037983 */ /* 0x000ee80000300800 */
[----:B----4-:R0:W-:Y:S04]  /*14270*/  STS.U8 [R10+UR9+0x5c80], R2 ;  /* 0x005c80020a007988 */ /* 0x0101e80008000009 */
[----:B0-----:R-:W4:Y:S01]  /*14280*/  LDL.LU R2, [R1+0x10] ;  /* 0x0000100001027983 */ /* 0x001f220000300800 */
[----:B--2---:R-:W-:-:S03]  /*14290*/  SEL R13, R46, R11, !P3 ;  /* 0x0000000b2e0d7207 */ /* 0x004fc60005800000 */
[----:B------:R-:W2:Y:S04]  /*142a0*/  LDL.LU R11, [R1+0x8] ;  /* 0x00000800010b7983 */ /* 0x000ea80000300800 */
[----:B------:R0:W-:Y:S04]  /*142b0*/  STL [R1+0x44], R7 ;  /* 0x0000440701007387 */ /* 0x0001e80000100800 */
[----:B------:R-:W-:Y:S04]  /*142c0*/  STL [R1+0x1260], R0 ;  /* 0x0012600001007387 */ /* 0x000fe80000100800 */
[----:B------:R-:W-:Y:S04]  /*142d0*/  STL [R1+0x1264], R62 ;  /* 0x0012643e01007387 */ /* 0x000fe80000100800 */
[----:B------:R-:W-:Y:S04]  /*142e0*/  STL [R1+0x1268], R6 ;  /* 0x0012680601007387 */ /* 0x000fe80000100800 */
[----:B0-----:R-:W2:Y:S04]  /*142f0*/  LDL.LU R7, [R1+0x10c] ;  /* 0x00010c0001077983 */ /* 0x001ea80000300800 */
[----:B------:R0:W-:Y:S02]  /*14300*/  STS.U8 [R10+UR9+0x2080], R71 ;  /* 0x002080470a007988 */ /* 0x0001e40008000009 */
[----:B0-----:R-:W-:Y:S01]  /*14310*/  IMAD R71, R6, 0x67, RZ ;  /* 0x0000006706477824 */ /* 0x001fe200078e02ff */
[----:B------:R-:W-:-:S02]  /*14320*/  SEL R6, R46, R19, !P3 ;  /* 0x000000132e067207 */ /* 0x000fc40005800000 */
[----:B------:R-:W2:Y:S01]  /*14330*/  LDL.LU R19, [R1+0x18] ;  /* 0x0000180001137983 */ /* 0x000ea20000300800 */
[C---:B------:R-:W-:Y:S01]  /*14340*/  SEL R12, R46.reuse, R28, !P3 ;  /* 0x0000001c2e0c7207 */ /* 0x040fe20005800000 */
[----:B------:R-:W-:Y:S01]  /*14350*/  IMAD R28, R13, UR19, RZ ;  /* 0x000000130d1c7c24 */ /* 0x000fe2000f8e02ff */
[----:B------:R-:W-:Y:S01]  /*14360*/  SEL R0, R46, R15, !P3 ;  /* 0x0000000f2e007207 */ /* 0x000fe20005800000 */
[----:B------:R0:W-:Y:S01]  /*14370*/  STS.U8 [R10+UR9+0x6080], R91 ;  /* 0x0060805b0a007988 */ /* 0x0001e20008000009 */
[----:B------:R-:W-:Y:S01]  /*14380*/  IADD3 R15, P0, PT, R92, R9, RZ ;  /* 0x000000095c0f7210 */ /* 0x000fe20007f1e0ff */
[----:B------:R-:W-:Y:S01]  /*14390*/  IMAD R68, R68, UR74, RZ ;  /* 0x0000004a44447c24 */ /* 0x000fe2000f8e02ff */
[C---:B------:R-:W-:Y:S01]  /*143a0*/  SEL R62, R46.reuse, R18, !P3 ;  /* 0x000000122e3e7207 */ /* 0x040fe20005800000 */
[----:B------:R1:W-:Y:S01]  /*143b0*/  STS.U8 [R10+UR9+0x2480], R14 ;  /* 0x0024800e0a007988 */ /* 0x0003e20008000009 */
[C---:B------:R-:W-:Y:S01]  /*143c0*/  SEL R66, R46.reuse, R17, !P3 ;  /* 0x000000112e427207 */ /* 0x040fe20005800000 */
[----:B------:R-:W-:Y:S01]  /*143d0*/  IMAD R67, R67, UR73, RZ ;  /* 0x0000004943437c24 */ /* 0x000fe2000f8e02ff */
[----:B------:R-:W2:Y:S01]  /*143e0*/  LDCU UR19, c[0x0][0x3b0] ;  /* 0x00007600ff1377ac */ /* 0x000ea20008000800 */
[----:B------:R2:W-:Y:S01]  /*143f0*/  STL [R1+0xfdc], R46 ;  /* 0x000fdc2e01007387 */ /* 0x0005e20000100800 */
[----:B0-----:R-:W-:Y:S01]  /*14400*/  SEL R91, R46, R26, !P3 ;  /* 0x0000001a2e5b7207 */ /* 0x001fe20005800000 */
[----:B-1----:R-:W-:Y:S01]  /*14410*/  IMAD R14, R12, UR15, RZ ;  /* 0x0000000f0c0e7c24 */ /* 0x002fe2000f8e02ff */
[----:B------:R-:W-:Y:S01]  /*14420*/  SEL R10, R46, R21, !P3 ;  /* 0x000000152e0a7207 */ /* 0x000fe20005800000 */
[----:B------:R-:W-:Y:S01]  /*14430*/  IMAD R65, R65, UR5, RZ ;  /* 0x0000000541417c24 */ /* 0x000fe2000f8e02ff */
[----:B------:R-:W0:Y:S01]  /*14440*/  LDCU UR15, c[0x0][0x3b0] ;  /* 0x00007600ff0f77ac */ /* 0x000e220008000800 */
[----:B------:R-:W-:-:S02]  /*14450*/  IMAD R63, R63, UR4, RZ ;  /* 0x000000043f3f7c24 */ /* 0x000fc4000f8e02ff */
[----:B------:R-:W-:Y:S01]  /*14460*/  IMAD R59, R59, UR18, RZ ;  /* 0x000000123b3b7c24 */ /* 0x000fe2000f8e02ff */
[----:B------:R-:W1:Y:S01]  /*14470*/  LDCU UR4, c[0x0][0x3b0] ;  /* 0x00007600ff0477ac */ /* 0x000e620008000800 */
[----:B------:R-:W-:Y:S02]  /*14480*/  IMAD R58, R58, UR17, RZ ;  /* 0x000000113a3a7c24 */ /* 0x000fe4000f8e02ff */
[----:B------:R-:W-:Y:S01]  /*14490*/  IMAD R56, R56, UR16, RZ ;  /* 0x0000001038387c24 */ /* 0x000fe2000f8e02ff */
[----:B------:R-:W0:Y:S01]  /*144a0*/  LDCU UR5, c[0x0][0x3b0] ;  /* 0x00007600ff0577ac */ /* 0x000e220008000800 */
[C---:B------:R-:W-:Y:S02]  /*144b0*/  SEL R53, R46.reuse, R5, !P3 ;  /* 0x000000052e357207 */ /* 0x040fe40005800000 */
[C---:B------:R-:W-:Y:S02]  /*144c0*/  SEL R5, R46.reuse, R20, !P3 ;  /* 0x000000142e057207 */ /* 0x040fe40005800000 */
[----:B---3--:R-:W-:-:S02]  /*144d0*/  SEL R52, R46, R4, !P3 ;  /* 0x000000042e347207 */ /* 0x008fc40005800000 */
[C---:B------:R-:W-:Y:S02]  /*144e0*/  SEL R4, R46.reuse, R22, !P3 ;  /* 0x000000162e047207 */ /* 0x040fe40005800000 */
[C---:B------:R-:W-:Y:S02]  /*144f0*/  SEL R49, R46.reuse, R3, !P3 ;  /* 0x000000032e317207 */ /* 0x040fe40005800000 */
[C---:B------:R-:W-:Y:S02]  /*14500*/  SEL R3, R46.reuse, R25, !P3 ;  /* 0x000000192e037207 */ /* 0x040fe40005800000 */
[C---:B----4-:R-:W-:Y:S02]  /*14510*/  SEL R13, R46.reuse, R2, !P3 ;  /* 0x000000022e0d7207 */ /* 0x050fe40005800000 */
[C---:B------:R-:W-:Y:S02]  /*14520*/  SEL R2, R46.reuse, R23, !P3 ;  /* 0x000000172e027207 */ /* 0x040fe40005800000 */
[----:B--2---:R-:W-:-:S02]  /*14530*/  SEL R12, R46, R11, !P3 ;  /* 0x0000000b2e0c7207 */ /* 0x004fc40005800000 */
[----:B------:R-:W-:Y:S02]  /*14540*/  SEL R11, R46, R16, !P3 ;  /* 0x000000102e0b7207 */ /* 0x000fe40005800000 */
[----:B------:R-:W2:Y:S04]  /*14550*/  LDL.LU R46, [R1+0x108] ;  /* 0x00010800012e7983 */ /* 0x000ea80000300800 */
[----:B------:R-:W3:Y:S04]  /*14560*/  LDL.LU R16, [R1+0xf8] ;  /* 0x0000f80001107983 */ /* 0x000ee80000300800 */
[----:B------:R4:W-:Y:S04]  /*14570*/  STL [R1+0x3d0], R15 ;  /* 0x0003d00f01007387 */ /* 0x0009e80000100800 */
[----:B------:R-:W2:Y:S01]  /*14580*/  LDL.LU R17, [R1+0xec] ;  /* 0x0000ec0001117983 */ /* 0x000ea20000300800 */
[----:B----4-:R-:W-:-:S02]  /*14590*/  LEA.HI.X.SX32 R15, R92, R8, 0x1, P0 ;  /* 0x000000085c0f7211 */ /* 0x010fc400000f0eff */
[----:B------:R-:W-:-:S05]  /*145a0*/  IADD3 R18, P1, PT, R19, R9, RZ ;  /* 0x0000000913127210 */ /* 0x000fca0007f3e0ff */
[----:B------:R-:W-:Y:S04]  /*145b0*/  STL [R1+0x3d8], R18 ;  /* 0x0003d81201007387 */ /* 0x000fe80000100800 */
[----:B------:R-:W4:Y:S04]  /*145c0*/  LDL.LU R26, [R1+0xd8] ;  /* 0x0000d800011a7983 */ /* 0x000f280000300800 */
[----:B------:R-:W-:Y:S04]  /*145d0*/  STL [R1+0x3cc], R15 ;  /* 0x0003cc0f01007387 */ /* 0x000fe80000100800 */
[----:B------:R-:W2:Y:S04]  /*145e0*/  LDL.LU R23, [R1+0xd4] ;  /* 0x0000d40001177983 */ /* 0x000ea80000300800 */
[----:B------:R-:W2:Y:S04]  /*145f0*/  LDL.LU R25, [R1+0xd0] ;  /* 0x0000d00001197983 */ /* 0x000ea80000300800 */
[----:B------:R-:W-:Y:S04]  /*14600*/  STL [R1+0x107c], R92 ;  /* 0x00107c5c01007387 */ /* 0x000fe80000100800 */
[----:B------:R-:W-:Y:S04]  /*14610*/  STL [R1+0x1084], R92 ;  /* 0x0010845c01007387 */ /* 0x000fe80000100800 */
[----:B------:R-:W-:Y:S04]  /*14620*/  STL [R1+0x108c], R92 ;  /* 0x00108c5c01007387 */ /* 0x000fe80000100800 */
[----:B------:R0:W-:Y:S04]  /*14630*/  STL [R1+0x10a0], R92 ;  /* 0x0010a05c01007387 */ /* 0x0001e80000100800 */
[----:B0-----:R-:W2:Y:S01]  /*14640*/  LDL.LU R92, [R1+0x1c] ;  /* 0x00001c00015c7983 */ /* 0x001ea20000300800 */
[----:B------:R-:W-:-:S02]  /*14650*/  IADD3 R15, P0, PT, R93, R9, RZ ;  /* 0x000000095d0f7210 */ /* 0x000fc40007f1e0ff */
[----:B------:R-:W-:Y:S01]  /*14660*/  LEA.HI.X.SX32 R18, R19, R8, 0x1, P1 ;  /* 0x0000000813127211 */ /* 0x000fe200008f0eff */
[----:B------:R-:W3:Y:S04]  /*14670*/  LDL.LU R22, [R1+0xc4] ;  /* 0x0000c40001167983 */ /* 0x000ee80000300800 */
[----:B------:R0:W-:Y:S04]  /*14680*/  STL [R1+0x3e0], R15 ;  /* 0x0003e00f01007387 */ /* 0x0001e80000100800 */
[----:B------:R-:W3:Y:S04]  /*14690*/  LDL.LU R20, [R1+0xc0] ;  /* 0x0000c00001147983 */ /* 0x000ee80000300800 */
[----:B------:R1:W-:Y:S01]  /*146a0*/  STL [R1+0x3d4], R18 ;  /* 0x0003d41201007387 */ /* 0x0003e20000100800 */
[----:B0-----:R-:W-:-:S03]  /*146b0*/  IADD3 R15, P1, PT, R7, R9, RZ ;  /* 0x00000009070f7210 */ /* 0x001fc60007f3e0ff */
[----:B------:R-:W3:Y:S01]  /*146c0*/  LDL.LU R21, [R1+0xbc] ;  /* 0x0000bc0001157983 */ /* 0x000ee20000300800 */
[----:B-1----:R-:W-:-:S03]  /*146d0*/  LEA.HI.X.SX32 R18, R93, R8, 0x1, P0 ;  /* 0x000000085d127211 */ /* 0x002fc600000f0eff */
[----:B------:R0:W-:Y:S04]  /*146e0*/  STL [R1+0x3e8], R15 ;  /* 0x0003e80f01007387 */ /* 0x0001e80000100800 */
[----:B0-----:R-:W3:Y:S04]  /*146f0*/  LDL.LU R15, [R1+0xb8] ;  /* 0x0000b800010f7983 */ /* 0x001ee80000300800 */
[----:B------:R0:W-:Y:S04]  /*14700*/  STL [R1+0x3dc], R18 ;  /* 0x0003dc1201007387 */ /* 0x0001e80000100800 */
[----:B0-----:R-:W4:Y:S04]  /*14710*/  LDL.LU R18, [R1+0xac] ;  /* 0x0000ac0001127983 */ /* 0x001f280000300800 */
[----:B------:R-:W4:Y:S04]  /*14720*/  LDL.LU R19, [R1+0xa8] ;  /* 0x0000a80001137983 */ /* 0x000f280000300800 */
[----:B------:R-:W-:Y:S04]  /*14730*/  STL [R1+0x10b8], R93 ;  /* 0x0010b85d01007387 */ /* 0x000fe80000100800 */
[----:B------:R-:W-:Y:S04]  /*14740*/  STL [R1+0x10c0], R93 ;  /* 0x0010c05d01007387 */ /* 0x000fe80000100800 */
[----:B------:R-:W-:Y:S04]  /*14750*/  STL [R1+0x10c8], R93 ;  /* 0x0010c85d01007387 */ /* 0x000fe80000100800 */
[----:B------:R2:W-:Y:S02]  /*14760*/  STL [R1+0x10d4], R93 ;  /* 0x0010d45d01007387 */ /* 0x0005e40000100800 */
[----:B--2---:R-:W-:-:S05]  /*14770*/  IADD3 R93, P0, PT, R92, R9, RZ ;  /* 0x000000095c5d7210 */ /* 0x004fca0007f1e0ff */
[----:B------:R0:W-:Y:S02]  /*14780*/  STL [R1+0x410], R93 ;  /* 0x0004105d01007387 */ /* 0x0001e40000100800 */
[----:B0-----:R-:W-:Y:S02]  /*14790*/  LEA.HI.X.SX32 R93, R7, R8, 0x1, P1 ;  /* 0x00000008075d7211 */ /* 0x001fe400008f0eff */
[----:B------:R-:W2:Y:S04]  /*147a0*/  LDL.LU R7, [R1+0x126c] ;  /* 0x00126c0001077983 */ /* 0x000ea80000300800 */
[----:B------:R0:W-:Y:S02]  /*147b0*/  STL [R1+0x3e4], R93 ;  /* 0x0003e45d01007387 */ /* 0x0001e40000100800 */
[----:B0-----:R-:W-:-:S05]  /*147c0*/  IADD3 R93, P1, PT, R46, R9, RZ ;  /* 0x000000092e5d7210 */ /* 0x001fca0007f3e0ff */
[----:B------:R0:W-:Y:S01]  /*147d0*/  STL [R1+0x418], R93 ;  /* 0x0004185d01007387 */ /* 0x0001e20000100800 */
[-C--:B------:R-:W-:Y:S02]  /*147e0*/  LEA.HI.X.SX32 R46, R46, R8.reuse, 0x1, P1 ;  /* 0x000000082e2e7211 */ /* 0x080fe400008f0eff */
[----:B0-----:R-:W-:Y:S02]  /*147f0*/  LEA.HI.X.SX32 R93, R92, R8, 0x1, P0 ;  /* 0x000000085c5d7211 */ /* 0x001fe400000f0eff */
[----:B---3--:R-:W-:-:S03]  /*14800*/  IADD3 R92, P0, PT, R16, R9, RZ ;  /* 0x00000009105c7210 */ /* 0x008fc60007f1e0ff */
[----:B------:R-:W-:Y:S01]  /*14810*/  STL [R1+0x3ec], R93 ;  /* 0x0003ec5d01007387 */ /* 0x000fe20000100800 */
[----:B------:R-:W-:-:S03]  /*14820*/  LEA.HI.X.SX32 R16, R16, R8, 0x1, P0 ;  /* 0x0000000810107211 */ /* 0x000fc600000f0eff */
[----:B------:R0:W-:Y:S04]  /*14830*/  STL [R1+0x420], R92 ;  /* 0x0004205c01007387 */ /* 0x0001e80000100800 */
[----:B------:R4:W-:Y:S01]  /*14840*/  STL [R1+0x414], R46 ;  /* 0x0004142e01007387 */ /* 0x0009e20000100800 */
[-C--:B0-----:R-:W-:Y:S02]  /*14850*/  IADD3 R92, P1, PT, R17, R9.reuse, RZ ;  /* 0x00000009115c7210 */ /* 0x081fe40007f3e0ff */
[----:B----4-:R-:W-:-:S03]  /*14860*/  IADD3 R46, P0, PT, R26, R9, RZ ;  /* 0x000000091a2e7210 */ /* 0x010fc60007f1e0ff */
[----:B------:R-:W-:Y:S04]  /*14870*/  STL [R1+0x430], R92 ;  /* 0x0004305c01007387 */ /* 0x000fe80000100800 */
[----:B------:R0:W-:Y:S04]  /*14880*/  STL [R1+0x41c], R16 ;  /* 0x00041c1001007387 */ /* 0x0001e80000100800 */
[----:B------:R1:W-:Y:S01]  /*14890*/  STL [R1+0x438], R46 ;  /* 0x0004382e01007387 */ /* 0x0003e20000100800 */
[-C--:B0-----:R-:W-:Y:S02]  /*148a0*/  LEA.HI.X.SX32 R16, R17, R8.reuse, 0x1, P1 ;  /* 0x0000000811107211 */ /* 0x081fe400008f0eff */
[----:B------:R-:W-:-:S02]  /*148b0*/  LEA.HI.X.SX32 R17, R26, R8, 0x1, P0 ;  /* 0x000000081a117211 */ /* 0x000fc400000f0eff */
[-C--:B-1----:R-:W-:Y:S01]  /*148c0*/  IADD3 R46, P1, PT, R23, R9.reuse, RZ ;  /* 0x00000009172e7210 */ /* 0x082fe20007f3e0ff */
[----:B------:R0:W-:Y:S04]  /*148d0*/  STL [R1+0x42c], R16 ;  /* 0x00042c1001007387 */ /* 0x0001e80000100800 */
[----:B------:R-:W-:Y:S04]  /*148e0*/  STL [R1+0x440], R46 ;  /* 0x0004402e01007387 */ /* 0x000fe80000100800 */
[----:B------:R1:W-:Y:S01]  /*148f0*/  STL [R1+0x434], R17 ;  /* 0x0004341101007387 */ /* 0x0003e20000100800 */
[----:B0-----:R-:W-:-:S05]  /*14900*/  IADD3 R16, P0, PT, R25, R9, RZ ;  /* 0x0000000919107210 */ /* 0x001fca0007f1e0ff */
[----:B------:R0:W-:Y:S01]  /*14910*/  STL [R1+0x448], R16 ;  /* 0x0004481001007387 */ /* 0x0001e20000100800 */
[----:B-1----:R-:W-:Y:S02]  /*14920*/  LEA.HI.X.SX32 R17, R23, R8, 0x1, P1 ;  /* 0x0000000817117211 */ /* 0x002fe400008f0eff */
[----:B------:R-:W-:-:S03]  /*14930*/  IADD3 R23, P1, PT, R22, R9, RZ ;  /* 0x0000000916177210 */ /* 0x000fc60007f3e0ff */
[----:B------:R1:W-:Y:S01]  /*14940*/  STL [R1+0x43c], R17 ;  /* 0x00043c1101007387 */ /* 0x0003e20000100800 */
[----:B0-----:R-:W-:-:S03]  /*14950*/  LEA.HI.X.SX32 R16, R25, R8, 0x1, P0 ;  /* 0x0000000819107211 */ /* 0x001fc600000f0eff */
[----:B------:R-:W-:Y:S01]  /*14960*/  STL [R1+0x450], R23 ;  /* 0x0004501701007387 */ /* 0x000fe20000100800 */
[----:B-1----:R-:W-:-:S03]  /*14970*/  IADD3 R17, P0, PT, R20, R9, RZ ;  /* 0x0000000914117210 */ /* 0x002fc60007f1e0ff */
[----:B------:R0:W-:Y:S04]  /*14980*/  STL [R1+0x444], R16 ;  /* 0x0004441001007387 */ /* 0x0001e80000100800 */
[----:B------:R1:W-:Y:S01]  /*14990*/  STL [R1+0x458], R17 ;  /* 0x0004581101007387 */ /* 0x0003e20000100800 */
[-C--:B0-----:R-:W-:Y:S02]  /*149a0*/  LEA.HI.X.SX32 R16, R22, R8.reuse, 0x1, P1 ;  /* 0x0000000816107211 */ /* 0x081fe400008f0eff */
[C---:B------:R-:W-:Y:S02]  /*149b0*/  IADD3 R22, P1, PT, R21.reuse, R9, RZ ;  /* 0x0000000915167210 */ /* 0x040fe40007f3e0ff */
[-C--:B-1----:R-:W-:Y:S01]  /*149c0*/  LEA.HI.X.SX32 R17, R20, R8.reuse, 0x1, P0 ;  /* 0x0000000814117211 */ /* 0x082fe200000f0eff */
[----:B------:R0:W-:Y:S01]  /*149d0*/  STL [R1+0x44c], R16 ;  /* 0x00044c1001007387 */ /* 0x0001e20000100800 */
[----:B------:R-:W-:-:S03]  /*149e0*/  LEA.HI.X.SX32 R20, R21, R8, 0x1, P1 ;  /* 0x0000000815147211 */ /* 0x000fc600008f0eff */
[----:B------:R-:W-:Y:S04]  /*149f0*/  STL [R1+0x460], R22 ;  /* 0x0004601601007387 */ /* 0x000fe80000100800 */
[----:B------:R1:W-:Y:S01]  /*14a00*/  STL [R1+0x454], R17 ;  /* 0x0004541101007387 */ /* 0x0003e20000100800 */
[----:B0-----:R-:W-:-:S05]  /*14a10*/  IADD3 R16, P0, PT, R15, R9, RZ ;  /* 0x000000090f107210 */ /* 0x001fca0007f1e0ff */
[----:B------:R0:W-:Y:S01]  /*14a20*/  STL [R1+0x470], R16 ;  /* 0x0004701001007387 */ /* 0x0001e20000100800 */
[----:B-1----:R-:W-:-:S03]  /*14a30*/  IADD3 R17, P1, PT, R18, R9, RZ ;  /* 0x0000000912117210 */ /* 0x002fc60007f3e0ff */
[----:B------:R-:W-:Y:S04]  /*14a40*/  STL [R1+0x45c], R20 ;  /* 0x00045c1401007387 */ /* 0x000fe80000100800 */
[----:B------:R1:W-:Y:S01]  /*14a50*/  STL [R1+0x478], R17 ;  /* 0x0004781101007387 */ /* 0x0003e20000100800 */
[----:B0-----:R-:W-:Y:S02]  /*14a60*/  LEA.HI.X.SX32 R16, R15, R8, 0x1, P0 ;  /* 0x000000080f107211 */ /* 0x001fe400000f0eff */
[----:B------:R-:W-:-:S03]  /*14a70*/  IADD3 R15, P0, PT, R19, R9, RZ ;  /* 0x00000009130f7210 */ /* 0x000fc60007f1e0ff */
[----:B------:R0:W-:Y:S01]  /*14a80*/  STL [R1+0x46c], R16 ;  /* 0x00046c1001007387 */ /* 0x0001e20000100800 */
[----:B-1----:R-:W-:-:S03]  /*14a90*/  LEA.HI.X.SX32 R17, R18, R8, 0x1, P1 ;  /* 0x0000000812117211 */ /* 0x002fc600008f0eff */
[----:B------:R-:W-:Y:S04]  /*14aa0*/  STL [R1+0x480], R15 ;  /* 0x0004800f01007387 */ /* 0x000fe80000100800 */
[----:B------:R1:W-:Y:S01]  /*14ab0*/  STL [R1+0x474], R17 ;  /* 0x0004741101007387 */ /* 0x0003e20000100800 */
[----:B0-----:R-:W-:-:S03]  /*14ac0*/  LEA.HI.X.SX32 R16, R19, R8, 0x1, P0 ;  /* 0x0000000813107211 */ /* 0x001fc600000f0eff */
[----:B-1----:R-:W3:Y:S01]  /*14ad0*/  LDL.LU R17, [R1+0x74] ;  /* 0x0000740001117983 */ /* 0x002ee20000300800 */
[----:B--2---:R-:W-:-:S05]  /*14ae0*/  IADD3 R15, P1, PT, R7, R9, RZ ;  /* 0x00000009070f7210 */ /* 0x004fca0007f3e0ff */
[----:B------:R0:W-:Y:S04]  /*14af0*/  STL [R1+0x488], R15 ;  /* 0x0004880f01007387 */ /* 0x0001e80000100800 */
[----:B------:R1:W-:Y:S04]  /*14b00*/  STL [R1+0x47c], R16 ;  /* 0x00047c1001007387 */ /* 0x0003e80000100800 */
[----:B------:R-:W2:Y:S01]  /*14b10*/  LDL.LU R26, [R1+0x70] ;  /* 0x00007000011a7983 */ /* 0x000ea20000300800 */
[----:B0-----:R-:W-:Y:S02]  /*14b20*/  IADD3 R15, P0, PT, R57, R9, RZ ;  /* 0x00000009390f7210 */ /* 0x001fe40007f1e0ff */
[----:B-1----:R-:W-:-:S03]  /*14b30*/  LEA.HI.X.SX32 R16, R7, R8, 0x1, P1 ;  /* 0x0000000807107211 */ /* 0x002fc600008f0eff */
[----:B------:R0:W-:Y:S01]  /*14b40*/  STL [R1+0x490], R15 ;  /* 0x0004900f01007387 */ /* 0x0001e20000100800 */
[----:B------:R-:W-:-:S03]  /*14b50*/  LEA.HI.X.SX32 R7, R57, R8, 0x1, P0 ;  /* 0x0000000839077211 */ /* 0x000fc600000f0eff */
[----:B------:R-:W-:Y:S04]  /*14b60*/  STL [R1+0x484], R16 ;  /* 0x0004841001007387 */ /* 0x000fe80000100800 */
[----:B------:R-:W4:Y:S01]  /*14b70*/  LDL.LU R23, [R1+0x68] ;  /* 0x0000680001177983 */ /* 0x000f220000300800 */
[----:B0-----:R-:W-:-:S05]  /*14b80*/  IADD3 R15, P1, PT, R55, R9, RZ ;  /* 0x00000009370f7210 */ /* 0x001fca0007f3e0ff */
[----:B------:R-:W-:Y:S04]  /*14b90*/  STL [R1+0x498], R15 ;  /* 0x0004980f01007387 */ /* 0x000fe80000100800 */
[----:B------:R-:W4:Y:S04]  /*14ba0*/  LDL.LU R25, [R1+0x64] ;  /* 0x0000640001197983 */ /* 0x000f280000300800 */
[----:B------:R0:W-:Y:S04]  /*14bb0*/  STL [R1+0x48c], R7 ;  /* 0x00048c0701007387 */ /* 0x0001e80000100800 */
[----:B------:R-:W-:Y:S04]  /*14bc0*/  STL [R1+0x10b4], R57 ;  /* 0x0010b43901007387 */ /* 0x000fe80000100800 */
[----:B------:R-:W4:Y:S01]  /*14bd0*/  LDL.LU R22, [R1+0x60] ;  /* 0x0000600001167983 */ /* 0x000f220000300800 */
[----:B0-----:R-:W-:-:S03]  /*14be0*/  LEA.HI.X.SX32 R7, R55, R8, 0x1, P1 ;  /* 0x0000000837077211 */ /* 0x001fc600008f0eff */
[----:B------:R-:W-:Y:S04]  /*14bf0*/  STL [R1+0x103c], R55 ;  /* 0x00103c3701007387 */ /* 0x000fe80000100800 */
[----:B------:R0:W-:Y:S01]  /*14c00*/  STL [R1+0x494], R7 ;  /* 0x0004940701007387 */ /* 0x0001e20000100800 */
[----:B------:R-:W-:-:S03]  /*14c10*/  IADD3 R46, P0, PT, R54, R9, RZ ;  /* 0x00000009362e7210 */ /* 0x000fc60007f1e0ff */
[----:B------:R-:W4:Y:S04]  /*14c20*/  LDL.LU R20, [R1+0x5c] ;  /* 0x00005c0001147983 */ /* 0x000f280000300800 */
[----:B------:R-:W4:Y:S01]  /*14c30*/  LDL.LU R21, [R1+0x50] ;  /* 0x0000500001157983 */ /* 0x000f220000300800 */
[----:B0-----:R-:W-:-:S05]  /*14c40*/  IADD3 R7, P1, PT, R61, R9, RZ ;  /* 0x000000093d077210 */ /* 0x001fca0007f3e0ff */
[----:B------:R0:W-:Y:S04]  /*14c50*/  STL [R1+0x4b0], R7 ;  /* 0x0004b00701007387 */ /* 0x0001e80000100800 */
[----:B------:R-:W-:Y:S04]  /*14c60*/  STL [R1+0x4a0], R46 ;  /* 0x0004a02e01007387 */ /* 0x000fe80000100800 */
[----:B------:R-:W-:Y:S01]  /*14c70*/  STL [R1+0xfe4], R46 ;  /* 0x000fe42e01007387 */ /* 0x000fe20000100800 */
[----:B0-----:R-:W-:-:S03]  /*14c80*/  LEA.HI.X.SX32 R7, R54, R8, 0x1, P0 ;  /* 0x0000000836077211 */ /* 0x001fc600000f0eff */
[----:B------:R-:W-:Y:S01]  /*14c90*/  STL [R1+0x1014], R54 ;  /* 0x0010143601007387 */ /* 0x000fe20000100800 */
[----:B------:R-:W-:-:S03]  /*14ca0*/  IADD3 R16, P0, PT, R60, R9, RZ ;  /* 0x000000093c107210 */ /* 0x000fc60007f1e0ff */
[----:B------:R-:W4:Y:S04]  /*14cb0*/  LDL.LU R15, [R1+0x4c] ;  /* 0x00004c00010f7983 */ /* 0x000f280000300800 */
[----:B------:R-:W4:Y:S04]  /*14cc0*/  LDL.LU R18, [R1+0x48] ;  /* 0x0000480001127983 */ /* 0x000f280000300800 */
[----:B------:R0:W-:Y:S04]  /*14cd0*/  STL [R1+0x4b8], R16 ;  /* 0x0004b81001007387 */ /* 0x0001e80000100800 */
[----:B------:R-:W4:Y:S01]  /*14ce0*/  LDL.LU R19, [R1+0x44] ;  /* 0x0000440001137983 */ /* 0x000f220000300800 */
[----:B0-----:R-:W-:-:S03]  /*14cf0*/  LEA.HI.X.SX32 R16, R61, R8, 0x1, P1 ;  /* 0x000000083d107211 */ /* 0x001fc600008f0eff */
[----:B------:R-:W-:Y:S04]  /*14d00*/  STL [R1+0x1044], R61 ;  /* 0x0010443d01007387 */ /* 0x000fe80000100800 */
[----:B------:R0:W-:Y:S04]  /*14d10*/  STL [R1+0x4ac], R16 ;  /* 0x0004ac1001007387 */ /* 0x0001e80000100800 */
[----:B------:R-:W-:Y:S04]  /*14d20*/  STL [R1+0x49c], R7 ;  /* 0x00049c0701007387 */ /* 0x000fe80000100800 */
[----:B------:R3:W-:Y:S01]  /*14d30*/  STL [R1+0xfe8], R7 ;  /* 0x000fe80701007387 */ /* 0x0007e20000100800 */
[----:B0-----:R-:W-:-:S03]  /*14d40*/  LEA.HI.X.SX32 R16, R60, R8, 0x1, P0 ;  /* 0x000000083c107211 */ /* 0x001fc600000f0eff */
[----:B------:R-:W-:Y:S01]  /*14d50*/  STL [R1+0x1018], R60 ;  /* 0x0010183c01007387 */ /* 0x000fe20000100800 */
[----:B---3--:R-:W-:-:S05]  /*14d60*/  IADD3 R7, P1, PT, R17, R9, RZ ;  /* 0x0000000911077210 */ /* 0x008fca0007f3e0ff */
[----:B------:R-:W-:Y:S04]  /*14d70*/  STL [R1+0x4c0], R7 ;  /* 0x0004c00701007387 */ /* 0x000fe80000100800 */
[----:B------:R0:W-:Y:S02]  /*14d80*/  STL [R1+0x4b4], R16 ;  /* 0x0004b41001007387 */ /* 0x0001e40000100800 */
[----:B0-----:R-:W-:Y:S02]  /*14d90*/  LEA.HI.X.SX32 R16, R17, R8, 0x1, P1 ;  /* 0x0000000811107211 */ /* 0x001fe400008f0eff */
[----:B------:R-:W-:Y:S01]  /*14da0*/  IADD3 R17, P1, PT, R27, R9, RZ ;  /* 0x000000091b117210 */ /* 0x000fe20007f3e0ff */
[----:B------:R-:W-:Y:S02]  /*14db0*/  IMAD R53, R53, UR14, RZ ;  /* 0x0000000e35357c24 */ /* 0x000fe4000f8e02ff */
[----:B------:R-:W-:-:S02]  /*14dc0*/  IMAD R52, R52, UR50, RZ ;  /* 0x0000003234347c24 */ /* 0x000fc4000f8e02ff */
[----:B------:R-:W-:Y:S02]  /*14dd0*/  IMAD R49, R49, UR51, RZ ;  /* 0x0000003331317c24 */ /* 0x000fe4000f8e02ff */
[----:B------:R-:W-:Y:S02]  /*14de0*/  IMAD R13, R13, UR70, RZ ;  /* 0x000000460d0d7c24 */ /* 0x000fe4000f8e02ff */
[----:B------:R-:W-:Y:S01]  /*14df0*/  IMAD R12, R12, UR69, RZ ;  /* 0x000000450c0c7c24 */ /* 0x000fe2000f8e02ff */
[----:B--2---:R-:W-:-:S05]  /*14e00*/  IADD3 R7, P0, PT, R26, R9, RZ ;  /* 0x000000091a077210 */ /* 0x004fca0007f1e0ff */
[----:B------:R0:W-:Y:S04]  /*14e10*/  STL [R1+0x4c8], R7 ;  /* 0x0004c80701007387 */ /* 0x0001e80000100800 */
[----:B------:R4:W-:Y:S01]  /*14e20*/  STL [R1+0x4bc], R16 ;  /* 0x0004bc1001007387 */ /* 0x0009e20000100800 */
[----:B0-----:R-:W-:-:S03]  /*14e30*/  LEA.HI.X.SX32 R7, R26, R8, 0x1, P0 ;  /* 0x000000081a077211 */ /* 0x001fc600000f0eff */
[----:B------:R-:W-:Y:S01]  /*14e40*/  STL [R1+0x4d0], R17 ;  /* 0x0004d01101007387 */ /* 0x000fe20000100800 */
[----:B----4-:R-:W-:-:S03]  /*14e50*/  IADD3 R16, P0, PT, R23, R9, RZ ;  /* 0x0000000917107210 */ /* 0x010fc60007f1e0ff */
[----:B------:R0:W-:Y:S04]  /*14e60*/  STL [R1+0x4c4], R7 ;  /* 0x0004c40701007387 */ /* 0x0001e80000100800 */
[----:B------:R1:W-:Y:S01]  /*14e70*/  STL [R1+0x4d8], R16 ;  /* 0x0004d81001007387 */ /* 0x0003e20000100800 */
[-C--:B0-----:R-:W-:Y:S02]  /*14e80*/  LEA.HI.X.SX32 R7, R27, R8.reuse, 0x1, P1 ;  /* 0x000000081b077211 */ /* 0x081fe400008f0eff */
[-C--:B------:R-:W-:Y:S02]  /*14e90*/  IADD3 R27, P1, PT, R25, R9.reuse, RZ ;  /* 0x00000009191b7210 */ /* 0x080fe40007f3e0ff */
[----:B-1----:R-:W-:Y:S01]  /*14ea0*/  LEA.HI.X.SX32 R16, R23, R8, 0x1, P0 ;  /* 0x0000000817107211 */ /* 0x002fe200000f0eff */
[----:B------:R0:W-:Y:S04]  /*14eb0*/  STL [R1+0x4cc], R7 ;  /* 0x0004cc0701007387 */ /* 0x0001e80000100800 */
[----:B------:R1:W-:Y:S01]  /*14ec0*/  STL [R1+0x4d4], R16 ;  /* 0x0004d41001007387 */ /* 0x0003e20000100800 */
[----:B0-----:R-:W-:-:S03]  /*14ed0*/  IADD3 R7, P0, PT, R22, R9, RZ ;  /* 0x0000000916077210 */ /* 0x001fc60007f1e0ff */
[----:B------:R-:W-:Y:S01]  /*14ee0*/  STL [R1+0x4e0], R27 ;  /* 0x0004e01b01007387 */ /* 0x000fe20000100800 */
[----:B-1----:R-:W-:-:S03]  /*14ef0*/  LEA.HI.X.SX32 R16, R25, R8, 0x1, P1 ;  /* 0x0000000819107211 */ /* 0x002fc600008f0eff */
[----:B------:R0:W-:Y:S01]  /*14f00*/  STL [R1+0x4f0], R7 ;  /* 0x0004f00701007387 */ /* 0x0001e20000100800 */
[----:B------:R-:W-:-:S03]  /*14f10*/  IADD3 R17, P1, PT, R20, R9, RZ ;  /* 0x0000000914117210 */ /* 0x000fc60007f3e0ff */
[----:B------:R-:W-:Y:S01]  /*14f20*/  STL [R1+0xfec], R27 ;  /* 0x000fec1b01007387 */ /* 0x000fe20000100800 */
[----:B0-----:R-:W-:-:S03]  /*14f30*/  LEA.HI.X.SX32 R7, R22, R8, 0x1, P0 ;  /* 0x0000000816077211 */ /* 0x001fc600000f0eff */
[----:B------:R0:W-:Y:S04]  /*14f40*/  STL [R1+0x4dc], R16 ;  /* 0x0004dc1001007387 */ /* 0x0001e80000100800 */
[----:B------:R-:W-:Y:S04]  /*14f50*/  STL [R1+0x4f8], R17 ;  /* 0x0004f81101007387 */ /* 0x000fe80000100800 */
[----:B------:R1:W-:Y:S01]  /*14f60*/  STL [R1+0x4ec], R7 ;  /* 0x0004ec0701007387 */ /* 0x0003e20000100800 */
[----:B0-----:R-:W-:Y:S02]  /*14f70*/  IADD3 R16, P0, PT, R21, R9, RZ ;  /* 0x0000000915107210 */ /* 0x001fe40007f1e0ff */
[----:B-1----:R-:W-:-:S03]  /*14f80*/  LEA.HI.X.SX32 R7, R20, R8, 0x1, P1 ;  /* 0x0000000814077211 */ /* 0x002fc600008f0eff */
[----:B------:R0:W-:Y:S01]  /*14f90*/  STL [R1+0x500], R16 ;  /* 0x0005001001007387 */ /* 0x0001e20000100800 */
[----:B------:R-:W-:-:S03]  /*14fa0*/  IADD3 R17, P1, PT, R15, R9, RZ ;  /* 0x000000090f117210 */ /* 0x000fc60007f3e0ff */
[----:B------:R1:W-:Y:S01]  /*14fb0*/  STL [R1+0x4f4], R7 ;  /* 0x0004f40701007387 */ /* 0x0003e20000100800 */
[-C--:B------:R-:W-:Y:S02]  /*14fc0*/  LEA.HI.X.SX32 R15, R15, R8.reuse, 0x1, P1 ;  /* 0x000000080f0f7211 */ /* 0x080fe400008f0eff */
[----:B0-----:R-:W-:Y:S01]  /*14fd0*/  LEA.HI.X.SX32 R16, R21, R8, 0x1, P0 ;  /* 0x0000000815107211 */ /* 0x001fe200000f0eff */
[----:B------:R-:W-:Y:S01]  /*14fe0*/  STL [R1+0x508], R17 ;  /* 0x0005081101007387 */ /* 0x000fe20000100800 */
[----:B-1----:R-:W-:-:S03]  /*14ff0*/  IADD3 R7, P0, PT, R18, R9, RZ ;  /* 0x0000000912077210 */ /* 0x002fc60007f1e0ff */
[----:B------:R0:W-:Y:S04]  /*15000*/  STL [R1+0x4fc], R16 ;  /* 0x0004fc1001007387 */ /* 0x0001e80000100800 */
[----:B------:R1:W-:Y:S04]  /*15010*/  STL [R1+0x510], R7 ;  /* 0x0005100701007387 */ /* 0x0003e80000100800 */
[----:B------:R2:W-:Y:S01]  /*15020*/  STL [R1+0x504], R15 ;  /* 0x0005040f01007387 */ /* 0x0005e20000100800 */
[----:B0-----:R-:W-:Y:S02]  /*15030*/  IADD3 R16, P1, PT, R19, R9, RZ ;  /* 0x0000000913107210 */ /* 0x001fe40007f3e0ff */
[----:B-1----:R-:W-:-:S03]  /*15040*/  LEA.HI.X.SX32 R7, R18, R8, 0x1, P0 ;  /* 0x0000000812077211 */ /* 0x002fc600000f0eff */
[----:B------:R-:W-:Y:S01]  /*15050*/  STL [R1+0x518], R16 ;  /* 0x0005181001007387 */ /* 0x000fe20000100800 */
[----:B--2---:R-:W-:-:S03]  /*15060*/  IADD3 R15, P0, PT, R28, R9, RZ ;  /* 0x000000091c0f7210 */ /* 0x004fc60007f1e0ff */
[----:B------:R0:W-:Y:S04]  /*15070*/  STL [R1+0x50c], R7 ;  /* 0x00050c0701007387 */ /* 0x0001e80000100800 */
[----:B------:R1:W-:Y:S01]  /*15080*/  STL [R1+0x520], R15 ;  /* 0x0005200f01007387 */ /* 0x0003e20000100800 */
[-C--:B0-----:R-:W-:Y:S02]  /*15090*/  LEA.HI.X.SX32 R7, R19, R8.reuse, 0x1, P1 ;  /* 0x0000000813077211 */ /* 0x081fe400008f0eff */
[-C--:B------:R-:W-:Y:S02]  /*150a0*/  IADD3 R16, P1, PT, R14, R9.reuse, RZ ;  /* 0x000000090e107210 */ /* 0x080fe40007f3e0ff */
[----:B-1----:R-:W-:Y:S01]  /*150b0*/  LEA.HI.X.SX32 R15, R28, R8, 0x1, P0 ;  /* 0x000000081c0f7211 */ /* 0x002fe200000f0eff */
[----:B------:R0:W-:Y:S04]  /*150c0*/  STL [R1+0x514], R7 ;  /* 0x0005140701007387 */ /* 0x0001e80000100800 */
[----:B------:R-:W-:Y:S04]  /*150d0*/  STL [R1+0x530], R16 ;  /* 0x0005301001007387 */ /* 0x000fe80000100800 */
[----:B------:R1:W-:Y:S01]  /*150e0*/  STL [R1+0x51c], R15 ;  /* 0x00051c0f01007387 */ /* 0x0003e20000100800 */
[----:B0-----:R-:W-:-:S05]  /*150f0*/  IADD3 R7, P0, PT, R53, R9, RZ ;  /* 0x0000000935077210 */ /* 0x001fca0007f1e0ff */
[----:B------:R0:W-:Y:S01]  /*15100*/  STL [R1+0x538], R7 ;  /* 0x0005380701007387 */ /* 0x0001e20000100800 */
[----:B-1----:R-:W-:Y:S02]  /*15110*/  LEA.HI.X.SX32 R15, R14, R8, 0x1, P1 ;  /* 0x000000080e0f7211 */ /* 0x002fe400008f0eff */
[----:B------:R-:W-:-:S03]  /*15120*/  IADD3 R14, P1, PT, R52, R9, RZ ;  /* 0x00000009340e7210 */ /* 0x000fc60007f3e0ff */
[----:B------:R-:W-:Y:S01]  /*15130*/  STL [R1+0x52c], R15 ;  /* 0x00052c0f01007387 */ /* 0x000fe20000100800 */
[----:B0-----:R-:W-:-:S03]  /*15140*/  LEA.HI.X.SX32 R7, R53, R8, 0x1, P0 ;  /* 0x0000000835077211 */ /* 0x001fc600000f0eff */
[----:B------:R-:W-:Y:S04]  /*15150*/  STL [R1+0x1128], R53 ;  /* 0x0011283501007387 */ /* 0x000fe80000100800 */
[----:B------:R0:W-:Y:S04]  /*15160*/  STL [R1+0x540], R14 ;  /* 0x0005400e01007387 */ /* 0x0001e80000100800 */
[----:B------:R1:W-:Y:S01]  /*15170*/  STL [R1+0x534], R7 ;  /* 0x0005340701007387 */ /* 0x0003e20000100800 */
[----:B0-----:R-:W-:Y:S02]  /*15180*/  IADD3 R14, P0, PT, R49, R9, RZ ;  /* 0x00000009310e7210 */ /* 0x001fe40007f1e0ff */
[----:B-1----:R-:W-:-:S03]  /*15190*/  LEA.HI.X.SX32 R7, R52, R8, 0x1, P1 ;  /* 0x0000000834077211 */ /* 0x002fc600008f0eff */
[----:B------:R0:W-:Y:S04]  /*151a0*/  STL [R1+0x548], R14 ;  /* 0x0005480e01007387 */ /* 0x0001e80000100800 */
[----:B------:R-:W-:Y:S04]  /*151b0*/  STL [R1+0x10ec], R52 ;  /* 0x0010ec3401007387 */ /* 0x000fe80000100800 */
[----:B------:R1:W-:Y:S01]  /*151c0*/  STL [R1+0x53c], R7 ;  /* 0x00053c0701007387 */ /* 0x0003e20000100800 */
[----:B0-----:R-:W-:-:S03]  /*151d0*/  IADD3 R14, P1, PT, R13, R9, RZ ;  /* 0x000000090d0e7210 */ /* 0x001fc60007f3e0ff */
[----:B------:R-:W-:Y:S01]  /*151e0*/  STL [R1+0x1034], R49 ;  /* 0x0010343101007387 */ /* 0x000fe20000100800 */
[----:B-1----:R-:W-:-:S03]  /*151f0*/  LEA.HI.X.SX32 R7, R49, R8, 0x1, P0 ;  /* 0x0000000831077211 */ /* 0x002fc600000f0eff */
[----:B------:R0:W-:Y:S04]  /*15200*/  STL [R1+0x550], R14 ;  /* 0x0005500e01007387 */ /* 0x0001e80000100800 */
[----:B------:R1:W-:Y:S01]  /*15210*/  STL [R1+0x544], R7 ;  /* 0x0005440701007387 */ /* 0x0003e20000100800 */
[----:B0-----:R-:W-:Y:S02]  /*15220*/  IADD3 R14, P0, PT, R12, R9, RZ ;  /* 0x000000090c0e7210 */ /* 0x001fe40007f1e0ff */
[----:B-1----:R-:W-:-:S03]  /*15230*/  LEA.HI.X.SX32 R7, R13, R8, 0x1, P1 ;  /* 0x000000080d077211 */ /* 0x002fc600008f0eff */
[----:B------:R0:W-:Y:S01]  /*15240*/  STL [R1+0x558], R14 ;  /* 0x0005580e01007387 */ /* 0x0001e20000100800 */
[-C--:B------:R-:W-:Y:S02]  /*15250*/  LEA.HI.X.SX32 R12, R12, R8.reuse, 0x1, P0 ;  /* 0x000000080c0c7211 */ /* 0x080fe400000f0eff */
[CC--:B------:R-:W-:Y:S01]  /*15260*/  IADD3 R28, P1, PT, R90.reuse, R9.reuse, RZ ;  /* 0x000000095a1c7210 */ /* 0x0c0fe20007f3e0ff */
[----:B------:R1:W-:Y:S04]  /*15270*/  STL [R1+0x54c], R7 ;  /* 0x00054c0701007387 */ /* 0x0003e80000100800 */
[----:B------:R2:W-:Y:S01]  /*15280*/  STL [R1+0x554], R12 ;  /* 0x0005540c01007387 */ /* 0x0005e20000100800 */
[----:B0-----:R-:W-:Y:S02]  /*15290*/  LEA.HI.X.SX32 R14, R90, R8, 0x1, P1 ;  /* 0x000000085a0e7211 */ /* 0x001fe400008f0eff */
[-C--:B-1----:R-:W-:Y:S01]  /*152a0*/  IADD3 R7, P0, PT, R89, R9.reuse, RZ ;  /* 0x0000000959077210 */ /* 0x082fe20007f1e0ff */
[----:B------:R-:W-:Y:S01]  /*152b0*/  STL [R1+0x560], R28 ;  /* 0x0005601c01007387 */ /* 0x000fe20000100800 */
[----:B--2---:R-:W-:-:S03]  /*152c0*/  IADD3 R12, P1, PT, R88, R9, RZ ;  /* 0x00000009580c7210 */ /* 0x004fc60007f3e0ff */
[----:B------:R0:W-:Y:S04]  /*152d0*/  STL [R1+0x570], R7 ;  /* 0x0005700701007387 */ /* 0x0001e80000100800 */
[----:B------:R-:W-:Y:S04]  /*152e0*/  STL [R1+0xff0], R28 ;  /* 0x000ff01c01007387 */ /* 0x000fe80000100800 */
[----:B------:R-:W-:Y:S01]  /*152f0*/  STL [R1+0x101c], R90 ;  /* 0x00101c5a01007387 */ /* 0x000fe20000100800 */
[----:B0-----:R-:W-:-:S03]  /*15300*/  LEA.HI.X.SX32 R7, R89, R8, 0x1, P0 ;  /* 0x0000000859077211 */ /* 0x001fc600000f0eff */
[----:B------:R-:W-:Y:S04]  /*15310*/  STL [R1+0x1130], R89 ;  /* 0x0011305901007387 */ /* 0x000fe80000100800 */
[----:B------:R-:W-:Y:S04]  /*15320*/  STL [R1+0x578], R12 ;  /* 0x0005780c01007387 */ /* 0x000fe80000100800 */
[----:B------:R-:W-:Y:S04]  /*15330*/  STL [R1+0x1138], R89 ;  /* 0x0011385901007387 */ /* 0x000fe80000100800 */
[----:B------:R0:W-:Y:S04]  /*15340*/  STL [R1+0x56c], R7 ;  /* 0x00056c0701007387 */ /* 0x0001e80000100800 */
[----:B------:R-:W-:Y:S04]  /*15350*/  STL [R1+0x1140], R89 ;  /* 0x0011405901007387 */ /* 0x000fe80000100800 */
[----:B------:R-:W-:Y:S01]  /*15360*/  STL [R1+0x1148], R89 ;  /* 0x0011485901007387 */ /* 0x000fe20000100800 */
[----:B0-----:R-:W-:-:S03]  /*15370*/  IADD3 R7, P0, PT, R87, R9, RZ ;  /* 0x0000000957077210 */ /* 0x001fc60007f1e0ff */
[----:B------:R-:W-:Y:S04]  /*15380*/  STL [R1+0x116c], R89 ;  /* 0x00116c5901007387 */ /* 0x000fe80000100800 */
[----:B------:R-:W-:Y:S04]  /*15390*/  STL [R1+0x117c], R89 ;  /* 0x00117c5901007387 */ /* 0x000fe80000100800 */
[----:B------:R-:W-:Y:S04]  /*153a0*/  STL [R1+0x55c], R14 ;  /* 0x00055c0e01007387 */ /* 0x000fe80000100800 */
[----:B------:R-:W-:Y:S04]  /*153b0*/  STL [R1+0xff4], R14 ;  /* 0x000ff40e01007387 */ /* 0x000fe80000100800 */
[----:B------:R0:W-:Y:S04]  /*153c0*/  STL [R1+0x580], R7 ;  /* 0x0005800701007387 */ /* 0x0001e80000100800 */
[----:B------:R-:W-:Y:S01]  /*153d0*/  STL [R1+0x10f4], R88 ;  /* 0x0010f45801007387 */ /* 0x000fe20000100800 */
[----:B0-----:R-:W-:-:S03]  /*153e0*/  LEA.HI.X.SX32 R7, R88, R8, 0x1, P1 ;  /* 0x0000000858077211 */ /* 0x001fc600008f0eff */
[----:B------:R-:W-:Y:S01]  /*153f0*/  STL [R1+0x10fc], R88 ;  /* 0x0010fc5801007387 */ /* 0x000fe20000100800 */
[----:B------:R-:W-:-:S03]  /*15400*/  IADD3 R12, P1, PT, R86, R9, RZ ;  /* 0x00000009560c7210 */ /* 0x000fc60007f3e0ff */
[----:B------:R0:W-:Y:S04]  /*15410*/  STL [R1+0x574], R7 ;  /* 0x0005740701007387 */ /* 0x0001e80000100800 */
[----:B------:R-:W-:Y:S04]  /*15420*/  STL [R1+0x1104], R88 ;  /* 0x0011045801007387 */ /* 0x000fe80000100800 */
[----:B------:R-:W-:Y:S01]  /*15430*/  STL [R1+0x1118], R88 ;  /* 0x0011185801007387 */ /* 0x000fe20000100800 */
[----:B0-----:R-:W-:-:S03]  /*15440*/  LEA.HI.X.SX32 R7, R87, R8, 0x1, P0 ;  /* 0x0000000857077211 */ /* 0x001fc600000f0eff */
[----:B------:R-:W-:Y:S04]  /*15450*/  STL [R1+0x10bc], R87 ;  /* 0x0010bc5701007387 */ /* 0x000fe80000100800 */
[----:B------:R0:W-:Y:S04]  /*15460*/  STL [R1+0x588], R12 ;  /* 0x0005880c01007387 */ /* 0x0001e80000100800 */
[----:B------:R-:W-:Y:S04]  /*15470*/  STL [R1+0x10c4], R87 ;  /* 0x0010c45701007387 */ /* 0x000fe80000100800 */
[----:B------:R1:W-:Y:S01]  /*15480*/  STL [R1+0x57c], R7 ;  /* 0x00057c0701007387 */ /* 0x0003e20000100800 */
[----:B0-----:R-:W-:-:S03]  /*15490*/  IADD3 R12, P0, PT, R85, R9, RZ ;  /* 0x00000009550c7210 */ /* 0x001fc60007f1e0ff */
[----:B------:R-:W-:Y:S04]  /*154a0*/  STL [R1+0x10cc], R87 ;  /* 0x0010cc5701007387 */ /* 0x000fe80000100800 */
[----:B------:R0:W-:Y:S01]  /*154b0*/  STL [R1+0x590], R12 ;  /* 0x0005900c01007387 */ /* 0x0001e20000100800 */
[----:B-1----:R-:W-:-:S03]  /*154c0*/  LEA.HI.X.SX32 R7, R86, R8, 0x1, P1 ;  /* 0x0000000856077211 */ /* 0x002fc600008f0eff */
[----:B------:R-:W-:Y:S04]  /*154d0*/  STL [R1+0x1080], R86 ;  /* 0x0010805601007387 */ /* 0x000fe80000100800 */
[----:B------:R-:W-:Y:S01]  /*154e0*/  STL [R1+0x1088], R86 ;  /* 0x0010885601007387 */ /* 0x000fe20000100800 */
[----:B0-----:R-:W-:-:S03]  /*154f0*/  IADD3 R12, P1, PT, R84, R9, RZ ;  /* 0x00000009540c7210 */ /* 0x001fc60007f3e0ff */
[----:B------:R0:W-:Y:S04]  /*15500*/  STL [R1+0x584], R7 ;  /* 0x0005840701007387 */ /* 0x0001e80000100800 */
[----:B------:R-:W-:Y:S04]  /*15510*/  STL [R1+0x1094], R86 ;  /* 0x0010945601007387 */ /* 0x000fe80000100800 */
[----:B------:R-:W-:Y:S01]  /*15520*/  STL [R1+0x1048], R85 ;  /* 0x0010485501007387 */ /* 0x000fe20000100800 */
[----:B0-----:R-:W-:-:S03]  /*15530*/  LEA.HI.X.SX32 R7, R85, R8, 0x1, P0 ;  /* 0x0000000855077211 */ /* 0x001fc600000f0eff */
[----:B------:R0:W-:Y:S04]  /*15540*/  STL [R1+0x598], R12 ;  /* 0x0005980c01007387 */ /* 0x0001e80000100800 */
[----:B------:R-:W-:Y:S04]  /*15550*/  STL [R1+0x1050], R85 ;  /* 0x0010505501007387 */ /* 0x000fe80000100800 */
[----:B------:R1:W-:Y:S01]  /*15560*/  STL [R1+0x58c], R7 ;  /* 0x00058c0701007387 */ /* 0x0003e20000100800 */
[----:B0-----:R-:W-:-:S03]  /*15570*/  IADD3 R12, P0, PT, R83, R9, RZ ;  /* 0x00000009530c7210 */ /* 0x001fc60007f1e0ff */
[----:B------:R-:W-:Y:S01]  /*15580*/  STL [R1+0x1064], R85 ;  /* 0x0010645501007387 */ /* 0x000fe20000100800 */
        /* <DEDUP_REMOVED lines=11> */
[----:B------:R-:W-:Y:S04]  /*15640*/  STL [R1+0x113c], R83 ;  /* 0x00113c5301007387 */ /* 0x000fe80000100800 */
[----:B------:R-:W-:Y:S01]  /*15650*/  STL [R1+0x1144], R83 ;  /* 0x0011445301007387 */ /* 0x000fe20000100800 */
[----:B-1----:R-:W-:-:S03]  /*15660*/  LEA.HI.X.SX32 R7, R82, R8, 0x1, P1 ;  /* 0x0000000852077211 */ /* 0x002fc600008f0eff */
[----:B------:R-:W-:Y:S04]  /*15670*/  STL [R1+0x1154], R83 ;  /* 0x0011545301007387 */ /* 0x000fe80000100800 */
[----:B------:R-:W-:Y:S04]  /*15680*/  STL [R1+0x1170], R83 ;  /* 0x0011705301007387 */ /* 0x000fe80000100800 */
[----:B------:R0:W-:Y:S04]  /*15690*/  STL [R1+0x5c0], R12 ;  /* 0x0005c00c01007387 */ /* 0x0001e80000100800 */
[----:B------:R-:W-:Y:S04]  /*156a0*/  STL [R1+0x10f0], R82 ;  /* 0x0010f05201007387 */ /* 0x000fe80000100800 */
[----:B------:R-:W-:Y:S01]  /*156b0*/  STL [R1+0x10f8], R82 ;  /* 0x0010f85201007387 */ /* 0x000fe20000100800 */
[----:B0-----:R-:W-:-:S03]  /*156c0*/  IADD3 R12, P1, PT, R80, R9, RZ ;  /* 0x00000009500c7210 */ /* 0x001fc60007f3e0ff */
[----:B------:R0:W-:Y:S04]  /*156d0*/  STL [R1+0x5b4], R7 ;  /* 0x0005b40701007387 */ /* 0x0001e80000100800 */
[----:B------:R-:W-:Y:S04]  /*156e0*/  STL [R1+0x1100], R82 ;  /* 0x0011005201007387 */ /* 0x000fe80000100800 */
[----:B------:R-:W-:Y:S01]  /*156f0*/  STL [R1+0x1108], R82 ;  /* 0x0011085201007387 */ /* 0x000fe20000100800 */
[----:B0-----:R-:W-:-:S03]  /*15700*/  LEA.HI.X.SX32 R7, R81, R8, 0x1, P0 ;  /* 0x0000000851077211 */ /* 0x001fc600000f0eff */
[----:B------:R-:W-:Y:S04]  /*15710*/  STL [R1+0x1124], R82 ;  /* 0x0011245201007387 */ /* 0x000fe80000100800 */
[----:B------:R-:W-:Y:S04]  /*15720*/  STL [R1+0x10d0], R81 ;  /* 0x0010d05101007387 */ /* 0x000fe80000100800 */
[----:B------:R0:W-:Y:S04]  /*15730*/  STL [R1+0x5c8], R12 ;  /* 0x0005c80c01007387 */ /* 0x0001e80000100800 */
[----:B------:R1:W-:Y:S01]  /*15740*/  STL [R1+0x5bc], R7 ;  /* 0x0005bc0701007387 */ /* 0x0003e20000100800 */
[----:B0-----:R-:W-:-:S02]  /*15750*/  IADD3 R12, P0, PT, R79, R9, RZ ;  /* 0x000000094f0c7210 */ /* 0x001fc40007f1e0ff */
        /* <DEDUP_REMOVED lines=10> */
[----:B0-----:R-:W-:-:S03]  /*15800*/  LEA.HI.X.SX32 R12, R78, R8, 0x1, P1 ;  /* 0x000000084e0c7211 */ /* 0x001fc600008f0eff */
[----:B------:R-:W-:Y:S01]  /*15810*/  STL [R1+0xff8], R39 ;  /* 0x000ff82701007387 */ /* 0x000fe20000100800 */
[----:B-1----:R-:W-:-:S05]  /*15820*/  IADD3 R7, P0, PT, R77, R9, RZ ;  /* 0x000000094d077210 */ /* 0x002fca0007f1e0ff */
[----:B------:R0:W-:Y:S04]  /*15830*/  STL [R1+0x5f0], R7 ;  /* 0x0005f00701007387 */ /* 0x0001e80000100800 */
[----:B------:R-:W-:Y:S01]  /*15840*/  STL [R1+0x1024], R78 ;  /* 0x0010244e01007387 */ /* 0x000fe20000100800 */
[----:B0-----:R-:W-:-:S03]  /*15850*/  IADD3 R7, P1, PT, R76, R9, RZ ;  /* 0x000000094c077210 */ /* 0x001fc60007f3e0ff */
[----:B------:R0:W-:Y:S04]  /*15860*/  STL [R1+0x5d4], R12 ;  /* 0x0005d40c01007387 */ /* 0x0001e80000100800 */
[----:B------:R-:W-:Y:S04]  /*15870*/  STL [R1+0x114c], R77 ;  /* 0x00114c4d01007387 */ /* 0x000fe80000100800 */
[----:B------:R1:W-:Y:S01]  /*15880*/  STL [R1+0x5f8], R7 ;  /* 0x0005f80701007387 */ /* 0x0003e20000100800 */
[----:B0-----:R-:W-:-:S05]  /*15890*/  LEA.HI.X.SX32 R12, R77, R8, 0x1, P0 ;  /* 0x000000084d0c7211 */ /* 0x001fca00000f0eff */
[----:B------:R-:W-:Y:S01]  /*158a0*/  STL [R1+0x5ec], R12 ;  /* 0x0005ec0c01007387 */ /* 0x000fe20000100800 */
[----:B-1----:R-:W-:-:S03]  /*158b0*/  IADD3 R7, P0, PT, R75, R9, RZ ;  /* 0x000000094b077210 */ /* 0x002fc60007f1e0ff */
[----:B------:R-:W-:Y:S04]  /*158c0*/  STL [R1+0xffc], R38 ;  /* 0x000ffc2601007387 */ /* 0x000fe80000100800 */
[----:B------:R0:W-:Y:S04]  /*158d0*/  STL [R1+0x600], R7 ;  /* 0x0006000701007387 */ /* 0x0001e80000100800 */
[----:B------:R-:W-:Y:S01]  /*158e0*/  STL [R1+0x110c], R76 ;  /* 0x00110c4c01007387 */ /* 0x000fe20000100800 */
[----:B0-----:R-:W-:Y:S02]  /*158f0*/  LEA.HI.X.SX32 R7, R76, R8, 0x1, P1 ;  /* 0x000000084c077211 */ /* 0x001fe400008f0eff */
[----:B------:R-:W-:-:S03]  /*15900*/  IADD3 R12, P1, PT, R74, R9, RZ ;  /* 0x000000094a0c7210 */ /* 0x000fc60007f3e0ff */
[----:B------:R0:W-:Y:S04]  /*15910*/  STL [R1+0x5f4], R7 ;  /* 0x0005f40701007387 */ /* 0x0001e80000100800 */
[----:B------:R-:W-:Y:S01]  /*15920*/  STL [R1+0x10d8], R75 ;  /* 0x0010d84b01007387 */ /* 0x000fe20000100800 */
[----:B0-----:R-:W-:-:S03]  /*15930*/  LEA.HI.X.SX32 R7, R75, R8, 0x1, P0 ;  /* 0x000000084b077211 */ /* 0x001fc600000f0eff */
[----:B------:R0:W-:Y:S01]  /*15940*/  STL [R1+0x608], R12 ;  /* 0x0006080c01007387 */ /* 0x0001e20000100800 */
[----:B------:R-:W-:-:S03]  /*15950*/  IADD3 R61, P0, PT, R73, R9, RZ ;  /* 0x00000009493d7210 */ /* 0x000fc60007f1e0ff */
[----:B------:R1:W-:Y:S04]  /*15960*/  STL [R1+0x5fc], R7 ;  /* 0x0005fc0701007387 */ /* 0x0003e80000100800 */
[----:B------:R-:W-:Y:S01]  /*15970*/  STL [R1+0x1000], R37 ;  /* 0x0010002501007387 */ /* 0x000fe20000100800 */
[-C--:B0-----:R-:W-:Y:S02]  /*15980*/  LEA.HI.X.SX32 R12, R73, R8.reuse, 0x1, P0 ;  /* 0x00000008490c7211 */ /* 0x081fe400000f0eff */
[----:B-1----:R-:W-:Y:S01]  /*15990*/  LEA.HI.X.SX32 R7, R74, R8, 0x1, P1 ;  /* 0x000000084a077211 */ /* 0x002fe200008f0eff */
[----:B------:R-:W-:Y:S01]  /*159a0*/  STL [R1+0x1098], R74 ;  /* 0x0010984a01007387 */ /* 0x000fe20000100800 */
[----:B------:R-:W-:-:S03]  /*159b0*/  IADD3 R60, P1, PT, R72, R9, RZ ;  /* 0x00000009483c7210 */ /* 0x000fc60007f3e0ff */
[----:B------:R-:W-:Y:S04]  /*159c0*/  STL [R1+0x610], R61 ;  /* 0x0006103d01007387 */ /* 0x000fe80000100800 */
[----:B------:R0:W-:Y:S04]  /*159d0*/  STL [R1+0x604], R7 ;  /* 0x0006040701007387 */ /* 0x0001e80000100800 */
[----:B------:R-:W-:Y:S04]  /*159e0*/  STL [R1+0x1054], R61 ;  /* 0x0010543d01007387 */ /* 0x000fe80000100800 */
[----:B------:R-:W-:Y:S01]  /*159f0*/  STL [R1+0x1058], R73 ;  /* 0x0010584901007387 */ /* 0x000fe20000100800 */
[----:B0-----:R-:W-:-:S03]  /*15a00*/  IADD3 R7, P0, PT, R70, R9, RZ ;  /* 0x0000000946077210 */ /* 0x001fc60007f1e0ff */
[----:B------:R-:W-:Y:S04]  /*15a10*/  STL [R1+0x60c], R12 ;  /* 0x00060c0c01007387 */ /* 0x000fe80000100800 */
[----:B------:R-:W-:Y:S04]  /*15a20*/  STL [R1+0x618], R60 ;  /* 0x0006183c01007387 */ /* 0x000fe80000100800 */
[----:B------:R0:W-:Y:S04]  /*15a30*/  STL [R1+0x630], R7 ;  /* 0x0006300701007387 */ /* 0x0001e80000100800 */
[----:B------:R-:W-:Y:S01]  /*15a40*/  STL [R1+0x1028], R60 ;  /* 0x0010283c01007387 */ /* 0x000fe20000100800 */
[----:B0-----:R-:W-:-:S03]  /*15a50*/  LEA.HI.X.SX32 R7, R72, R8, 0x1, P1 ;  /* 0x0000000848077211 */ /* 0x001fc600008f0eff */
[----:B------:R-:W-:Y:S01]  /*15a60*/  STL [R1+0x1004], R36 ;  /* 0x0010042401007387 */ /* 0x000fe20000100800 */
[----:B------:R-:W-:-:S03]  /*15a70*/  IADD3 R12, P1, PT, R69, R9, RZ ;  /* 0x00000009450c7210 */ /* 0x000fc60007f3e0ff */
[----:B------:R-:W-:Y:S04]  /*15a80*/  STL [R1+0x102c], R72 ;  /* 0x00102c4801007387 */ /* 0x000fe80000100800 */
[----:B------:R0:W-:Y:S04]  /*15a90*/  STL [R1+0x614], R7 ;  /* 0x0006140701007387 */ /* 0x0001e80000100800 */
[----:B------:R-:W-:Y:S01]  /*15aa0*/  STL [R1+0x1110], R70 ;  /* 0x0011104601007387 */ /* 0x000fe20000100800 */
[----:B0-----:R-:W-:-:S03]  /*15ab0*/  LEA.HI.X.SX32 R7, R70, R8, 0x1, P0 ;  /* 0x0000000846077211 */ /* 0x001fc600000f0eff */
[----:B------:R-:W-:Y:S01]  /*15ac0*/  STL [R1+0x638], R12 ;  /* 0x0006380c01007387 */ /* 0x000fe20000100800 */
[----:B------:R-:W-:-:S03]  /*15ad0*/  IADD3 R57, P0, PT, R68, R9, RZ ;  /* 0x0000000944397210 */ /* 0x000fc60007f1e0ff */
[----:B------:R0:W-:Y:S04]  /*15ae0*/  STL [R1+0x62c], R7 ;  /* 0x00062c0701007387 */ /* 0x0001e80000100800 */
[----:B------:R-:W-:Y:S01]  /*15af0*/  STL [R1+0x1008], R35 ;  /* 0x0010082301007387 */ /* 0x000fe20000100800 */
[----:B0-----:R-:W-:-:S03]  /*15b00*/  LEA.HI.X.SX32 R7, R69, R8, 0x1, P1 ;  /* 0x0000000845077211 */ /* 0x001fc600008f0eff */
[----:B------:R-:W-:Y:S04]  /*15b10*/  STL [R1+0x10dc], R69 ;  /* 0x0010dc4501007387 */ /* 0x000fe80000100800 */
[----:B------:R-:W-:Y:S04]  /*15b20*/  STL [R1+0x640], R57 ;  /* 0x0006403901007387 */ /* 0x000fe80000100800 */
[----:B------:R0:W-:Y:S01]  /*15b30*/  STL [R1+0x634], R7 ;  /* 0x0006340701007387 */ /* 0x0001e20000100800 */
[----:B------:R-:W-:-:S03]  /*15b40*/  LEA.HI.X.SX32 R12, R68, R8, 0x1, P0 ;  /* 0x00000008440c7211 */ /* 0x000fc600000f0eff */
[----:B------:R-:W-:Y:S01]  /*15b50*/  STL [R1+0x10e0], R57 ;  /* 0x0010e03901007387 */ /* 0x000fe20000100800 */
[----:B0-----:R-:W-:-:S03]  /*15b60*/  IADD3 R7, P1, PT, R67, R9, RZ ;  /* 0x0000000943077210 */ /* 0x001fc60007f3e0ff */
[----:B------:R-:W-:Y:S04]  /*15b70*/  STL [R1+0x109c], R68 ;  /* 0x00109c4401007387 */ /* 0x000fe80000100800 */
[----:B------:R0:W-:Y:S04]  /*15b80*/  STL [R1+0x648], R7 ;  /* 0x0006480701007387 */ /* 0x0001e80000100800 */
[----:B------:R-:W-:Y:S01]  /*15b90*/  STL [R1+0x63c], R12 ;  /* 0x00063c0c01007387 */ /* 0x000fe20000100800 */
[----:B0-----:R-:W-:-:S03]  /*15ba0*/  IADD3 R7, P0, PT, R65, R9, RZ ;  /* 0x0000000941077210 */ /* 0x001fc60007f1e0ff */
[----:B------:R-:W-:Y:S04]  /*15bb0*/  STL [R1+0x100c], R34 ;  /* 0x00100c2201007387 */ /* 0x000fe80000100800 */
[----:B------:R0:W-:Y:S04]  /*15bc0*/  STL [R1+0x650], R7 ;  /* 0x0006500701007387 */ /* 0x0001e80000100800 */
[----:B------:R-:W-:Y:S01]  /*15bd0*/  STL [R1+0x1060], R67 ;  /* 0x0010604301007387 */ /* 0x000fe20000100800 */
[----:B0-----:R-:W-:Y:S02]  /*15be0*/  LEA.HI.X.SX32 R7, R67, R8, 0x1, P1 ;  /* 0x0000000843077211 */ /* 0x001fe400008f0eff */
[----:B------:R-:W-:-:S03]  /*15bf0*/  IADD3 R54, P1, PT, R63, R9, RZ ;  /* 0x000000093f367210 */ /* 0x000fc60007f3e0ff */
[----:B------:R0:W-:Y:S04]  /*15c00*/  STL [R1+0x644], R7 ;  /* 0x0006440701007387 */ /* 0x0001e80000100800 */
[----:B------:R-:W-:Y:S01]  /*15c10*/  STL [R1+0x1150], R65 ;  /* 0x0011504101007387 */ /* 0x000fe20000100800 */
[----:B0-----:R-:W-:Y:S02]  /*15c20*/  LEA.HI.X.SX32 R7, R65, R8, 0x1, P0 ;  /* 0x0000000841077211 */ /* 0x001fe400000f0eff */
[----:B------:R-:W-:-:S03]  /*15c30*/  IADD3 R53, P0, PT, R59, R9, RZ ;  /* 0x000000093b357210 */ /* 0x000fc60007f1e0ff */
[----:B------:R0:W-:Y:S04]  /*15c40*/  STL [R1+0x64c], R7 ;  /* 0x00064c0701007387 */ /* 0x0001e80000100800 */
[----:B------:R-:W-:Y:S04]  /*15c50*/  STL [R1+0x658], R54 ;  /* 0x0006583601007387 */ /* 0x000fe80000100800 */
[----:B------:R-:W-:Y:S01]  /*15c60*/  STL [R1+0x1030], R54 ;  /* 0x0010303601007387 */ /* 0x000fe20000100800 */
[----:B0-----:R-:W-:-:S03]  /*15c70*/  LEA.HI.X.SX32 R7, R63, R8, 0x1, P1 ;  /* 0x000000083f077211 */ /* 0x001fc600008f0eff */
[----:B------:R-:W-:Y:S01]  /*15c80*/  STL [R1+0x670], R53 ;  /* 0x0006703501007387 */ /* 0x000fe20000100800 */
[----:B------:R-:W-:-:S03]  /*15c90*/  LEA.HI.X.SX32 R14, R59, R8, 0x1, P0 ;  /* 0x000000083b0e7211 */ /* 0x000fc600000f0eff */
[----:B------:R-:W-:Y:S01]  /*15ca0*/  STL [R1+0x1158], R53 ;  /* 0x0011583501007387 */ /* 0x000fe20000100800 */
[----:B------:R-:W-:-:S03]  /*15cb0*/  IADD3 R52, P1, PT, R58, R9, RZ ;  /* 0x000000093a347210 */ /* 0x000fc60007f3e0ff */
[----:B------:R-:W-:Y:S04]  /*15cc0*/  STL [R1+0x1010], R33 ;  /* 0x0010102101007387 */ /* 0x000fe80000100800 */
[----:B------:R-:W-:Y:S04]  /*15cd0*/  STL [R1+0x10e4], R63 ;  /* 0x0010e43f01007387 */ /* 0x000fe80000100800 */
[----:B------:R0:W-:Y:S04]  /*15ce0*/  STL [R1+0x654], R7 ;  /* 0x0006540701007387 */ /* 0x0001e80000100800 */
[----:B------:R-:W-:Y:S01]  /*15cf0*/  STL [R1+0x115c], R59 ;  /* 0x00115c3b01007387 */ /* 0x000fe20000100800 */
[----:B0-----:R-:W-:-:S03]  /*15d00*/  IADD3 R7, P0, PT, R56, R9, RZ ;  /* 0x0000000938077210 */ /* 0x001fc60007f1e0ff */
[----:B------:R-:W-:Y:S01]  /*15d10*/  STL [R1+0x66c], R14 ;  /* 0x00066c0e01007387 */ /* 0x000fe20000100800 */
[----:B------:R-:W-:Y:S01]  /*15d20*/  IMAD R51, R51, UR13, RZ ;  /* 0x0000000d33337c24 */ /* 0x000fe2000f8e02ff */
[----:B------:R-:W0:Y:S02]  /*15d30*/  LDCU UR13, c[0x0][0x3b0] ;  /* 0x00007600ff0d77ac */ /* 0x000e240008000800 */
[----:B------:R-:W-:Y:S04]  /*15d40*/  STL [R1+0x678], R52 ;  /* 0x0006783401007387 */ /* 0x000fe80000100800 */
[----:B------:R1:W-:Y:S04]  /*15d50*/  STL [R1+0x680], R7 ;  /* 0x0006800701007387 */ /* 0x0003e80000100800 */
[----:B------:R-:W-:Y:S01]  /*15d60*/  STL [R1+0x1114], R52 ;  /* 0x0011143401007387 */ /* 0x000fe20000100800 */
[----:B-1----:R-:W-:-:S03]  /*15d70*/  LEA.HI.X.SX32 R7, R58, R8, 0x1, P1 ;  /* 0x000000083a077211 */ /* 0x002fc600008f0eff */
[----:B------:R-:W-:Y:S01]  /*15d80*/  STL [R1+0x1038], R32 ;  /* 0x0010382001007387 */ /* 0x000fe20000100800 */
[----:B------:R-:W-:-:S03]  /*15d90*/  IADD3 R14, P1, PT, R51, R9, RZ ;  /* 0x00000009330e7210 */ /* 0x000fc60007f3e0ff */
[----:B------:R-:W-:Y:S01]  /*15da0*/  STL [R1+0x111c], R58 ;  /* 0x00111c3a01007387 */ /* 0x000fe20000100800 */
[----:B------:R-:W-:Y:S01]  /*15db0*/  IMAD R50, R50, UR12, RZ ;  /* 0x0000000c32327c24 */ /* 0x000fe2000f8e02ff */
[----:B------:R-:W1:Y:S02]  /*15dc0*/  LDCU UR12, c[0x0][0x3b0] ;  /* 0x00007600ff0c77ac */ /* 0x000e640008000800 */
[----:B------:R2:W-:Y:S04]  /*15dd0*/  STL [R1+0x674], R7 ;  /* 0x0006740701007387 */ /* 0x0005e80000100800 */
[----:B------:R-:W-:Y:S01]  /*15de0*/  STL [R1+0x10a4], R56 ;  /* 0x0010a43801007387 */ /* 0x000fe20000100800 */
[----:B--2---:R-:W-:-:S03]  /*15df0*/  LEA.HI.X.SX32 R7, R56, R8, 0x1, P0 ;  /* 0x0000000838077211 */ /* 0x004fc600000f0eff */
[----:B------:R-:W-:Y:S01]  /*15e00*/  STL [R1+0x688], R14 ;  /* 0x0006880e01007387 */ /* 0x000fe20000100800 */
[----:B------:R-:W-:Y:S01]  /*15e10*/  IMAD R47, R47, UR49, RZ ;  /* 0x000000312f2f7c24 */ /* 0x000fe2000f8e02ff */
[----:B------:R-:W-:Y:S02]  /*15e20*/  IADD3 R55, P0, PT, R50, R9, RZ ;  /* 0x0000000932377210 */ /* 0x000fe40007f1e0ff */
[----:B------:R2:W-:Y:S01]  /*15e30*/  STL [R1+0x67c], R7 ;  /* 0x00067c0701007387 */ /* 0x0005e20000100800 */
[----:B------:R-:W-:Y:S01]  /*15e40*/  IMAD R48, R48, UR6, RZ ;  /* 0x0000000630307c24 */ /* 0x000fe2000f8e02ff */
[----:B------:R-:W3:Y:S01]  /*15e50*/  LDCU UR6, c[0x0][0x3b0] ;  /* 0x00007600ff0677ac */ /* 0x000ee20008000800 */
[----:B------:R-:W-:Y:S01]  /*15e60*/  IMAD R21, R31, UR34, RZ ;  /* 0x000000221f157c24 */ /* 0x000fe2000f8e02ff */
[----:B------:R4:W-:Y:S01]  /*15e70*/  STL [R1+0x1040], R31 ;  /* 0x0010401f01007387 */ /* 0x0009e20000100800 */
[----:B--2---:R-:W-:-:S03]  /*15e80*/  LEA.HI.X.SX32 R7, R51, R8, 0x1, P1 ;  /* 0x0000000833077211 */ /* 0x004fc600008f0eff */
[----:B------:R-:W-:Y:S01]  /*15e90*/  STL [R1+0x10e8], R51 ;  /* 0x0010e83301007387 */ /* 0x000fe20000100800 */
[----:B------:R-:W-:Y:S01]  /*15ea0*/  IMAD R12, R34, UR37, RZ ;  /* 0x00000025220c7c24 */ /* 0x000fe2000f8e02ff */
[----:B----4-:R-:W-:Y:S02]  /*15eb0*/  LEA.HI.X.SX32 R31, R50, R8, 0x1, P0 ;  /* 0x00000008321f7211 */ /* 0x010fe400000f0eff */
[----:B------:R2:W-:Y:S01]  /*15ec0*/  STL [R1+0x684], R7 ;  /* 0x0006840701007387 */ /* 0x0005e20000100800 */
[----:B------:R-:W-:Y:S01]  /*15ed0*/  IADD3 R34, P1, PT, R48, R9, RZ ;  /* 0x0000000930227210 */ /* 0x000fe20007f3e0ff */
[----:B------:R-:W-:Y:S02]  /*15ee0*/  IMAD R45, R45, UR48, RZ ;  /* 0x000000302d2d7c24 */ /* 0x000fe4000f8e02ff */
[----:B------:R-:W-:Y:S01]  /*15ef0*/  STL [R1+0x690], R55 ;  /* 0x0006903701007387 */ /* 0x000fe20000100800 */
[----:B------:R-:W-:-:S03]  /*15f00*/  IMAD R19, R33, UR36, RZ ;  /* 0x0000002421137c24 */ /* 0x000fc6000f8e02ff */
[----:B------:R-:W-:Y:S01]  /*15f10*/  STL [R1+0x1068], R55 ;  /* 0x0010683701007387 */ /* 0x000fe20000100800 */
[----:B--2---:R-:W-:-:S03]  /*15f20*/  IADD3 R7, P0, PT, R47, R9, RZ ;  /* 0x000000092f077210 */ /* 0x004fc60007f1e0ff */
[----:B------:R-:W-:Y:S01]  /*15f30*/  STL [R1+0x1074], R50 ;  /* 0x0010743201007387 */ /* 0x000fe20000100800 */
[----:B------:R-:W-:-:S03]  /*15f40*/  LEA.HI.X.SX32 R33, R48, R8, 0x1, P1 ;  /* 0x0000000830217211 */ /* 0x000fc600008f0eff */
[----:B------:R-:W-:Y:S01]  /*15f50*/  STL [R1+0x106c], R30 ;  /* 0x00106c1e01007387 */ /* 0x000fe20000100800 */
[----:B------:R-:W-:-:S03]  /*15f60*/  IMAD R44, R44, UR47, RZ ;  /* 0x0000002f2c2c7c24 */ /* 0x000fc6000f8e02ff */
[----:B------:R2:W-:Y:S04]  /*15f70*/  STL [R1+0x6b0], R7 ;  /* 0x0006b00701007387 */ /* 0x0005e80000100800 */
[----:B------:R-:W-:Y:S01]  /*15f80*/  STL [R1+0x698], R34 ;  /* 0x0006982201007387 */ /* 0x000fe20000100800 */
[----:B------:R-:W-:-:S03]  /*15f90*/  LEA.HI.X.SX32 R14, R47, R8, 0x1, P0 ;  /* 0x000000082f0e7211 */ /* 0x000fc600000f0eff */
[----:B------:R-:W-:Y:S01]  /*15fa0*/  STL [R1+0x1070], R34 ;  /* 0x0010702201007387 */ /* 0x000fe20000100800 */
[----:B--2---:R-:W-:-:S03]  /*15fb0*/  IADD3 R7, P1, PT, R45, R9, RZ ;  /* 0x000000092d077210 */ /* 0x004fc60007f3e0ff */
[----:B------:R-:W-:Y:S04]  /*15fc0*/  STL [R1+0x68c], R31 ;  /* 0x00068c1f01007387 */ /* 0x000fe80000100800 */
[----:B------:R-:W-:Y:S04]  /*15fd0*/  STL [R1+0x1078], R31 ;  /* 0x0010781f01007387 */ /* 0x000fe80000100800 */
[----:B------:R-:W-:Y:S04]  /*15fe0*/  STL [R1+0x10a8], R48 ;  /* 0x0010a83001007387 */ /* 0x000fe80000100800 */
[----:B------:R-:W-:Y:S04]  /*15ff0*/  STL [R1+0x1164], R47 ;  /* 0x0011642f01007387 */ /* 0x000fe80000100800 */
[----:B------:R2:W-:Y:S01]  /*16000*/  STL [R1+0x6b8], R7 ;  /* 0x0006b80701007387 */ /* 0x0005e20000100800 */
[----:B------:R-:W-:-:S03]  /*16010*/  IMAD R43, R43, UR46, RZ ;  /* 0x0000002e2b2b7c24 */ /* 0x000fc6000f8e02ff */
[----:B------:R-:W-:Y:S01]  /*16020*/  STL [R1+0x6ac], R14 ;  /* 0x0006ac0e01007387 */ /* 0x000fe20000100800 */
[----:B--2---:R-:W-:-:S03]  /*16030*/  IADD3 R7, P0, PT, R44, R9, RZ ;  /* 0x000000092c077210 */ /* 0x004fc60007f1e0ff */
[----:B------:R-:W-:Y:S04]  /*16040*/  STL [R1+0x694], R33 ;  /* 0x0006942101007387 */ /* 0x000fe80000100800 */
[----:B------:R-:W-:Y:S04]  /*16050*/  STL [R1+0x10ac], R33 ;  /* 0x0010ac2101007387 */ /* 0x000fe80000100800 */
[----:B------:R2:W-:Y:S01]  /*16060*/  STL [R1+0x6c0], R7 ;  /* 0x0006c00701007387 */ /* 0x0005e20000100800 */
[----:B------:R-:W-:-:S03]  /*16070*/  IMAD R42, R42, UR45, RZ ;  /* 0x0000002d2a2a7c24 */ /* 0x000fc6000f8e02ff */
[----:B------:R4:W-:Y:S01]  /*16080*/  STL [R1+0x10b0], R29 ;  /* 0x0010b01d01007387 */ /* 0x0009e20000100800 */
[----:B------:R-:W-:Y:S01]  /*16090*/  IMAD R23, R29, UR32, RZ ;  /* 0x000000201d177c24 */ /* 0x000fe2000f8e02ff */
[-C--:B--2---:R-:W-:Y:S02]  /*160a0*/  LEA.HI.X.SX32 R7, R45, R8.reuse, 0x1, P1 ;  /* 0x000000082d077211 */ /* 0x084fe400008f0eff */
[----:B------:R-:W-:Y:S01]  /*160b0*/  STL [R1+0x1120], R45 ;  /* 0x0011202d01007387 */ /* 0x000fe20000100800 */
[-C--:B------:R-:W-:Y:S02]  /*160c0*/  IADD3 R50, P1, PT, R43, R9.reuse, RZ ;  /* 0x000000092b327210 */ /* 0x080fe40007f3e0ff */
[----:B----4-:R-:W-:Y:S01]  /*160d0*/  LEA.HI.X.SX32 R29, R44, R8, 0x1, P0 ;  /* 0x000000082c1d7211 */ /* 0x010fe200000f0eff */
[----:B------:R2:W-:Y:S01]  /*160e0*/  STL [R1+0x6b4], R7 ;  /* 0x0006b40701007387 */ /* 0x0005e20000100800 */
[----:B------:R-:W-:-:S03]  /*160f0*/  IADD3 R49, P0, PT, R42, R9, RZ ;  /* 0x000000092a317210 */ /* 0x000fc60007f1e0ff */
[----:B------:R-:W-:Y:S01]  /*16100*/  STL [R1+0x1168], R44 ;  /* 0x0011682c01007387 */ /* 0x000fe20000100800 */
[----:B------:R-:W-:-:S03]  /*16110*/  IMAD R41, R41, UR44, RZ ;  /* 0x0000002c29297c24 */ /* 0x000fc6000f8e02ff */
[----:B------:R-:W-:Y:S04]  /*16120*/  STL [R1+0x118c], R44 ;  /* 0x00118c2c01007387 */ /* 0x000fe80000100800 */
[----:B------:R-:W-:Y:S01]  /*16130*/  STL [R1+0x11b4], R44 ;  /* 0x0011b42c01007387 */ /* 0x000fe20000100800 */
[----:B------:R-:W-:-:S03]  /*16140*/  LEA.HI.X.SX32 R31, R43, R8, 0x1, P1 ;  /* 0x000000082b1f7211 */ /* 0x000fc600008f0eff */
[----:B------:R-:W-:Y:S04]  /*16150*/  STL [R1+0x6c8], R50 ;  /* 0x0006c83201007387 */ /* 0x000fe80000100800 */
[----:B------:R-:W-:Y:S01]  /*16160*/  STL [R1+0x1184], R50 ;  /* 0x0011843201007387 */ /* 0x000fe20000100800 */
[----:B------:R-:W-:-:S03]  /*16170*/  IMAD R15, R36, UR39, RZ ;  /* 0x00000027240f7c24 */ /* 0x000fc6000f8e02ff */
[----:B------:R-:W-:Y:S01]  /*16180*/  STL [R1+0x6bc], R29 ;  /* 0x0006bc1d01007387 */ /* 0x000fe20000100800 */
[----:B------:R-:W-:-:S03]  /*16190*/  IMAD R40, R40, UR43, RZ ;  /* 0x0000002b28287c24 */ /* 0x000fc6000f8e02ff */
[----:B------:R-:W-:Y:S01]  /*161a0*/  STL [R1+0x1188], R29 ;  /* 0x0011881d01007387 */ /* 0x000fe20000100800 */
[----:B------:R-:W-:-:S03]  /*161b0*/  IADD3 R36, P1, PT, R41, R9, RZ ;  /* 0x0000000929247210 */ /* 0x000fc60007f3e0ff */
[----:B------:R-:W-:Y:S01]  /*161c0*/  STL [R1+0x1190], R43 ;  /* 0x0011902b01007387 */ /* 0x000fe20000100800 */
[----:B------:R-:W-:-:S03]  /*161d0*/  IMAD R20, R32, UR35, RZ ;  /* 0x0000002320147c24 */ /* 0x000fc6000f8e02ff */
[----:B------:R-:W-:Y:S01]  /*161e0*/  STL [R1+0x6d0], R49 ;  /* 0x0006d03101007387 */ /* 0x000fe20000100800 */
[----:B------:R-:W-:-:S03]  /*161f0*/  LEA.HI.X.SX32 R32, R42, R8, 0x1, P0 ;  /* 0x000000082a207211 */ /* 0x000fc600000f0eff */
[----:B------:R-:W-:Y:S01]  /*16200*/  STL [R1+0x1194], R49 ;  /* 0x0011943101007387 */ /* 0x000fe20000100800 */
[----:B------:R-:W-:-:S03]  /*16210*/  IMAD R26, R6, UR30, RZ ;  /* 0x0000001e061a7c24 */ /* 0x000fc6000f8e02ff */
[----:B------:R-:W-:Y:S01]  /*16220*/  STL [R1+0x119c], R42 ;  /* 0x00119c2a01007387 */ /* 0x000fe20000100800 */
[----:B------:R-:W-:-:S03]  /*16230*/  IADD3 R82, P0, PT, R40, R9, RZ ;  /* 0x0000000928527210 */ /* 0x000fc60007f1e0ff */
[----:B------:R-:W-:Y:S04]  /*16240*/  STL [R1+0x6c4], R31 ;  /* 0x0006c41f01007387 */ /* 0x000fe80000100800 */
[----:B------:R-:W-:Y:S04]  /*16250*/  STL [R1+0x11a0], R31 ;  /* 0x0011a01f01007387 */ /* 0x000fe80000100800 */
[----:B------:R-:W4:Y:S01]  /*16260*/  LDL.LU R6, [R1+0x1268] ;  /* 0x0012680001067983 */ /* 0x000f220000300800 */
[----:B------:R-:W-:-:S03]  /*16270*/  IMAD R18, R39, UR42, RZ ;  /* 0x0000002a27127c24 */ /* 0x000fc6000f8e02ff */
[----:B------:R-:W-:Y:S04]  /*16280*/  STL [R1+0x6d8], R36 ;  /* 0x0006d82401007387 */ /* 0x000fe80000100800 */
[----:B------:R-:W-:Y:S01]  /*16290*/  STL [R1+0x11a4], R36 ;  /* 0x0011a42401007387 */ /* 0x000fe20000100800 */
[----:B------:R-:W-:-:S03]  /*162a0*/  IMAD R13, R35, UR38, RZ ;  /* 0x00000026230d7c24 */ /* 0x000fc6000f8e02ff */
[----:B------:R-:W-:Y:S01]  /*162b0*/  STL [R1+0x11cc], R36 ;  /* 0x0011cc2401007387 */ /* 0x000fe20000100800 */
[----:B--2---:R-:W-:-:S03]  /*162c0*/  LEA.HI.X.SX32 R7, R40, R8, 0x1, P0 ;  /* 0x0000000828077211 */ /* 0x004fc600000f0eff */
[----:B------:R-:W-:Y:S01]  /*162d0*/  STL [R1+0x6cc], R32 ;  /* 0x0006cc2001007387 */ /* 0x000fe20000100800 */
[----:B------:R-:W-:Y:S01]  /*162e0*/  IMAD R17, R38, UR41, RZ ;  /* 0x0000002926117c24 */ /* 0x000fe2000f8e02ff */
[----:B------:R-:W-:Y:S02]  /*162f0*/  LEA.HI.X.SX32 R35, R41, R8, 0x1, P1 ;  /* 0x0000000829237211 */ /* 0x000fe400008f0eff */
[----:B------:R-:W-:Y:S01]  /*16300*/  STL [R1+0x11a8], R32 ;  /* 0x0011a82001007387 */ /* 0x000fe20000100800 */
[----:B------:R-:W-:-:S03]  /*16310*/  IADD3 R63, P1, PT, R18, R9, RZ ;  /* 0x00000009123f7210 */ /* 0x000fc60007f3e0ff */
[----:B------:R-:W-:Y:S04]  /*16320*/  STL [R1+0x6f0], R82 ;  /* 0x0006f05201007387 */ /* 0x000fe80000100800 */
[----:B------:R-:W-:Y:S04]  /*16330*/  STL [R1+0x11ac], R82 ;  /* 0x0011ac5201007387 */ /* 0x000fe80000100800 */
[----:B------:R-:W-:Y:S01]  /*16340*/  STL [R1+0x11b8], R41 ;  /* 0x0011b82901007387 */ /* 0x000fe20000100800 */
[----:B------:R-:W-:-:S03]  /*16350*/  IADD3 R48, P0, PT, R17, R9, RZ ;  /* 0x0000000911307210 */ /* 0x000fc60007f1e0ff */
[----:B------:R-:W-:Y:S01]  /*16360*/  STL [R1+0x11bc], R40 ;  /* 0x0011bc2801007387 */ /* 0x000fe20000100800 */
[----:B------:R-:W-:-:S03]  /*16370*/  IMAD R16, R37, UR40, RZ ;  /* 0x0000002825107c24 */ /* 0x000fc6000f8e02ff */
[----:B------:R-:W-:Y:S01]  /*16380*/  STL [R1+0x11e4], R40 ;  /* 0x0011e42801007387 */ /* 0x000fe20000100800 */
[----:B------:R-:W-:-:S03]  /*16390*/  LEA.HI.X.SX32 R51, R18, R8, 0x1, P1 ;  /* 0x0000000812337211 */ /* 0x000fc600008f0eff */
[----:B------:R2:W-:Y:S01]  /*163a0*/  STL [R1+0x6ec], R7 ;  /* 0x0006ec0701007387 */ /* 0x0005e20000100800 */
[----:B------:R-:W-:-:S03]  /*163b0*/  IMAD R25, R62, UR29, RZ ;  /* 0x0000001d3e197c24 */ /* 0x000fc6000f8e02ff */
[----:B------:R-:W-:Y:S04]  /*163c0*/  STL [R1+0x6d4], R35 ;  /* 0x0006d42301007387 */ /* 0x000fe80000100800 */
[----:B------:R-:W-:Y:S01]  /*163d0*/  STL [R1+0x11c0], R35 ;  /* 0x0011c02301007387 */ /* 0x000fe20000100800 */
[----:B------:R-:W-:-:S03]  /*163e0*/  IMAD R22, R30, UR33, RZ ;  /* 0x000000211e167c24 */ /* 0x000fc6000f8e02ff */
[----:B------:R-:W-:Y:S01]  /*163f0*/  STL [R1+0x6f8], R63 ;  /* 0x0006f83f01007387 */ /* 0x000fe20000100800 */
[----:B------:R-:W-:-:S03]  /*16400*/  IADD3 R30, P1, PT, R16, R9, RZ ;  /* 0x00000009101e7210 */ /* 0x000fc60007f3e0ff */
[----:B------:R-:W-:Y:S04]  /*16410*/  STL [R1+0x11c4], R63 ;  /* 0x0011c43f01007387 */ /* 0x000fe80000100800 */
[----:B------:R-:W2:Y:S01]  /*16420*/  LDL.LU R62, [R1+0x1264] ;  /* 0x00126400013e7983 */ /* 0x000ea20000300800 */
[----:B------:R-:W-:-:S03]  /*16430*/  LEA.HI.X.SX32 R33, R17, R8, 0x1, P0 ;  /* 0x0000000811217211 */ /* 0x000fc600000f0eff */
[----:B------:R-:W-:Y:S01]  /*16440*/  STL [R1+0x700], R48 ;  /* 0x0007003001007387 */ /* 0x000fe20000100800 */
[----:B------:R-:W-:-:S03]  /*16450*/  IMAD R18, R0, UR28, RZ ;  /* 0x0000001c00127c24 */ /* 0x000fc6000f8e02ff */
[----:B------:R-:W-:Y:S01]  /*16460*/  STL [R1+0x11d0], R48 ;  /* 0x0011d03001007387 */ /* 0x000fe20000100800 */
[----:B------:R-:W-:-:S03]  /*16470*/  IADD3 R72, P0, PT, R15, R9, RZ ;  /* 0x000000090f487210 */ /* 0x000fc60007f1e0ff */
[----:B------:R-:W-:Y:S04]  /*16480*/  STL [R1+0x6f4], R51 ;  /* 0x0006f43301007387 */ /* 0x000fe80000100800 */
[----:B------:R-:W-:Y:S01]  /*16490*/  STL [R1+0x11d4], R51 ;  /* 0x0011d43301007387 */ /* 0x000fe20000100800 */
[----:B------:R-:W-:-:S03]  /*164a0*/  LEA.HI.X.SX32 R34, R16, R8, 0x1, P1 ;  /* 0x0000000810227211 */ /* 0x000fc600008f0eff */
[----:B------:R-:W-:Y:S04]  /*164b0*/  STL [R1+0x11f4], R51 ;  /* 0x0011f43301007387 */ /* 0x000fe80000100800 */
[----:B------:R-:W3:Y:S04]  /*164c0*/  LDL.LU R0, [R1+0x1260] ;  /* 0x0012600001007983 */ /* 0x000ee80000300800 */
[----:B------:R-:W-:Y:S01]  /*164d0*/  STL [R1+0x708], R30 ;  /* 0x0007081e01007387 */ /* 0x000fe20000100800 */
[----:B------:R-:W-:-:S03]  /*164e0*/  IADD3 R38, P1, PT, R13, R9, RZ ;  /* 0x000000090d267210 */ /* 0x000fc60007f3e0ff */
[----:B------:R-:W-:Y:S04]  /*164f0*/  STL [R1+0x11d8], R30 ;  /* 0x0011d81e01007387 */ /* 0x000fe80000100800 */
[----:B------:R-:W-:Y:S01]  /*16500*/  STL [R1+0x6fc], R33 ;  /* 0x0006fc2101007387 */ /* 0x000fe20000100800 */
        /* <DEDUP_REMOVED lines=8> */
[----:B------:R0:W-:Y:S04]  /*16590*/  STL [R1+0x11ec], R34 ;  /* 0x0011ec2201007387 */ /* 0x0001e80000100800 */
[----:B------:R-:W3:Y:S01]  /*165a0*/  LDL.LU R10, [R1+0x125c] ;  /* 0x00125c00010a7983 */ /* 0x000ee20000300800 */
[----:B------:R-:W-:-:S03]  /*165b0*/  IADD3 R69, P1, PT, R19, R9, RZ ;  /* 0x0000000913457210 */ /* 0x000fc60007f3e0ff */
[----:B------:R-:W-:Y:S04]  /*165c0*/  STL [R1+0x718], R38 ;  /* 0x0007182601007387 */ /* 0x000fe80000100800 */
[----:B------:R-:W-:Y:S01]  /*165d0*/  STL [R1+0x11f8], R38 ;  /* 0x0011f82601007387 */ /* 0x000fe20000100800 */
[----:B------:R-:W-:-:S03]  /*165e0*/  LEA.HI.X.SX32 R45, R12, R8, 0x1, P0 ;  /* 0x000000080c2d7211 */ /* 0x000fc600000f0eff */
[----:B------:R-:W-:Y:S04]  /*165f0*/  STL [R1+0x70c], R54 ;  /* 0x00070c3601007387 */ /* 0x000fe80000100800 */
[----:B------:R-:W-:Y:S04]  /*16600*/  STL [R1+0x11fc], R54 ;  /* 0x0011fc3601007387 */ /* 0x000fe80000100800 */
[----:B------:R-:W-:Y:S01]  /*16610*/  STL [R1+0x728], R58 ;  /* 0x0007283a01007387 */ /* 0x000fe20000100800 */
[----:B------:R-:W-:-:S03]  /*16620*/  IADD3 R92, P0, PT, R20, R9, RZ ;  /* 0x00000009145c7210 */ /* 0x000fc60007f1e0ff */
[----:B------:R-:W-:Y:S04]  /*16630*/  STL [R1+0x1200], R58 ;  /* 0x0012003a01007387 */ /* 0x000fe80000100800 */
[----:B------:R-:W-:Y:S01]  /*16640*/  STL [R1+0x714], R37 ;  /* 0x0007142501007387 */ /* 0x000fe20000100800 */
[----:B------:R-:W-:-:S03]  /*16650*/  LEA.HI.X.SX32 R57, R19, R8, 0x1, P1 ;  /* 0x0000000813397211 */ /* 0x000fc600008f0eff */
[----:B------:R-:W-:Y:S01]  /*16660*/  STL [R1+0x1204], R37 ;  /* 0x0012042501007387 */ /* 0x000fe20000100800 */
[----:B------:R-:W-:-:S03]  /*16670*/  IMAD R16, R5, UR26, RZ ;  /* 0x0000001a05107c24 */ /* 0x000fc6000f8e02ff */
[----:B------:R-:W-:Y:S04]  /*16680*/  STL [R1+0x730], R69 ;  /* 0x0007304501007387 */ /* 0x000fe80000100800 */
[----:B------:R-:W-:Y:S01]  /*16690*/  STL [R1+0x1208], R69 ;  /* 0x0012084501007387 */ /* 0x000fe20000100800 */
[----:B------:R-:W-:-:S03]  /*166a0*/  IADD3 R85, P1, PT, R21, R9, RZ ;  /* 0x0000000915557210 */ /* 0x000fc60007f3e0ff */
[----:B------:R-:W-:Y:S04]  /*166b0*/  STL [R1+0x724], R45 ;  /* 0x0007242d01007387 */ /* 0x000fe80000100800 */
[----:B------:R-:W-:Y:S01]  /*166c0*/  STL [R1+0x120c], R45 ;  /* 0x00120c2d01007387 */ /* 0x000fe20000100800 */
[----:B------:R-:W-:-:S03]  /*166d0*/  LEA.HI.X.SX32 R56, R20, R8, 0x1, P0 ;  /* 0x0000000814387211 */ /* 0x000fc600000f0eff */
[----:B------:R-:W3:Y:S01]  /*166e0*/  LDL.LU R5, [R1+0x1258] ;  /* 0x0012580001057983 */ /* 0x000ee20000300800 */
[----:B------:R-:W-:-:S03]  /*166f0*/  IMAD R15, R4, UR25, RZ ;  /* 0x00000019040f7c24 */ /* 0x000fc6000f8e02ff */
[----:B------:R-:W-:Y:S01]  /*16700*/  STL [R1+0x738], R92 ;  /* 0x0007385c01007387 */ /* 0x000fe20000100800 */
[----:B------:R-:W-:-:S03]  /*16710*/  IADD3 R60, P0, PT, R22, R9, RZ ;  /* 0x00000009163c7210 */ /* 0x000fc60007f1e0ff */
[----:B------:R-:W-:Y:S04]  /*16720*/  STL [R1+0x1210], R92 ;  /* 0x0012105c01007387 */ /* 0x000fe80000100800 */
[----:B------:R-:W-:Y:S04]  /*16730*/  STL [R1+0x72c], R57 ;  /* 0x00072c3901007387 */ /* 0x000fe80000100800 */
[----:B------:R-:W-:Y:S01]  /*16740*/  STL [R1+0x1228], R57 ;  /* 0x0012283901007387 */ /* 0x000fe20000100800 */
[----:B------:R-:W-:-:S03]  /*16750*/  LEA.HI.X.SX32 R55, R21, R8, 0x1, P1 ;  /* 0x0000000815377211 */ /* 0x000fc600008f0eff */
[----:B------:R-:W3:Y:S04]  /*16760*/  LDL.LU R4, [R1+0x1254] ;  /* 0x0012540001047983 */ /* 0x000ee80000300800 */
[----:B------:R-:W-:Y:S01]  /*16770*/  STL [R1+0x740], R85 ;  /* 0x0007405501007387 */ /* 0x000fe20000100800 */
[----:B------:R-:W-:-:S03]  /*16780*/  IMAD R24, R24, UR31, RZ ;  /* 0x0000001f18187c24 */ /* 0x000fc6000f8e02ff */
        /* <DEDUP_REMOVED lines=13> */
[----:B------:R-:W-:-:S03]  /*16860*/  IADD3 R93, P1, PT, R26, R9, RZ ;  /* 0x000000091a5d7210 */ /* 0x000fc60007f3e0ff */
[----:B------:R-:W0:Y:S01]  /*16870*/  LDL.LU R3, [R1+0x1250] ;  /* 0x0012500001037983 */ /* 0x000e220000300800 */
[----:B------:R-:W-:-:S03]  /*16880*/  LEA.HI.X.SX32 R88, R24, R8, 0x1, P0 ;  /* 0x0000000818587211 */ /* 0x000fc600000f0eff */
[----:B------:R-:W-:Y:S04]  /*16890*/  STL [R1+0x750], R14 ;  /* 0x0007500e01007387 */ /* 0x000fe80000100800 */
[----:B------:R-:W-:Y:S04]  /*168a0*/  STL [R1+0x1240], R14 ;  /* 0x0012400e01007387 */ /* 0x000fe80000100800 */
[----:B------:R-:W-:Y:S04]  /*168b0*/  STL [R1+0x744], R21 ;  /* 0x0007441501007387 */ /* 0x000fe80000100800 */
[----:B------:R-:W-:Y:S04]  /*168c0*/  STL [R1+0x1244], R21 ;  /* 0x0012441501007387 */ /* 0x000fe80000100800 */
[----:B------:R-:W-:Y:S01]  /*168d0*/  STL [R1+0x760], R52 ;  /* 0x0007603401007387 */ /* 0x000fe20000100800 */
[----:B------:R-:W-:-:S03]  /*168e0*/  IMAD R12, R2, UR23, RZ ;  /* 0x00000017020c7c24 */ /* 0x000fc6000f8e02ff */
[----:B------:R-:W-:Y:S04]  /*168f0*/  STL [R1+0x1248], R52 ;  /* 0x0012483401007387 */ /* 0x000fe80000100800 */
[----:B------:R-:W-:Y:S04]  /*16900*/  STL [R1+0x74c], R39 ;  /* 0x00074c2701007387 */ /* 0x000fe80000100800 */
[----:B------:R-:W-:Y:S04]  /*16910*/  STL [R1+0x768], R93 ;  /* 0x0007685d01007387 */ /* 0x000fe80000100800 */
[----:B------:R-:W-:Y:S04]  /*16920*/  STL [R1+0x75c], R88 ;  /* 0x00075c5801007387 */ /* 0x000fe80000100800 */
[----:B------:R-:W3:Y:S01]  /*16930*/  LDL.LU R2, [R1+0x124c] ;  /* 0x00124c0001027983 */ /* 0x000ee20000300800 */
[----:B------:R-:W-:-:S02]  /*16940*/  IADD3 R74, P0, PT, R25, R9, RZ ;  /* 0x00000009194a7210 */ /* 0x000fc40007f1e0ff */
[-C--:B------:R-:W-:Y:S02]  /*16950*/  LEA.HI.X.SX32 R75, R26, R8.reuse, 0x1, P1 ;  /* 0x000000081a4b7211 */ /* 0x080fe400008f0eff */
[CC--:B------:R-:W-:Y:S02]  /*16960*/  IADD3 R79, P1, PT, R18.reuse, R9.reuse, RZ ;  /* 0x00000009124f7210 */ /* 0x0c0fe40007f3e0ff */
[-C--:B------:R-:W-:Y:S02]  /*16970*/  LEA.HI.X.SX32 R68, R25, R8.reuse, 0x1, P0 ;  /* 0x0000000819447211 */ /* 0x080fe400000f0eff */
[-C--:B------:R-:W-:Y:S02]  /*16980*/  IADD3 R20, P0, PT, R17, R9.reuse, RZ ;  /* 0x0000000911147210 */ /* 0x080fe40007f1e0ff */
[----:B------:R-:W-:Y:S02]  /*16990*/  LEA.HI.X.SX32 R67, R18, R8, 0x1, P1 ;  /* 0x0000000812437211 */ /* 0x000fe400008f0eff */
[----:B------:R-:W-:-:S02]  /*169a0*/  IADD3 R27, P1, PT, R16, R9, RZ ;  /* 0x00000009101b7210 */ /* 0x000fc40007f3e0ff */
[-C--:B------:R-:W-:Y:S01]  /*169b0*/  LEA.HI.X.SX32 R78, R17, R8.reuse, 0x1, P0 ;  /* 0x00000008114e7211 */ /* 0x080fe200000f0eff */
[----:B------:R-:W-:Y:S01]  /*169c0*/  STL [R1+0x770], R74 ;  /* 0x0007704a01007387 */ /* 0x000fe20000100800 */
[-C--:B------:R-:W-:Y:S01]  /*169d0*/  IADD3 R76, P0, PT, R15, R9.reuse, RZ ;  /* 0x000000090f4c7210 */ /* 0x080fe20007f1e0ff */
[----:B------:R-:W-:Y:S01]  /*169e0*/  IMAD R19, R91, UR22, RZ ;  /* 0x000000165b137c24 */ /* 0x000fe2000f8e02ff */
[-C--:B------:R-:W-:Y:S01]  /*169f0*/  LEA.HI.X.SX32 R28, R16, R8.reuse, 0x1, P1 ;  /* 0x00000008101c7211 */ /* 0x080fe200008f0eff */
[----:B------:R-:W-:Y:S01]  /*16a00*/  STL [R1+0x764], R75 ;  /* 0x0007644b01007387 */ /* 0x000fe20000100800 */
[-C--:B------:R-:W-:Y:S01]  /*16a10*/  IADD3 R87, P1, PT, R13, R9.reuse, RZ ;  /* 0x000000090d577210 */ /* 0x080fe20007f3e0ff */
[----:B------:R-:W-:Y:S01]  /*16a20*/  IMAD R17, R66, UR19, RZ ;  /* 0x0000001342117c24 */ /* 0x000fe2000f8e02ff */
[----:B------:R-:W-:Y:S01]  /*16a30*/  LEA.HI.X.SX32 R70, R15, R8, 0x1, P0 ;  /* 0x000000080f467211 */ /* 0x000fe200000f0eff */
[----:B------:R-:W-:Y:S01]  /*16a40*/  STL [R1+0x778], R79 ;  /* 0x0007784f01007387 */ /* 0x000fe20000100800 */
[----:B------:R-:W-:-:S03]  /*16a50*/  IADD3 R80, P0, PT, R12, R9, RZ ;  /* 0x000000090c507210 */ /* 0x000fc60007f1e0ff */
[----:B------:R-:W-:Y:S01]  /*16a60*/  STL [R1+0x76c], R68 ;  /* 0x00076c4401007387 */ /* 0x000fe20000100800 */
[----:B------:R-:W-:-:S03]  /*16a70*/  LEA.HI.X.SX32 R81, R13, R8, 0x1, P1 ;  /* 0x000000080d517211 */ /* 0x000fc600008f0eff */
[----:B------:R-:W-:Y:S01]  /*16a80*/  STL [R1+0x780], R20 ;  /* 0x0007801401007387 */ /* 0x000fe20000100800 */
[----:B------:R-:W-:-:S03]  /*16a90*/  IMAD R15, R11, UR15, RZ ;  /* 0x0000000f0b0f7c24 */ /* 0x000fc6000f8e02ff */
[----:B------:R-:W-:Y:S01]  /*16aa0*/  STL [R1+0x774], R67 ;  /* 0x0007744301007387 */ /* 0x000fe20000100800 */
[----:B------:R-:W-:-:S03]  /*16ab0*/  IADD3 R61, P1, PT, R19, R9, RZ ;  /* 0x00000009133d7210 */ /* 0x000fc60007f3e0ff */
[----:B------:R-:W-:Y:S01]  /*16ac0*/  STL [R1+0x788], R27 ;  /* 0x0007881b01007387 */ /* 0x000fe20000100800 */
[----:B------:R-:W-:-:S03]  /*16ad0*/  LEA.HI.X.SX32 R86, R12, R8, 0x1, P0 ;  /* 0x000000080c567211 */ /* 0x000fc600000f0eff */
        /* <DEDUP_REMOVED lines=9> */
[----:B----4-:R-:W-:-:S03]  /*16b70*/  IMAD R59, R6, 0x66, RZ ;  /* 0x00000066063b7824 */ /* 0x010fc600078e02ff */
[----:B------:R-:W-:Y:S01]  /*16b80*/  STL [R1+0x7a8], R80 ;  /* 0x0007a85001007387 */ /* 0x000fe20000100800 */
[----:B------:R-:W-:-:S03]  /*16b90*/  IMAD R65, R6, 0x67, RZ ;  /* 0x0000006706417824 */ /* 0x000fc600078e02ff */
[----:B------:R-:W-:Y:S04]  /*16ba0*/  STL [R1+0x79c], R81 ;  /* 0x00079c5101007387 */ /* 0x000fe80000100800 */
[----:B------:R-:W-:Y:S04]  /*16bb0*/  STL [R1+0x7b0], R61 ;  /* 0x0007b03d01007387 */ /* 0x000fe80000100800 */
[----:B------:R-:W-:Y:S01]  /*16bc0*/  STL [R1+0x7a4], R86 ;  /* 0x0007a45601007387 */ /* 0x000fe20000100800 */
[----:B------:R-:W-:-:S03]  /*16bd0*/  SHF.R.S32.HI R59, RZ, 0x1f, R59 ;  /* 0x0000001fff3b7819 */ /* 0x000fc6000001143b */
[----:B------:R-:W-:Y:S01]  /*16be0*/  STL [R1+0x7b8], R90 ;  /* 0x0007b85a01007387 */ /* 0x000fe20000100800 */
[----:B------:R-:W-:-:S03]  /*16bf0*/  IMAD R53, R6, 0x6e, RZ ;  /* 0x0000006e06357824 */ /* 0x000fc600078e02ff */
[----:B------:R-:W-:Y:S01]  /*16c00*/  STL [R1+0x7ac], R73 ;  /* 0x0007ac4901007387 */ /* 0x000fe20000100800 */
[----:B------:R-:W-:-:S03]  /*16c10*/  SHF.R.S32.HI R65, RZ, 0x1f, R65 ;  /* 0x0000001fff417819 */ /* 0x000fc60000011441 */
[----:B------:R-:W-:Y:S01]  /*16c20*/  STL [R1+0x7c0], R46 ;  /* 0x0007c02e01007387 */ /* 0x000fe20000100800 */
[C---:B------:R-:W-:Y:S01]  /*16c30*/  IMAD R83, R6.reuse, 0x6f, RZ ;  /* 0x0000006f06537824 */ /* 0x040fe200078e02ff */
[----:B------:R-:W-:Y:S01]  /*16c40*/  SHF.R.S32.HI R12, RZ, 0x1f, R53 ;  /* 0x0000001fff0c7819 */ /* 0x000fe20000011435 */
[----:B------:R-:W-:-:S03]  /*16c50*/  IMAD R77, R6, 0x76, RZ ;  /* 0x00000076064d7824 */ /* 0x000fc600078e02ff */
[----:B------:R-:W-:Y:S02]  /*16c60*/  SHF.R.S32.HI R13, RZ, 0x1f, R83 ;  /* 0x0000001fff0d7819 */ /* 0x000fe40000011453 */
[----:B--2---:R-:W-:Y:S02]  /*16c70*/  SHF.R.S32.HI R16, RZ, 0x1f, R62 ;  /* 0x0000001fff107819 */ /* 0x004fe4000001143e */
[----:B---3--:R-:W-:-:S05]  /*16c80*/  IADD3 R7, P0, PT, R64, R2, RZ ;  /* 0x0000000240077210 */ /* 0x008fca0007f1e0ff */
[----:B------:R2:W-:Y:S01]  /*16c90*/  STL [R1+0x350], R7 ;  /* 0x0003500701007387 */ /* 0x0005e20000100800 */
[--C-:B0-----:R-:W-:Y:S01]  /*16ca0*/  IMAD.X R34, R59, 0x1, R3.reuse, P0 ;  /* 0x000000013b227824 */ /* 0x101fe200000e0603 */
[----:B------:R-:W-:Y:S02]  /*16cb0*/  IADD3 R35, P0, PT, R53, R2, RZ ;  /* 0x0000000235237210 */ /* 0x000fe40007f1e0ff */
[----:B--2---:R-:W-:Y:S02]  /*16cc0*/  LEA.HI.X.SX32 R7, R15, R8, 0x1, P1 ;  /* 0x000000080f077211 */ /* 0x004fe400008f0eff */
[-C--:B------:R-:W-:Y:S01]  /*16cd0*/  IADD3 R30, P1, PT, R71, R2.reuse, RZ ;  /* 0x00000002471e7210 */ /* 0x080fe20007f3e0ff */
[----:B------:R-:W-:Y:S04]  /*16ce0*/  STL [R1+0x7b4], R84 ;  /* 0x0007b45401007387 */ /* 0x000fe80000100800 */
[--C-:B------:R-:W-:Y:S01]  /*16cf0*/  IMAD.X R33, R65, 0x1, R3.reuse, P1 ;  /* 0x0000000141217824 */ /* 0x100fe200008e0603 */
[----:B------:R-:W-:Y:S01]  /*16d00*/  IADD3 R32, P1, PT, R83, R2, RZ ;  /* 0x0000000253207210 */ /* 0x000fe20007f3e0ff */
[----:B------:R-:W-:Y:S01]  /*16d10*/  STL [R1+0x7bc], R7 ;  /* 0x0007bc0701007387 */ /* 0x000fe20000100800 */
[----:B------:R-:W-:Y:S01]  /*16d20*/  IMAD.X R63, R12, 0x1, R3, P0 ;  /* 0x000000010c3f7824 */ /* 0x000fe200000e0603 */
[----:B------:R-:W-:-:S02]  /*16d30*/  SHF.R.S32.HI R15, RZ, 0x1f, R77 ;  /* 0x0000001fff0f7819 */ /* 0x000fc4000001144d */
[----:B------:R-:W-:Y:S01]  /*16d40*/  STL [R1+0x360], R30 ;  /* 0x0003601e01007387 */ /* 0x000fe20000100800 */
[-C--:B------:R-:W-:Y:S01]  /*16d50*/  IADD3 R43, P0, PT, R77, R2.reuse, RZ ;  /* 0x000000024d2b7210 */ /* 0x080fe20007f1e0ff */
[----:B------:R-:W-:Y:S02]  /*16d60*/  IMAD.X R82, R13, 0x1, R3, P1 ;  /* 0x000000010d527824 */ /* 0x000fe400008e0603 */
        /* <DEDUP_REMOVED lines=8> */
[----:B------:R-:W-:Y:S04]  /*16df0*/  STL [R1+0x390], R43 ;  /* 0x0003902b01007387 */ /* 0x000fe80000100800 */
[----:B------:R-:W-:Y:S01]  /*16e00*/  STL [R1+0x37c], R82 ;  /* 0x00037c5201007387 */ /* 0x000fe20000100800 */
[----:B------:R-:W-:-:S03]  /*16e10*/  IMAD.X R89, R16, 0x1, R3, P1 ;  /* 0x0000000110597824 */ /* 0x000fc600008e0603 */
[----:B------:R-:W2:Y:S01]  /*16e20*/  LDL.LU R64, [R1+0x394] ;  /* 0x0003940001407983 */ /* 0x000ea20000300800 */
[----:B------:R-:W-:-:S03]  /*16e30*/  IADD3 R36, P1, PT, R71, R4, RZ ;  /* 0x0000000447247210 */ /* 0x000fc60007f3e0ff */
[----:B------:R-:W3:Y:S04]  /*16e40*/  LDL.LU R66, [R1+0x3a8] ;  /* 0x0003a80001427983 */ /* 0x000ee80000300800 */
[----:B------:R-:W-:Y:S04]  /*16e50*/  STL [R1+0x3a0], R11 ;  /* 0x0003a00b01007387 */ /* 0x000fe80000100800 */
[----:B------:R-:W-:Y:S04]  /*16e60*/  STL [R1+0x38c], R49 ;  /* 0x00038c3101007387 */ /* 0x000fe80000100800 */
[----:B------:R-:W-:Y:S04]  /*16e70*/  STL [R1+0x358], R40 ;  /* 0x0003582801007387 */ /* 0x000fe80000100800 */
[----:B------:R-:W4:Y:S04]  /*16e80*/  LDL.LU R71, [R1+0x3a4] ;  /* 0x0003a40001477983 */ /* 0x000f280000300800 */
[----:B------:R-:W4:Y:S01]  /*16e90*/  LDL.LU R91, [R1+0x3bc] ;  /* 0x0003bc00015b7983 */ /* 0x000f220000300800 */
[----:B------:R-:W-:Y:S01]  /*16ea0*/  IMAD.X R72, R59, 0x1, R5, P0 ;  /* 0x000000013b487824 */ /* 0x000fe200000e0605 */
[----:B------:R-:W-:Y:S01]  /*16eb0*/  IADD3 R44, P0, PT, R53, R4, RZ ;  /* 0x00000004352c7210 */ /* 0x000fe20007f1e0ff */
[----:B------:R-:W-:-:S02]  /*16ec0*/  IMAD R47, R6, 0x7e, RZ ;  /* 0x0000007e062f7824 */ /* 0x000fc400078e02ff */
[--C-:B------:R-:W-:Y:S02]  /*16ed0*/  IMAD.X R48, R65, 0x1, R5.reuse, P1 ;  /* 0x0000000141307824 */ /* 0x100fe400008e0605 */
[----:B------:R-:W-:Y:S01]  /*16ee0*/  IMAD.X R41, R12, 0x1, R5, P0 ;  /* 0x000000010c297824 */ /* 0x000fe200000e0605 */
[----:B------:R-:W-:Y:S02]  /*16ef0*/  SHF.R.S32.HI R17, RZ, 0x1f, R47 ;  /* 0x0000001fff117819 */ /* 0x000fe4000001142f */
[----:B------:R-:W-:Y:S01]  /*16f00*/  IADD3 R19, P1, PT, R47, R2, RZ ;  /* 0x000000022f137210 */ /* 0x000fe20007f3e0ff */
[----:B------:R-:W-:Y:S01]  /*16f10*/  STL [R1+0x39c], R89 ;  /* 0x00039c5901007387 */ /* 0x000fe20000100800 */
[----:B------:R-:W-:-:S03]  /*16f20*/  IADD3 R42, P0, PT, R83, R4, RZ ;  /* 0x00000004532a7210 */ /* 0x000fc60007f1e0ff */
[----:B------:R-:W-:Y:S01]  /*16f30*/  STL [R1+0x368], R36 ;  /* 0x0003682401007387 */ /* 0x000fe20000100800 */
[----:B------:R-:W-:-:S03]  /*16f40*/  IMAD.X R83, R17, 0x1, R3, P1 ;  /* 0x0000000111537824 */ /* 0x000fc600008e0603 */
[----:B------:R-:W-:Y:S01]  /*16f50*/  STL [R1+0x354], R72 ;  /* 0x0003544801007387 */ /* 0x000fe20000100800 */
[----:B------:R-:W-:Y:S01]  /*16f60*/  IMAD.X R31, R13, 0x1, R5, P0 ;  /* 0x000000010d1f7824 */ /* 0x000fe200000e0605 */
[----:B------:R-:W-:Y:S02]  /*16f70*/  IADD3 R50, P0, PT, R77, R4, RZ ;  /* 0x000000044d327210 */ /* 0x000fe40007f1e0ff */
[----:B------:R-:W-:Y:S04]  /*16f80*/  STL [R1+0x378], R44 ;  /* 0x0003782c01007387 */ /* 0x000fe80000100800 */
[----:B------:R-:W-:Y:S04]  /*16f90*/  STL [R1+0x364], R48 ;  /* 0x0003643001007387 */ /* 0x000fe80000100800 */
[----:B------:R-:W-:Y:S04]  /*16fa0*/  STL [R1+0x3b0], R19 ;  /* 0x0003b01301007387 */ /* 0x000fe80000100800 */
[----:B------:R-:W-:Y:S01]  /*16fb0*/  STL [R1+0x374], R41 ;  /* 0x0003742901007387 */ /* 0x000fe20000100800 */
[----:B------:R-:W-:-:S03]  /*16fc0*/  LOP3.LUT R55, R0, 0x10, RZ, 0x3c, !PT ;  /* 0x0000001000377812 */ /* 0x000fc600078e3cff */
[----:B------:R-:W-:Y:S04]  /*16fd0*/  STL [R1+0x388], R42 ;  /* 0x0003882a01007387 */ /* 0x000fe80000100800 */
[----:B------:R-:W-:Y:S04]  /*16fe0*/  STL [R1+0x3ac], R83 ;  /* 0x0003ac5301007387 */ /* 0x000fe80000100800 */
[----:B------:R-:W-:Y:S04]  /*16ff0*/  STL [R1+0x384], R31 ;  /* 0x0003841f01007387 */ /* 0x000fe80000100800 */
[----:B------:R-:W-:Y:S04]  /*17000*/  STL [R1+0x398], R50 ;  /* 0x0003983201007387 */ /* 0x000fe80000100800 */
[----:B------:R-:W-:Y:S04]  /*17010*/  STL [R1+0xf68], R6 ;  /* 0x000f680601007387 */ /* 0x000fe80000100800 */
[----:B------:R-:W4:Y:S04]  /*17020*/  LDL.LU R56, [R1+0x6a8] ;  /* 0x0006a80001387983 */ /* 0x000f280000300800 */
[----:B------:R-:W4:Y:S04]  /*17030*/  LDL.LU R85, [R1+0x790] ;  /* 0x0007900001557983 */ /* 0x000f280000300800 */
[----:B------:R-:W4:Y:S04]  /*17040*/  LDL.LU R57, [R1+0x78c] ;  /* 0x00078c0001397983 */ /* 0x000f280000300800 */
[----:B------:R-:W4:Y:S04]  /*17050*/  LDL.LU R38, [R1+0x100] ;  /* 0x0001000001267983 */ /* 0x000f280000300800 */
[----:B------:R-:W4:Y:S04]  /*17060*/  LDL.LU R51, [R1+0xfc] ;  /* 0x0000fc0001337983 */ /* 0x000f280000300800 */
[----:B--2---:R-:W-:Y:S04]  /*17070*/  STS.U8 [R55+UR9+0x6480], R64 ;  /* 0x0064804037007988 */ /* 0x004fe80008000009 */
[----:B---3--:R0:W-:Y:S04]  /*17080*/  STS.U8 [R55+UR9+0x2880], R66 ;  /* 0x0028804237007988 */ /* 0x0081e80008000009 */
[----:B0-----:R-:W2:Y:S04]  /*17090*/  LDL.LU R66, [R1+0xf4] ;  /* 0x0000f40001427983 */ /* 0x001ea80000300800 */
[----:B----4-:R0:W-:Y:S04]  /*170a0*/  STS.U8 [R55+UR9+0x6880], R71 ;  /* 0x0068804737007988 */ /* 0x0101e80008000009 */
[----:B------:R3:W-:Y:S04]  /*170b0*/  STS.U8 [R55+UR9+0x2c80], R91 ;  /* 0x002c805b37007988 */ /* 0x0007e80008000009 */
[----:B0-----:R-:W4:Y:S04]  /*170c0*/  LDL.LU R71, [R1+0xf0] ;  /* 0x0000f00001477983 */ /* 0x001f280000300800 */
[----:B---3--:R-:W3:Y:S01]  /*170d0*/  LDL.LU R91, [R1+0xe8] ;  /* 0x0000e800015b7983 */ /* 0x008ee20000300800 */
[----:B------:R-:W-:-:S02]  /*170e0*/  VIADD R18, R10, 0xffffff91 ;  /* 0xffffff910a127836 */ /* 0x000fc40000000000 */
[--C-:B------:R-:W-:Y:S01]  /*170f0*/  IMAD.X R29, R15, 0x1, R5.reuse, P0 ;  /* 0x000000010f1d7824 */ /* 0x100fe200000e0605 */
[----:B------:R-:W-:Y:S01]  /*17100*/  IADD3 R65, P0, PT, R62, R4, RZ ;  /* 0x000000043e417210 */ /* 0x000fe20007f1e0ff */
[----:B------:R-:W3:Y:S01]  /*17110*/  LDL.LU R22, [R1+0xe4] ;  /* 0x0000e40001167983 */ /* 0x000ee20000300800 */
[----:B------:R-:W-:Y:S01]  /*17120*/  ISETP.GE.U32.AND P6, PT, R18, 0x7fffff12, PT ;  /* 0x7fffff121200780c */ /* 0x000fe20003fc6070 */
[----:B------:R-:W-:Y:S02]  /*17130*/  IMAD R18, R6, 0x7f, RZ ;  /* 0x0000007f06127824 */ /* 0x000fe400078e02ff */
[----:B------:R-:W3:Y:S01]  /*17140*/  LDL.LU R92, [R1+0x1e0] ;  /* 0x0001e000015c7983 */ /* 0x000ee20000300800 */
[----:B------:R-:W-:-:S03]  /*17150*/  IMAD.X R77, R16, 0x1, R5, P0 ;  /* 0x00000001104d7824 */ /* 0x000fc600000e0605 */
[----:B------:R-:W3:Y:S01]  /*17160*/  LDL.LU R45, [R1+0x1cc] ;  /* 0x0001cc00012d7983 */ /* 0x000ee20000300800 */
[----:B------:R-:W-:-:S03]  /*17170*/  SHF.R.S32.HI R15, RZ, 0x1f, R18 ;  /* 0x0000001fff0f7819 */ /* 0x000fc60000011412 */
[----:B------:R-:W3:Y:S01]  /*17180*/  LDL.LU R69, [R1+0x204] ;  /* 0x0002040001457983 */ /* 0x000ee20000300800 */
[----:B------:R-:W-:-:S03]  /*17190*/  IADD3 R53, P0, PT, R18, R2, RZ ;  /* 0x0000000212357210 */ /* 0x000fc60007f1e0ff */
[----:B------:R-:W3:Y:S04]  /*171a0*/  LDL.LU R37, [R1+0x200] ;  /* 0x0002000001257983 */ /* 0x000ee80000300800 */
[----:B------:R-:W3:Y:S04]  /*171b0*/  LDL.LU R62, [R1+0x240] ;  /* 0x00024000013e7983 */ /* 0x000ee80000300800 */
[----:B------:R-:W3:Y:S04]  /*171c0*/  LDL.LU R58, [R1+0x23c] ;  /* 0x00023c00013a7983 */ /* 0x000ee80000300800 */
[----:B------:R-:W3:Y:S01]  /*171d0*/  LDL.LU R64, [R1+0x268] ;  /* 0x0002680001407983 */ /* 0x000ee20000300800 */
[----:B------:R-:W-:-:S03]  /*171e0*/  IMAD.X R59, R15, 0x1, R3, P0 ;  /* 0x000000010f3b7824 */ /* 0x000fc600000e0603 */
[----:B------:R-:W3:Y:S04]  /*171f0*/  LDL.LU R54, [R1+0x264] ;  /* 0x0002640001367983 */ /* 0x000ee80000300800 */
[----:B------:R-:W-:Y:S04]  /*17200*/  STL [R1+0x394], R29 ;  /* 0x0003941d01007387 */ /* 0x000fe80000100800 */
[----:B------:R-:W-:Y:S04]  /*17210*/  STL [R1+0x3a8], R65 ;  /* 0x0003a84101007387 */ /* 0x000fe80000100800 */
[----:B------:R-:W-:Y:S04]  /*17220*/  STS.U8 [R55+UR9+0x6c80], R56 ;  /* 0x006c803837007988 */ /* 0x000fe80008000009 */
        /* <DEDUP_REMOVED lines=9> */
[----:B--2---:R0:W-:Y:S04]  /*172c0*/  STS.U8 [R55+UR9+0x3880], R66 ;  /* 0x0038804237007988 */ /* 0x0041e80008000009 */
[----:B0-----:R-:W2:Y:S04]  /*172d0*/  LDL.LU R66, [R1+0x294] ;  /* 0x0002940001427983 */ /* 0x001ea80000300800 */
[----:B----4-:R0:W-:Y:S04]  /*172e0*/  STS.U8 [R55+UR9+0x7880], R71 ;  /* 0x0078804737007988 */ /* 0x0101e80008000009 */
[----:B---3--:R3:W-:Y:S04]  /*172f0*/  STS.U8 [R55+UR9+0x3c80], R91 ;  /* 0x003c805b37007988 */ /* 0x0087e80008000009 */
[----:B0-----:R-:W4:Y:S04]  /*17300*/  LDL.LU R71, [R1+0x28c] ;  /* 0x00028c0001477983 */ /* 0x001f280000300800 */
[----:B------:R-:W4:Y:S04]  /*17310*/  LDL.LU R60, [R1+0x2b4] ;  /* 0x0002b400013c7983 */ /* 0x000f280000300800 */
[----:B------:R-:W4:Y:S04]  /*17320*/  LDL.LU R56, [R1+0x2b0] ;  /* 0x0002b00001387983 */ /* 0x000f280000300800 */
[----:B------:R-:W4:Y:S04]  /*17330*/  LDL.LU R85, [R1+0x3f0] ;  /* 0x0003f00001557983 */ /* 0x000f280000300800 */
[----:B------:R-:W4:Y:S04]  /*17340*/  LDL.LU R57, [R1+0x3c8] ;  /* 0x0003c80001397983 */ /* 0x000f280000300800 */
[----:B------:R-:W4:Y:S04]  /*17350*/  LDL.LU R38, [R1+0x424] ;  /* 0x0004240001267983 */ /* 0x000f280000300800 */
[----:B------:R-:W4:Y:S04]  /*17360*/  LDL.LU R51, [R1+0x40c] ;  /* 0x00040c0001337983 */ /* 0x000f280000300800 */
[----:B---3--:R-:W3:Y:S01]  /*17370*/  LDL.LU R91, [R1+0x524] ;  /* 0x00052400015b7983 */ /* 0x008ee20000300800 */
[----:B------:R-:W-:-:S05]  /*17380*/  VIADD R12, R10, 0xffffff98 ;  /* 0xffffff980a0c7836 */ /* 0x000fca0000000000 */
[----:B------:R-:W-:Y:S02]  /*17390*/  ISETP.GE.U32.AND P0, PT, R12, 0x7fffff19, PT ;  /* 0x7fffff190c00780c */ /* 0x000fe40003f06070 */
[----:B------:R-:W-:Y:S01]  /*173a0*/  LOP3.LUT R12, R0, 0x20, RZ, 0x3c, !PT ;  /* 0x00000020000c7812 */ /* 0x000fe200078e3cff */
[----:B------:R-:W-:Y:S04]  /*173b0*/  STS.U8 [R55+UR9+0x7c80], R22 ;  /* 0x007c801637007988 */ /* 0x000fe80008000009 */
[----:B------:R-:W-:Y:S04]  /*173c0*/  STS.U8 [R12+UR9+0x100], R92 ;  /* 0x0001005c0c007988 */ /* 0x000fe80008000009 */
[----:B------:R-:W-:Y:S04]  /*173d0*/  STS.U8 [R12+UR9+0x4100], R45 ;  /* 0x0041002d0c007988 */ /* 0x000fe80008000009 */
[----:B------:R-:W-:Y:S04]  /*173e0*/  STS.U8 [R12+UR9+0x500], R69 ;  /* 0x000500450c007988 */ /* 0x000fe80008000009 */
[----:B------:R-:W-:Y:S04]  /*173f0*/  STS.U8 [R12+UR9+0x4500], R37 ;  /* 0x004500250c007988 */ /* 0x000fe80008000009 */
[----:B------:R0:W-:Y:S04]  /*17400*/  STS.U8 [R12+UR9+0x900], R62 ;  /* 0x0009003e0c007988 */ /* 0x0001e80008000009 */
[----:B------:R-:W-:Y:S04]  /*17410*/  STS.U8 [R12+UR9+0x4900], R58 ;  /* 0x0049003a0c007988 */ /* 0x000fe80008000009 */
[----:B------:R1:W-:Y:S04]  /*17420*/  STS.U8 [R12+UR9+0xd00], R64 ;  /* 0x000d00400c007988 */ /* 0x0003e80008000009 */
[----:B0-----:R-:W3:Y:S04]  /*17430*/  LDL.LU R62, [R1+0x4e8] ;  /* 0x0004e800013e7983 */ /* 0x001ee80000300800 */
[----:B-1----:R-:W3:Y:S04]  /*17440*/  LDL.LU R64, [R1+0x5dc] ;  /* 0x0005dc0001407983 */ /* 0x002ee80000300800 */
[----:B------:R-:W3:Y:S04]  /*17450*/  LDL.LU R14, [R1+0x5a8] ;  /* 0x0005a800010e7983 */ /* 0x000ee80000300800 */
[----:B------:R-:W3:Y:S04]  /*17460*/  LDL.LU R55, [R1+0x65c] ;  /* 0x00065c0001377983 */ /* 0x000ee80000300800 */
[----:B------:R-:W3:Y:S04]  /*17470*/  LDL.LU R22, [R1+0x628] ;  /* 0x0006280001167983 */ /* 0x000ee80000300800 */
[----:B------:R-:W3:Y:S04]  /*17480*/  LDL.LU R92, [R1+0x6e0] ;  /* 0x0006e000015c7983 */ /* 0x000ee80000300800 */
[----:B------:R-:W3:Y:S04]  /*17490*/  LDL.LU R45, [R1+0x6dc] ;  /* 0x0006dc00012d7983 */ /* 0x000ee80000300800 */
[----:B------:R-:W3:Y:S04]  /*174a0*/  LDL.LU R69, [R1+0x7c8] ;  /* 0x0007c80001457983 */ /* 0x000ee80000300800 */
[----:B------:R-:W3:Y:S04]  /*174b0*/  LDL.LU R37, [R1+0x7c4] ;  /* 0x0007c40001257983 */ /* 0x000ee80000300800 */
[----:B------:R0:W-:Y:S04]  /*174c0*/  STS.U8 [R12+UR9+0x4d00], R54 ;  /* 0x004d00360c007988 */ /* 0x0001e80008000009 */
[----:B------:R-:W3:Y:S04]  /*174d0*/  LDL.LU R58, [R1+0xe0] ;  /* 0x0000e000013a7983 */ /* 0x000ee80000300800 */
[----:B0-----:R-:W3:Y:S04]  /*174e0*/  LDL.LU R54, [R1+0xdc] ;  /* 0x0000dc0001367983 */ /* 0x001ee80000300800 */
[----:B--2---:R0:W-:Y:S04]  /*174f0*/  STS.U8 [R12+UR9+0x1100], R66 ;  /* 0x001100420c007988 */ /* 0x0041e80008000009 */
[----:B0-----:R-:W2:Y:S04]  /*17500*/  LDL.LU R66, [R1+0xcc] ;  /* 0x0000cc0001427983 */ /* 0x001ea80000300800 */
[----:B----4-:R0:W-:Y:S04]  /*17510*/  STS.U8 [R12+UR9+0x5100], R71 ;  /* 0x005100470c007988 */ /* 0x0101e80008000009 */
[----:B------:R1:W-:Y:S04]  /*17520*/  STS.U8 [R12+UR9+0x1500], R60 ;  /* 0x0015003c0c007988 */ /* 0x0003e80008000009 */
[----:B------:R4:W-:Y:S04]  /*17530*/  STS.U8 [R12+UR9+0x5500], R56 ;  /* 0x005500380c007988 */ /* 0x0009e80008000009 */
[----:B0-----:R-:W2:Y:S04]  /*17540*/  LDL.LU R71, [R1+0xc8] ;  /* 0x0000c80001477983 */ /* 0x001ea80000300800 */
[----:B------:R0:W-:Y:S04]  /*17550*/  STS.U8 [R12+UR9+0x1900], R85 ;  /* 0x001900550c007988 */ /* 0x0001e80008000009 */
[----:B-1----:R-:W2:Y:S04]  /*17560*/  LDL.LU R60, [R1+0xb4] ;  /* 0x0000b400013c7983 */ /* 0x002ea80000300800 */
[----:B------:R1:W-:Y:S04]  /*17570*/  STS.U8 [R12+UR9+0x5900], R57 ;  /* 0x005900390c007988 */ /* 0x0003e80008000009 */
[----:B----4-:R-:W4:Y:S04]  /*17580*/  LDL.LU R56, [R1+0xb0] ;  /* 0x0000b00001387983 */ /* 0x010f280000300800 */
[----:B------:R1:W-:Y:S04]  /*17590*/  STS.U8 [R12+UR9+0x1d00], R38 ;  /* 0x001d00260c007988 */ /* 0x0003e80008000009 */
[----:B0-----:R-:W4:Y:S04]  /*175a0*/  LDL.LU R85, [R1+0x1e4] ;  /* 0x0001e40001557983 */ /* 0x001f280000300800 */
[----:B------:R-:W-:Y:S04]  /*175b0*/  STS.U8 [R12+UR9+0x5d00], R51 ;  /* 0x005d00330c007988 */ /* 0x000fe80008000009 */
[----:B-1----:R-:W4:Y:S04]  /*175c0*/  LDL.LU R57, [R1+0x1d0] ;  /* 0x0001d00001397983 */ /* 0x002f280000300800 */
[----:B---3--:R0:W-:Y:S04]  /*175d0*/  STS.U8 [R12+UR9+0x2100], R91 ;  /* 0x0021005b0c007988 */ /* 0x0081e80008000009 */
[----:B------:R-:W3:Y:S04]  /*175e0*/  LDL.LU R38, [R1+0x210] ;  /* 0x0002100001267983 */ /* 0x000ee80000300800 */
[----:B0-----:R-:W3:Y:S01]  /*175f0*/  LDL.LU R91, [R1+0x20c] ;  /* 0x00020c00015b7983 */ /* 0x001ee20000300800 */
[----:B------:R-:W-:-:S03]  /*17600*/  VIADD R13, R10, 0xffffff99 ;  /* 0xffffff990a0d7836 */ /* 0x000fc60000000000 */
[----:B------:R-:W3:Y:S04]  /*17610*/  LDL.LU R51, [R1+0x248] ;  /* 0x0002480001337983 */ /* 0x000ee80000300800 */
[----:B------:R0:W-:Y:S04]  /*17620*/  STS.U8 [R12+UR9+0x6100], R62 ;  /* 0x0061003e0c007988 */ /* 0x0001e80008000009 */
[----:B------:R1:W-:Y:S04]  /*17630*/  STS.U8 [R12+UR9+0x2500], R64 ;  /* 0x002500400c007988 */ /* 0x0003e80008000009 */
[----:B------:R-:W-:Y:S04]  /*17640*/  STS.U8 [R12+UR9+0x6500], R14 ;  /* 0x0065000e0c007988 */ /* 0x000fe80008000009 */
[----:B------:R-:W-:Y:S04]  /*17650*/  STS.U8 [R12+UR9+0x2900], R55 ;  /* 0x002900370c007988 */ /* 0x000fe80008000009 */
[----:B------:R-:W-:Y:S04]  /*17660*/  STS.U8 [R12+UR9+0x6900], R22 ;  /* 0x006900160c007988 */ /* 0x000fe80008000009 */
[----:B------:R-:W-:Y:S04]  /*17670*/  STS.U8 [R12+UR9+0x2d00], R92 ;  /* 0x002d005c0c007988 */ /* 0x000fe80008000009 */
[----:B------:R-:W-:Y:S04]  /*17680*/  STS.U8 [R12+UR9+0x6d00], R45 ;  /* 0x006d002d0c007988 */ /* 0x000fe80008000009 */
[----:B------:R-:W-:Y:S01]  /*17690*/  STS.U8 [R12+UR9+0x3100], R69 ;  /* 0x003100450c007988 */ /* 0x000fe20008000009 */
[----:B------:R-:W-:-:S03]  /*176a0*/  ISETP.GE.U32.AND P1, PT, R13, 0x7fffff1a, PT ;  /* 0x7fffff1a0d00780c */ /* 0x000fc60003f26070 */
[----:B------:R-:W-:Y:S01]  /*176b0*/  STS.U8 [R12+UR9+0x7100], R37 ;  /* 0x007100250c007988 */ /* 0x000fe20008000009 */
[----:B------:R-:W-:-:S03]  /*176c0*/  LOP3.LUT R13, R0, 0x30, RZ, 0x3c, !PT ;  /* 0x00000030000d7812 */ /* 0x000fc600078e3cff */
[----:B0-----:R-:W3:Y:S04]  /*176d0*/  LDL.LU R62, [R1+0x244] ;  /* 0x00024400013e7983 */ /* 0x001ee80000300800 */
[----:B------:R-:W-:Y:S04]  /*176e0*/  STS.U8 [R12+UR9+0x3500], R58 ;  /* 0x0035003a0c007988 */ /* 0x000fe80008000009 */
[----:B-1----:R-:W3:Y:S04]  /*176f0*/  LDL.LU R64, [R1+0x270] ;  /* 0x0002700001407983 */ /* 0x002ee80000300800 */
[----:B------:R-:W-:Y:S04]  /*17700*/  STS.U8 [R12+UR9+0x7500], R54 ;  /* 0x007500360c007988 */ /* 0x000fe80008000009 */
[----:B--2---:R0:W-:Y:S04]  /*17710*/  STS.U8 [R12+UR9+0x3900], R66 ;  /* 0x003900420c007988 */ /* 0x0041e80008000009 */
[----:B0-----:R-:W2:Y:S04]  /*17720*/  LDL.LU R66, [R1+0x26c] ;  /* 0x00026c0001427983 */ /* 0x001ea80000300800 */
[----:B------:R-:W2:Y:S04]  /*17730*/  LDL.LU R92, [R1+0x29c] ;  /* 0x00029c00015c7983 */ /* 0x000ea80000300800 */
[----:B------:R0:W-:Y:S04]  /*17740*/  STS.U8 [R12+UR9+0x7900], R71 ;  /* 0x007900470c007988 */ /* 0x0001e80008000009 */
[----:B------:R-:W2:Y:S04]  /*17750*/  LDL.LU R45, [R1+0x298] ;  /* 0x00029800012d7983 */ /* 0x000ea80000300800 */
[----:B------:R-:W2:Y:S04]  /*17760*/  LDL.LU R69, [R1+0x2bc] ;  /* 0x0002bc0001457983 */ /* 0x000ea80000300800 */
[----:B------:R-:W-:Y:S04]  /*17770*/  STS.U8 [R12+UR9+0x3d00], R60 ;  /* 0x003d003c0c007988 */ /* 0x000fe80008000009 */
[----:B------:R-:W2:Y:S04]  /*17780*/  LDL.LU R37, [R1+0x2b8] ;  /* 0x0002b80001257983 */ /* 0x000ea80000300800 */
[----:B----4-:R-:W-:Y:S04]  /*17790*/  STS.U8 [R12+UR9+0x7d00], R56 ;  /* 0x007d00380c007988 */ /* 0x010fe80008000009 */
[----:B------:R-:W4:Y:S04]  /*177a0*/  LDL.LU R58, [R1+0x3f8] ;  /* 0x0003f800013a7983 */ /* 0x000f280000300800 */
[----:B------:R-:W-:Y:S04]  /*177b0*/  STS.U8 [R13+UR9+0x180], R85 ;  /* 0x000180550d007988 */ /* 0x000fe80008000009 */
[----:B------:R-:W4:Y:S04]  /*177c0*/  LDL.LU R54, [R1+0x3f4] ;  /* 0x0003f40001367983 */ /* 0x000f280000300800 */
[----:B------:R-:W-:Y:S04]  /*177d0*/  STS.U8 [R13+UR9+0x4180], R57 ;  /* 0x004180390d007988 */ /* 0x000fe80008000009 */
[----:B0-----:R-:W4:Y:S04]  /*177e0*/  LDL.LU R71, [R1+0x464] ;  /* 0x0004640001477983 */ /* 0x001f280000300800 */
[----:B---3--:R-:W-:Y:S04]  /*177f0*/  STS.U8 [R13+UR9+0x580], R38 ;  /* 0x000580260d007988 */ /* 0x008fe80008000009 */
[----:B------:R0:W-:Y:S04]  /*17800*/  STS.U8 [R13+UR9+0x4580], R91 ;  /* 0x0045805b0d007988 */ /* 0x0001e80008000009 */
[----:B0-----:R-:W3:Y:S04]  /*17810*/  LDL.LU R91, [R1+0x428] ;  /* 0x00042800015b7983 */ /* 0x001ee80000300800 */
[----:B------:R-:W3:Y:S04]  /*17820*/  LDL.LU R38, [R1+0x564] ;  /* 0x0005640001267983 */ /* 0x000ee80000300800 */
        /* <DEDUP_REMOVED lines=10> */
[----:B------:R0:W-:Y:S04]  /*178d0*/  STS.U8 [R13+UR9+0x4980], R62 ;  /* 0x0049803e0d007988 */ /* 0x0001e80008000009 */
[----:B------:R1:W-:Y:S04]  /*178e0*/  STS.U8 [R13+UR9+0xd80], R64 ;  /* 0x000d80400d007988 */ /* 0x0003e80008000009 */
[----:B0-----:R-:W3:Y:S04]  /*178f0*/  LDL.LU R62, [R1+0xa0] ;  /* 0x0000a000013e7983 */ /* 0x001ee80000300800 */
[----:B-1----:R-:W3:Y:S04]  /*17900*/  LDL.LU R64, [R1+0x9c] ;  /* 0x00009c0001407983 */ /* 0x002ee80000300800 */
[----:B--2---:R0:W-:Y:S04]  /*17910*/  STS.U8 [R13+UR9+0x4d80], R66 ;  /* 0x004d80420d007988 */ /* 0x0041e80008000009 */
[----:B------:R1:W-:Y:S04]  /*17920*/  STS.U8 [R13+UR9+0x1180], R92 ;  /* 0x0011805c0d007988 */ /* 0x0003e80008000009 */
[----:B0-----:R-:W2:Y:S04]  /*17930*/  LDL.LU R66, [R1+0x94] ;  /* 0x0000940001427983 */ /* 0x001ea80000300800 */
[----:B------:R0:W-:Y:S04]  /*17940*/  STS.U8 [R13+UR9+0x5180], R45 ;  /* 0x0051802d0d007988 */ /* 0x0001e80008000009 */
[----:B------:R0:W-:Y:S04]  /*17950*/  STS.U8 [R13+UR9+0x1580], R69 ;  /* 0x001580450d007988 */ /* 0x0001e80008000009 */
[----:B-1----:R-:W2:Y:S04]  /*17960*/  LDL.LU R92, [R1+0x90] ;  /* 0x00009000015c7983 */ /* 0x002ea80000300800 */
[----:B------:R1:W-:Y:S04]  /*17970*/  STS.U8 [R13+UR9+0x5580], R37 ;  /* 0x005580250d007988 */ /* 0x0003e80008000009 */
[----:B0-----:R-:W2:Y:S04]  /*17980*/  LDL.LU R45, [R1+0x88] ;  /* 0x00008800012d7983 */ /* 0x001ea80000300800 */
[----:B----4-:R0:W-:Y:S04]  /*17990*/  STS.U8 [R13+UR9+0x1980], R58 ;  /* 0x0019803a0d007988 */ /* 0x0101e80008000009 */
[----:B------:R-:W4:Y:S04]  /*179a0*/  LDL.LU R69, [R1+0x84] ;  /* 0x0000840001457983 */ /* 0x000f280000300800 */
[----:B------:R-:W-:Y:S04]  /*179b0*/  STS.U8 [R13+UR9+0x5980], R54 ;  /* 0x005980360d007988 */ /* 0x000fe80008000009 */
[----:B-1----:R-:W4:Y:S04]  /*179c0*/  LDL.LU R37, [R1+0x1ec] ;  /* 0x0001ec0001257983 */ /* 0x002f280000300800 */
[----:B------:R1:W-:Y:S04]  /*179d0*/  STS.U8 [R13+UR9+0x1d80], R71 ;  /* 0x001d80470d007988 */ /* 0x0003e80008000009 */
[----:B0-----:R-:W4:Y:S04]  /*179e0*/  LDL.LU R58, [R1+0x1d8] ;  /* 0x0001d800013a7983 */ /* 0x001f280000300800 */
[----:B-1----:R-:W4:Y:S04]  /*179f0*/  LDL.LU R71, [R1+0x220] ;  /* 0x0002200001477983 */ /* 0x002f280000300800 */
[----:B------:R-:W4:Y:S04]  /*17a00*/  LDL.LU R54, [R1+0x21c] ;  /* 0x00021c0001367983 */ /* 0x000f280000300800 */
[----:B---3--:R0:W-:Y:S04]  /*17a10*/  STS.U8 [R13+UR9+0x5d80], R91 ;  /* 0x005d805b0d007988 */ /* 0x0081e80008000009 */
[----:B0-----:R-:W3:Y:S04]  /*17a20*/  LDL.LU R91, [R1+0x250] ;  /* 0x00025000015b7983 */ /* 0x001ee80000300800 */
[----:B------:R0:W-:Y:S04]  /*17a30*/  STS.U8 [R13+UR9+0x2180], R38 ;  /* 0x002180260d007988 */ /* 0x0001e80008000009 */
[----:B------:R-:W-:Y:S04]  /*17a40*/  STS.U8 [R13+UR9+0x6180], R21 ;  /* 0x006180150d007988 */ /* 0x000fe80008000009 */
[----:B------:R-:W-:Y:S04]  /*17a50*/  STS.U8 [R13+UR9+0x2580], R14 ;  /* 0x0025800e0d007988 */ /* 0x000fe80008000009 */
[----:B------:R-:W-:Y:S04]  /*17a60*/  STS.U8 [R13+UR9+0x6580], R55 ;  /* 0x006580370d007988 */ /* 0x000fe80008000009 */
[----:B------:R-:W-:Y:S04]  /*17a70*/  STS.U8 [R13+UR9+0x2980], R22 ;  /* 0x002980160d007988 */ /* 0x000fe80008000009 */
[----:B------:R-:W-:Y:S04]  /*17a80*/  STS.U8 [R13+UR9+0x6980], R60 ;  /* 0x0069803c0d007988 */ /* 0x000fe80008000009 */
[----:B0-----:R-:W3:Y:S04]  /*17a90*/  LDL.LU R38, [R1+0x24c] ;  /* 0x00024c0001267983 */ /* 0x001ee80000300800 */
[----:B------:R0:W-:Y:S04]  /*17aa0*/  STS.U8 [R13+UR9+0x2d80], R56 ;  /* 0x002d80380d007988 */ /* 0x0001e80008000009 */
[----:B------:R1:W-:Y:S04]  /*17ab0*/  STS.U8 [R13+UR9+0x6d80], R85 ;  /* 0x006d80550d007988 */ /* 0x0003e80008000009 */
[----:B------:R1:W-:Y:S04]  /*17ac0*/  STS.U8 [R13+UR9+0x3180], R57 ;  /* 0x003180390d007988 */ /* 0x0003e80008000009 */
[----:B0-----:R-:W3:Y:S04]  /*17ad0*/  LDL.LU R56, [R1+0x278] ;  /* 0x0002780001387983 */ /* 0x001ee80000300800 */
[----:B-1----:R-:W3:Y:S04]  /*17ae0*/  LDL.LU R85, [R1+0x274] ;  /* 0x0002740001557983 */ /* 0x002ee80000300800 */
[----:B------:R0:W-:Y:S04]  /*17af0*/  STS.U8 [R13+UR9+0x7180], R51 ;  /* 0x007180330d007988 */ /* 0x0001e80008000009 */
[----:B------:R-:W3:Y:S04]  /*17b00*/  LDL.LU R57, [R1+0x2a4] ;  /* 0x0002a40001397983 */ /* 0x000ee80000300800 */
[----:B0-----:R-:W3:Y:S01]  /*17b10*/  LDL.LU R51, [R1+0x2a0] ;  /* 0x0002a00001337983 */ /* 0x001ee20000300800 */
[----:B------:R-:W-:-:S03]  /*17b20*/  LOP3.LUT R12, R0, 0x40, RZ, 0x3c, !PT ;  /* 0x00000040000c7812 */ /* 0x000fc600078e3cff */
[----:B------:R0:W-:Y:S04]  /*17b30*/  STS.U8 [R13+UR9+0x3580], R62 ;  /* 0x0035803e0d007988 */ /* 0x0001e80008000009 */
[----:B------:R1:W-:Y:S04]  /*17b40*/  STS.U8 [R13+UR9+0x7580], R64 ;  /* 0x007580400d007988 */ /* 0x0003e80008000009 */
[----:B0-----:R-:W3:Y:S04]  /*17b50*/  LDL.LU R62, [R1+0x3b4] ;  /* 0x0003b400013e7983 */ /* 0x001ee80000300800 */
[----:B-1----:R-:W3:Y:S04]  /*17b60*/  LDL.LU R64, [R1+0x2c0] ;  /* 0x0002c00001407983 */ /* 0x002ee80000300800 */
[----:B--2---:R0:W-:Y:S04]  /*17b70*/  STS.U8 [R13+UR9+0x3980], R66 ;  /* 0x003980420d007988 */ /* 0x0041e80008000009 */
[----:B0-----:R-:W2:Y:S04]  /*17b80*/  LDL.LU R66, [R1+0x400] ;  /* 0x0004000001427983 */ /* 0x001ea80000300800 */
[----:B------:R-:W-:Y:S04]  /*17b90*/  STS.U8 [R13+UR9+0x7980], R92 ;  /* 0x0079805c0d007988 */ /* 0x000fe80008000009 */
[----:B------:R-:W-:Y:S04]  /*17ba0*/  STS.U8 [R13+UR9+0x3d80], R45 ;  /* 0x003d802d0d007988 */ /* 0x000fe80008000009 */
[----:B----4-:R-:W-:Y:S04]  /*17bb0*/  STS.U8 [R13+UR9+0x7d80], R69 ;  /* 0x007d80450d007988 */ /* 0x010fe80008000009 */
[----:B------:R-:W-:Y:S04]  /*17bc0*/  STS.U8 [R12+UR9+0x200], R37 ;  /* 0x000200250c007988 */ /* 0x000fe80008000009 */
[----:B------:R-:W-:Y:S04]  /*17bd0*/  STS.U8 [R12+UR9+0x4200], R58 ;  /* 0x0042003a0c007988 */ /* 0x000fe80008000009 */
[----:B------:R0:W-:Y:S04]  /*17be0*/  STS.U8 [R12+UR9+0x600], R71 ;  /* 0x000600470c007988 */ /* 0x0001e80008000009 */
[----:B------:R-:W-:Y:S04]  /*17bf0*/  STS.U8 [R12+UR9+0x4600], R54 ;  /* 0x004600360c007988 */ /* 0x000fe80008000009 */
[----:B0-----:R-:W4:Y:S04]  /*17c00*/  LDL.LU R71, [R1+0x3fc] ;  /* 0x0003fc0001477983 */ /* 0x001f280000300800 */
[----:B---3--:R0:W-:Y:S04]  /*17c10*/  STS.U8 [R12+UR9+0xa00], R91 ;  /* 0x000a005b0c007988 */ /* 0x0081e80008000009 */
        /* <DEDUP_REMOVED lines=14> */
[----:B------:R1:W-:Y:S04]  /*17d00*/  STS.U8 [R12+UR9+0xe00], R56 ;  /* 0x000e00380c007988 */ /* 0x0003e80008000009 */
[----:B0-----:R-:W3:Y:S04]  /*17d10*/  LDL.LU R38, [R1+0x54] ;  /* 0x0000540001267983 */ /* 0x001ee80000300800 */
[----:B------:R0:W-:Y:S04]  /*17d20*/  STS.U8 [R12+UR9+0x4e00], R85 ;  /* 0x004e00550c007988 */ /* 0x0001e80008000009 */
[----:B-1----:R-:W3:Y:S04]  /*17d30*/  LDL.LU R56, [R1+0x40] ;  /* 0x0000400001387983 */ /* 0x002ee80000300800 */
[----:B------:R1:W-:Y:S04]  /*17d40*/  STS.U8 [R12+UR9+0x1200], R57 ;  /* 0x001200390c007988 */ /* 0x0003e80008000009 */
[----:B0-----:R-:W3:Y:S04]  /*17d50*/  LDL.LU R85, [R1+0x3c] ;  /* 0x00003c0001557983 */ /* 0x001ee80000300800 */
[----:B------:R0:W-:Y:S04]  /*17d60*/  STS.U8 [R12+UR9+0x5200], R51 ;  /* 0x005200330c007988 */ /* 0x0001e80008000009 */
[----:B-1----:R-:W3:Y:S04]  /*17d70*/  LDL.LU R57, [R1+0x38] ;  /* 0x0000380001397983 */ /* 0x002ee80000300800 */
[----:B0-----:R-:W3:Y:S04]  /*17d80*/  LDL.LU R51, [R1+0x34] ;  /* 0x0000340001337983 */ /* 0x001ee80000300800 */
[----:B------:R0:W-:Y:S04]  /*17d90*/  STS.U8 [R12+UR9+0x1600], R62 ;  /* 0x0016003e0c007988 */ /* 0x0001e80008000009 */
[----:B------:R1:W-:Y:S04]  /*17da0*/  STS.U8 [R12+UR9+0x5600], R64 ;  /* 0x005600400c007988 */ /* 0x0003e80008000009 */
[----:B0-----:R-:W3:Y:S04]  /*17db0*/  LDL.LU R62, [R1+0x1f0] ;  /* 0x0001f000013e7983 */ /* 0x001ee80000300800 */
[----:B-1----:R-:W3:Y:S04]  /*17dc0*/  LDL.LU R64, [R1+0x1dc] ;  /* 0x0001dc0001407983 */ /* 0x002ee80000300800 */
[----:B--2---:R0:W-:Y:S04]  /*17dd0*/  STS.U8 [R12+UR9+0x1a00], R66 ;  /* 0x001a00420c007988 */ /* 0x0041e80008000009 */
[----:B0-----:R-:W2:Y:S04]  /*17de0*/  LDL.LU R66, [R1+0x228] ;  /* 0x0002280001427983 */ /* 0x001ea80000300800 */
[----:B----4-:R0:W-:Y:S04]  /*17df0*/  STS.U8 [R12+UR9+0x5a00], R71 ;  /* 0x005a00470c007988 */ /* 0x0101e80008000009 */
[----:B0-----:R-:W4:Y:S04]  /*17e00*/  LDL.LU R71, [R1+0x224] ;  /* 0x0002240001477983 */ /* 0x001f280000300800 */
[----:B---3--:R0:W-:Y:S04]  /*17e10*/  STS.U8 [R12+UR9+0x1e00], R91 ;  /* 0x001e005b0c007988 */ /* 0x0081e80008000009 */
[----:B0-----:R-:W3:Y:S04]  /*17e20*/  LDL.LU R91, [R1+0x258] ;  /* 0x00025800015b7983 */ /* 0x001ee80000300800 */
[----:B------:R-:W-:Y:S04]  /*17e30*/  STS.U8 [R12+UR9+0x5e00], R52 ;  /* 0x005e00340c007988 */ /* 0x000fe80008000009 */
[----:B------:R-:W-:Y:S04]  /*17e40*/  STS.U8 [R12+UR9+0x2200], R21 ;  /* 0x002200150c007988 */ /* 0x000fe80008000009 */
[----:B------:R-:W-:Y:S04]  /*17e50*/  STS.U8 [R12+UR9+0x6200], R14 ;  /* 0x0062000e0c007988 */ /* 0x000fe80008000009 */
[----:B------:R-:W-:Y:S04]  /*17e60*/  STS.U8 [R12+UR9+0x2600], R55 ;  /* 0x002600370c007988 */ /* 0x000fe80008000009 */
[----:B------:R-:W-:Y:S04]  /*17e70*/  STS.U8 [R12+UR9+0x6600], R22 ;  /* 0x006600160c007988 */ /* 0x000fe80008000009 */
[----:B------:R-:W-:Y:S04]  /*17e80*/  STS.U8 [R12+UR9+0x2a00], R60 ;  /* 0x002a003c0c007988 */ /* 0x000fe80008000009 */
[----:B------:R-:W-:Y:S04]  /*17e90*/  STS.U8 [R12+UR9+0x6a00], R92 ;  /* 0x006a005c0c007988 */ /* 0x000fe80008000009 */
[----:B------:R0:W-:Y:S04]  /*17ea0*/  STS.U8 [R12+UR9+0x2e00], R45 ;  /* 0x002e002d0c007988 */ /* 0x0001e80008000009 */
[----:B------:R1:W-:Y:S04]  /*17eb0*/  STS.U8 [R12+UR9+0x6e00], R69 ;  /* 0x006e00450c007988 */ /* 0x0003e80008000009 */
[----:B------:R0:W-:Y:S04]  /*17ec0*/  STS.U8 [R12+UR9+0x3200], R37 ;  /* 0x003200250c007988 */ /* 0x0001e80008000009 */
[----:B------:R1:W-:Y:S04]  /*17ed0*/  STS.U8 [R12+UR9+0x7200], R58 ;  /* 0x0072003a0c007988 */ /* 0x0003e80008000009 */
[----:B------:R1:W-:Y:S04]  /*17ee0*/  STS.U8 [R12+UR9+0x3600], R54 ;  /* 0x003600360c007988 */ /* 0x0003e80008000009 */
[----:B0-----:R-:W3:Y:S04]  /*17ef0*/  LDL.LU R45, [R1+0x254] ;  /* 0x00025400012d7983 */ /* 0x001ee80000300800 */
[----:B------:R0:W-:Y:S04]  /*17f00*/  STS.U8 [R12+UR9+0x7600], R38 ;  /* 0x007600260c007988 */ /* 0x0001e80008000009 */
[----:B-1----:R-:W3:Y:S04]  /*17f10*/  LDL.LU R69, [R1+0x280] ;  /* 0x0002800001457983 */ /* 0x002ee80000300800 */
[----:B------:R-:W3:Y:S04]  /*17f20*/  LDL.LU R37, [R1+0x27c] ;  /* 0x00027c0001257983 */ /* 0x000ee80000300800 */
[----:B------:R-:W-:Y:S04]  /*17f30*/  STS.U8 [R12+UR9+0x3a00], R56 ;  /* 0x003a00380c007988 */ /* 0x000fe80008000009 */
[----:B------:R-:W3:Y:S04]  /*17f40*/  LDL.LU R58, [R1+0x2ac] ;  /* 0x0002ac00013a7983 */ /* 0x000ee80000300800 */
[----:B------:R-:W-:Y:S04]  /*17f50*/  STS.U8 [R12+UR9+0x7a00], R85 ;  /* 0x007a00550c007988 */ /* 0x000fe80008000009 */
[----:B------:R-:W3:Y:S04]  /*17f60*/  LDL.LU R54, [R1+0x2a8] ;  /* 0x0002a80001367983 */ /* 0x000ee80000300800 */
[----:B------:R-:W-:Y:S04]  /*17f70*/  STS.U8 [R12+UR9+0x3e00], R57 ;  /* 0x003e00390c007988 */ /* 0x000fe80008000009 */
[----:B0-----:R-:W3:Y:S04]  /*17f80*/  LDL.LU R38, [R1+0x3c4] ;  /* 0x0003c40001267983 */ /* 0x001ee80000300800 */
[----:B------:R0:W-:Y:S01]  /*17f90*/  STS.U8 [R12+UR9+0x7e00], R51 ;  /* 0x007e00330c007988 */ /* 0x0001e20008000009 */
[----:B------:R-:W-:-:S03]  /*17fa0*/  LOP3.LUT R92, R0, 0x50, RZ, 0x3c, !PT ;  /* 0x00000050005c7812 */ /* 0x000fc600078e3cff */
        /* <DEDUP_REMOVED lines=21> */
[----:B------:R0:W-:Y:S04]  /*18100*/  STS.U8 [R92+UR9+0x4a80], R45 ;  /* 0x004a802d5c007988 */ /* 0x0001e80008000009 */
        /* <DEDUP_REMOVED lines=8> */
[----:B------:R1:W-:Y:S04]  /*18190*/  STS.U8 [R92+UR9+0x1680], R38 ;  /* 0x001680265c007988 */ /* 0x0003e80008000009 */
[----:B0-----:R-:W3:Y:S04]  /*181a0*/  LDL.LU R54, [R1+0x260] ;  /* 0x0002600001367983 */ /* 0x001ee80000300800 */
[----:B-1----:R-:W3:Y:S04]  /*181b0*/  LDL.LU R38, [R1+0x25c] ;  /* 0x00025c0001267983 */ /* 0x002ee80000300800 */
[----:B------:R0:W-:Y:S04]  /*181c0*/  STS.U8 [R92+UR9+0x5680], R51 ;  /* 0x005680335c007988 */ /* 0x0001e80008000009 */
[----:B------:R1:W-:Y:S04]  /*181d0*/  STS.U8 [R92+UR9+0x1a80], R12 ;  /* 0x001a800c5c007988 */ /* 0x0003e80008000009 */
[----:B------:R1:W-:Y:S04]  /*181e0*/  STS.U8 [R92+UR9+0x5a80], R52 ;  /* 0x005a80345c007988 */ /* 0x0003e80008000009 */
[----:B0-----:R-:W3:Y:S04]  /*181f0*/  LDL.LU R51, [R1+0x288] ;  /* 0x0002880001337983 */ /* 0x001ee80000300800 */
[----:B------:R-:W3:Y:S04]  /*18200*/  LDL.LU R13, [R1+0x284] ;  /* 0x00028400010d7983 */ /* 0x000ee80000300800 */
[----:B-1----:R-:W3:Y:S04]  /*18210*/  LDL R12, [R1+0x350] ;  /* 0x00035000010c7983 */ /* 0x002ee80000100800 */
[----:B------:R-:W3:Y:S04]  /*18220*/  LDL.LU R52, [R1+0x1248] ;  /* 0x0012480001347983 */ /* 0x000ee80000300800 */
[----:B------:R0:W-:Y:S04]  /*18230*/  STS.U8 [R92+UR9+0x1e80], R21 ;  /* 0x001e80155c007988 */ /* 0x0001e80008000009 */
[----:B------:R1:W-:Y:S04]  /*18240*/  STS.U8 [R92+UR9+0x5e80], R14 ;  /* 0x005e800e5c007988 */ /* 0x0003e80008000009 */
[----:B------:R1:W-:Y:S04]  /*18250*/  STS.U8 [R92+UR9+0x2280], R55 ;  /* 0x002280375c007988 */ /* 0x0003e80008000009 */
[----:B0-----:R-:W3:Y:S04]  /*18260*/  LDL.LU R21, [R1+0x1244] ;  /* 0x0012440001157983 */ /* 0x001ee80000300800 */
[----:B-1----:R-:W3:Y:S04]  /*18270*/  LDL.LU R14, [R1+0x1240] ;  /* 0x00124000010e7983 */ /* 0x002ee80000300800 */
        /* <DEDUP_REMOVED lines=14> */
[----:B0-----:R-:W3:Y:S04]  /*18360*/  LDL.LU R64, [R1+0x1220] ;  /* 0x0012200001407983 */ /* 0x001ee80000300800 */
[----:B--2---:R0:W-:Y:S04]  /*18370*/  STS.U8 [R92+UR9+0x3280], R66 ;  /* 0x003280425c007988 */ /* 0x0041e80008000009 */
[----:B0-----:R-:W2:Y:S04]  /*18380*/  LDL.LU R66, [R1+0x121c] ;  /* 0x00121c0001427983 */ /* 0x001ea80000300800 */
[----:B----4-:R0:W-:Y:S04]  /*18390*/  STS.U8 [R92+UR9+0x7280], R71 ;  /* 0x007280475c007988 */ /* 0x0101e80008000009 */
[----:B0-----:R-:W4:Y:S04]  /*183a0*/  LDL.LU R71, [R1+0x1218] ;  /* 0x0012180001477983 */ /* 0x001f280000300800 */
[----:B---3--:R0:W-:Y:S04]  /*183b0*/  STS.U8 [R92+UR9+0x3680], R91 ;  /* 0x0036805b5c007988 */ /* 0x0081e80008000009 */
[----:B0-----:R-:W3:Y:S01]  /*183c0*/  LDL.LU R91, [R1+0x1214] ;  /* 0x00121400015b7983 */ /* 0x001ee20000300800 */
[----:B------:R-:W-:-:S03]  /*183d0*/  LOP3.LUT R0, R0, 0x60, RZ, 0x3c, !PT ;  /* 0x0000006000007812 */ /* 0x000fc600078e3cff */
[----:B---3--:R-:W-:Y:S04]  /*183e0*/  STS.U8 [R92+UR9+0x7680], R91 ;  /* 0x0076805b5c007988 */ /* 0x008fe80008000009 */
[----:B----4-:R-:W-:Y:S04]  /*183f0*/  STS.U8 [R92+UR9+0x3a80], R71 ;  /* 0x003a80475c007988 */ /* 0x010fe80008000009 */
[----:B--2---:R-:W-:Y:S04]  /*18400*/  STS.U8 [R92+UR9+0x7a80], R66 ;  /* 0x007a80425c007988 */ /* 0x004fe80008000009 */
[----:B------:R-:W-:Y:S04]  /*18410*/  STS.U8 [R92+UR9+0x3e80], R64 ;  /* 0x003e80405c007988 */ /* 0x000fe80008000009 */
[----:B------:R0:W-:Y:S04]  /*18420*/  STS.U8 [R92+UR9+0x7e80], R62 ;  /* 0x007e803e5c007988 */ /* 0x0001e80008000009 */
[----:B------:R1:W-:Y:S04]  /*18430*/  STS.U8 [R0+UR9+0x300], R45 ;  /* 0x0003002d00007988 */ /* 0x0003e80008000009 */
[----:B------:R2:W-:Y:S04]  /*18440*/  STS.U8 [R0+UR9+0x4300], R69 ;  /* 0x0043004500007988 */ /* 0x0005e80008000009 */
[----:B0-----:R-:W3:Y:S04]  /*18450*/  LDL.LU R92, [R1+0x1210] ;  /* 0x00121000015c7983 */ /* 0x001ee80000300800 */
[----:B-1----:R-:W4:Y:S04]  /*18460*/  LDL.LU R45, [R1+0x120c] ;  /* 0x00120c00012d7983 */ /* 0x002f280000300800 */
[----:B--2---:R-:W2:Y:S04]  /*18470*/  LDL.LU R69, [R1+0x1208] ;  /* 0x0012080001457983 */ /* 0x004ea80000300800 */
[----:B------:R0:W-:Y:S04]  /*18480*/  STS.U8 [R0+UR9+0x700], R37 ;  /* 0x0007002500007988 */ /* 0x0001e80008000009 */
[----:B------:R1:W-:Y:S04]  /*18490*/  STS.U8 [R0+UR9+0x4700], R58 ;  /* 0x0047003a00007988 */ /* 0x0003e80008000009 */
[----:B------:R1:W-:Y:S04]  /*184a0*/  STS.U8 [R0+UR9+0xb00], R54 ;  /* 0x000b003600007988 */ /* 0x0003e80008000009 */
[----:B0-----:R-:W2:Y:S04]  /*184b0*/  LDL.LU R37, [R1+0x1204] ;  /* 0x0012040001257983 */ /* 0x001ea80000300800 */
[----:B-1----:R-:W2:Y:S04]  /*184c0*/  LDL.LU R58, [R1+0x1200] ;  /* 0x00120000013a7983 */ /* 0x002ea80000300800 */
[----:B------:R-:W2:Y:S04]  /*184d0*/  LDL.LU R54, [R1+0x11fc] ;  /* 0x0011fc0001367983 */ /* 0x000ea80000300800 */
[----:B------:R0:W-:Y:S04]  /*184e0*/  STS.U8 [R0+UR9+0x4b00], R38 ;  /* 0x004b002600007988 */ /* 0x0001e80008000009 */
[----:B------:R1:W-:Y:S04]  /*184f0*/  STS.U8 [R0+UR9+0xf00], R51 ;  /* 0x000f003300007988 */ /* 0x0003e80008000009 */
[----:B------:R1:W-:Y:S04]  /*18500*/  STS.U8 [R0+UR9+0x4f00], R13 ;  /* 0x004f000d00007988 */ /* 0x0003e80008000009 */
[----:B0-----:R-:W2:Y:S04]  /*18510*/  LDL.LU R38, [R1+0x11f8] ;  /* 0x0011f80001267983 */ /* 0x001ea80000300800 */
[----:B-1----:R-:W2:Y:S04]  /*18520*/  LDL.LU R51, [R1+0x11f4] ;  /* 0x0011f40001337983 */ /* 0x002ea80000300800 */
[----:B------:R-:W2:Y:S01]  /*18530*/  LDL.LU R0, [R1+0x11f0] ;  /* 0x0011f00001007983 */ /* 0x000ea20000300800 */
[----:B------:R-:W-:Y:S01]  /*18540*/  PRMT R16, RZ, 0x7610, R16 ;  /* 0x00007610ff107816 */ /* 0x000fe20000000010 */
[----:B------:R-:W-:-:S02]  /*18550*/  @!P1 IMAD.MOV.U32 R13, RZ, RZ, R34 ;  /* 0x000000ffff0d9224 */ /* 0x000fc400078e0022 */
[----:B------:R-:W3:Y:S04]  /*18560*/  LDL.LU R34, [R1+0x11ec] ;  /* 0x0011ec0001227983 */ /* 0x000ee80000300800 */
[----:B------:R0:W3:Y:S02]  /*18570*/  @!P1 LDG.E.U8 R16, desc[UR20][R12.64] ;  /* 0x000000140c109981 */ /* 0x0000e4000c1e1100 */
[----:B0-----:R-:W-:Y:S02]  /*18580*/  @!P1 IMAD.MOV.U32 R12, RZ, RZ, R40 ;  /* 0x000000ffff0c9224 */ /* 0x001fe400078e0028 */
[----:B------:R-:W-:Y:S01]  /*18590*/  @!P1 IMAD.MOV.U32 R13, RZ, RZ, R72 ;  /* 0x000000ffff0d9224 */ /* 0x000fe200078e0048 */
[----:B--2---:R-:W-:-:S06]  /*185a0*/  PRMT R0, RZ, 0x7610, R0 ;  /* 0x00007610ff007816 */ /* 0x004fcc0000000000 */
[----:B------:R-:W2:Y:S04]  /*185b0*/  @!P1 LDG.E.U8 R0, desc[UR20][R12.64] ;  /* 0x000000140c009981 */ /* 0x000ea8000c1e1100 */
[----:B---3--:R-:W-:Y:S04]  /*185c0*/  STL [R1+0x108], R16 ;  /* 0x0001081001007387 */ /* 0x008fe80000100800 */
[----:B------:R-:W3:Y:S04]  /*185d0*/  LDL.LU R72, [R1+0x11e8] ;  /* 0x0011e80001487983 */ /* 0x000ee80000300800 */
[----:B------:R-:W3:Y:S04]  /*185e0*/  LDL.LU R40, [R1+0x11e4] ;  /* 0x0011e40001287983 */ /* 0x000ee80000300800 */
[----:B--2---:R0:W-:Y:S04]  /*185f0*/  STL [R1+0xec], R0 ;  /* 0x0000ec0001007387 */ /* 0x0041e80000100800 */
[----:B0-----:R-:W2:Y:S01]  /*18600*/  LDL.LU R0, [R1+0x11e0] ;  /* 0x0011e00001007983 */ /* 0x001ea20000300800 */
[----:B------:R-:W-:Y:S01]  /*18610*/  PRMT R51, RZ, 0x7610, R51 ;  /* 0x00007610ff337816 */ /* 0x000fe20000000033 */
[----:B------:R-:W-:-:S02]  /*18620*/  @!P0 IMAD.MOV.U32 R12, RZ, RZ, R30 ;  /* 0x000000ffff0c8224 */ /* 0x000fc400078e001e */
[----:B------:R-:W-:Y:S02]  /*18630*/  @!P0 IMAD.MOV.U32 R13, RZ, RZ, R33 ;  /* 0x000000ffff0d8224 */ /* 0x000fe400078e0021 */
[----:B------:R-:W3:Y:S04]  /*18640*/  LDL.LU R33, [R1+0x11dc] ;  /* 0x0011dc0001217983 */ /* 0x000ee80000300800 */
[----:B------:R0:W3:Y:S04]  /*18650*/  @!P0 LDG.E.U8 R51, desc[UR20][R12.64] ;  /* 0x000000140c338981 */ /* 0x0000e8000c1e1100 */
[----:B------:R-:W4:Y:S01]  /*18660*/  LDL.LU R30, [R1+0x11d8] ;  /* 0x0011d800011e7983 */ /* 0x000f220000300800 */
[----:B0-----:R-:W-:-:S02]  /*18670*/  @!P0 IMAD.MOV.U32 R12, RZ, RZ, R36 ;  /* 0x000000ffff0c8224 */ /* 0x001fc400078e0024 */
[----:B------:R-:W-:Y:S01]  /*18680*/  @!P0 IMAD.MOV.U32 R13, RZ, RZ, R48 ;  /* 0x000000ffff0d8224 */ /* 0x000fe200078e0030 */
[----:B--2---:R-:W-:-:S06]  /*18690*/  PRMT R0, RZ, 0x7610, R0 ;  /* 0x00007610ff007816 */ /* 0x004fcc0000000000 */
[----:B------:R-:W2:Y:S04]  /*186a0*/  @!P0 LDG.E.U8 R0, desc[UR20][R12.64] ;  /* 0x000000140c008981 */ /* 0x000ea8000c1e1100 */
[----:B---3--:R0:W-:Y:S04]  /*186b0*/  STL [R1+0x124], R51 ;  /* 0x0001243301007387 */ /* 0x0081e80000100800 */
[----:B0-----:R-:W3:Y:S04]  /*186c0*/  LDL.LU R51, [R1+0x11d4] ;  /* 0x0011d40001337983 */ /* 0x001ee80000300800 */
        /* <DEDUP_REMOVED lines=20> */
[----:B------:R-:W-:-:S05]  /*18810*/  VIADD R16, R10, 0xffffff90 ;  /* 0xffffff900a107836 */ /* 0x000fca0000000000 */
[----:B------:R-:W-:Y:S02]  /*18820*/  ISETP.GE.U32.AND P1, PT, R16, 0x7fffff11, PT ;  /* 0x7fffff111000780c */ /* 0x000fe40003f26070 */
[----:B------:R-:W-:-:S11]  /*18830*/  PRMT R36, RZ, 0x7610, R36 ;  /* 0x00007610ff247816 */ /* 0x000fd60000000024 */
[----:B------:R-:W-:Y:S02]  /*18840*/  @!P1 IMAD.MOV.U32 R12, RZ, RZ, R32 ;  /* 0x000000ffff0c9224 */ /* 0x000fe400078e0020 */
[----:B------:R-:W-:Y:S02]  /*18850*/  @!P1 IMAD.MOV.U32 R13, RZ, RZ, R82 ;  /* 0x000000ffff0d9224 */ /* 0x000fe400078e0052 */
[----:B------:R-:W-:Y:S01]  /*18860*/  VIADD R16, R10, 0xffffff89 ;  /* 0xffffff890a107836 */ /* 0x000fe20000000000 */
[----:B---3--:R-:W-:Y:S01]  /*18870*/  PRMT R44, RZ, 0x7610, R44 ;  /* 0x00007610ff2c7816 */ /* 0x008fe2000000002c */
[----:B------:R-:W3:Y:S04]  /*18880*/  LDL.LU R82, [R1+0x11ac] ;  /* 0x0011ac0001527983 */ /* 0x000ee80000300800 */
[----:B------:R0:W3:Y:S01]  /*18890*/  @!P1 LDG.E.U8 R36, desc[UR20][R12.64] ;  /* 0x000000140c249981 */ /* 0x0000e2000c1e1100 */
[----:B------:R-:W-:-:S03]  /*188a0*/  ISETP.GE.U32.AND P0, PT, R16, 0x7fffff0a, PT ;  /* 0x7fffff0a1000780c */ /* 0x000fc60003f06070 */
[----:B------:R-:W4:Y:S01]  /*188b0*/  LDL.LU R32, [R1+0x11a8] ;  /* 0x0011a80001207983 */ /* 0x000f220000300800 */
[----:B0-----:R-:W-:Y:S02]  /*188c0*/  @!P1 IMAD.MOV.U32 R12, RZ, RZ, R42 ;  /* 0x000000ffff0c9224 */ /* 0x001fe400078e002a */
[----:B------:R-:W-:Y:S01]  /*188d0*/  @!P1 IMAD.MOV.U32 R13, RZ, RZ, R31 ;  /* 0x000000ffff0d9224 */ /* 0x000fe200078e001f */
[----:B--2---:R-:W-:-:S06]  /*188e0*/  PRMT R0, RZ, 0x7610, R0 ;  /* 0x00007610ff007816 */ /* 0x004fcc0000000000 */
[----:B------:R0:W2:Y:S02]  /*188f0*/  @!P1 LDG.E.U8 R0, desc[UR20][R12.64] ;  /* 0x000000140c009981 */ /* 0x0000a4000c1e1100 */
[----:B0-----:R-:W-:Y:S02]  /*18900*/  @!P0 IMAD.MOV.U32 R12, RZ, RZ, R43 ;  /* 0x000000ffff0c8224 */ /* 0x001fe400078e002b */
[----:B------:R-:W-:-:S05]  /*18910*/  @!P0 IMAD.MOV.U32 R13, RZ, RZ, R49 ;  /* 0x000000ffff0d8224 */ /* 0x000fca00078e0031 */
[----:B------:R-:W4:Y:S04]  /*18920*/  @!P0 LDG.E.U8 R44, desc[UR20][R12.64] ;  /* 0x000000140c2c8981 */ /* 0x000f28000c1e1100 */
[----:B---3--:R0:W-:Y:S04]  /*18930*/  STL [R1+0x11c], R36 ;  /* 0x00011c2401007387 */ /* 0x0081e80000100800 */
[----:B0-----:R-:W3:Y:S04]  /*18940*/  LDL.LU R36, [R1+0x11a4] ;  /* 0x0011a40001247983 */ /* 0x001ee80000300800 */
[----:B------:R-:W3:Y:S04]  /*18950*/  LDL.LU R31, [R1+0x11a0] ;  /* 0x0011a000011f7983 */ /* 0x000ee80000300800 */
[----:B------:R-:W3:Y:S04]  /*18960*/  LDL.LU R42, [R1+0x119c] ;  /* 0x00119c00012a7983 */ /* 0x000ee80000300800 */
[----:B--2---:R0:W-:Y:S04]  /*18970*/  STL [R1+0x118], R0 ;  /* 0x0001180001007387 */ /* 0x0041e80000100800 */
[----:B0-----:R-:W2:Y:S04]  /*18980*/  LDL.LU R0, [R1+0x1198] ;  /* 0x0011980001007983 */ /* 0x001ea80000300800 */
[----:B------:R-:W3:Y:S04]  /*18990*/  LDL.LU R49, [R1+0x1194] ;  /* 0x0011940001317983 */ /* 0x000ee80000300800 */
[----:B------:R-:W3:Y:S04]  /*189a0*/  LDL.LU R43, [R1+0x1190] ;  /* 0x00119000012b7983 */ /* 0x000ee80000300800 */
[----:B----4-:R0:W-:Y:S04]  /*189b0*/  STL [R1+0xe0], R44 ;  /* 0x0000e02c01007387 */ /* 0x0101e80000100800 */
[----:B0-----:R-:W4:Y:S01]  /*189c0*/  LDL.LU R44, [R1+0x118c] ;  /* 0x00118c00012c7983 */ /* 0x001f220000300800 */
[----:B------:R-:W-:-:S02]  /*189d0*/  @!P0 IMAD.MOV.U32 R12, RZ, RZ, R50 ;  /* 0x000000ffff0c8224 */ /* 0x000fc400078e0032 */
[----:B------:R-:W-:Y:S02]  /*189e0*/  @!P0 IMAD.MOV.U32 R13, RZ, RZ, R29 ;  /* 0x000000ffff0d8224 */ /* 0x000fe400078e001d */
[----:B------:R-:W-:Y:S01]  /*189f0*/  VIADD R16, R10, 0xffffff88 ;  /* 0xffffff880a107836 */ /* 0x000fe20000000000 */
[----:B------:R-:W3:Y:S04]  /*18a00*/  LDL.LU R29, [R1+0x1188] ;  /* 0x00118800011d7983 */ /* 0x000ee80000300800 */
[----:B------:R-:W-:Y:S01]  /*18a10*/  ISETP.GE.U32.AND P6, PT, R16, 0x7fffff09, PT ;  /* 0x7fffff091000780c */ /* 0x000fe20003fc6070 */
[----:B------:R-:W-:Y:S01]  /*18a20*/  VIADD R16, R10, 0xffffff81 ;  /* 0xffffff810a107836 */ /* 0x000fe20000000000 */
[----:B------:R-:W3:Y:S04]  /*18a30*/  LDL.LU R50, [R1+0x1184] ;  /* 0x0011840001327983 */ /* 0x000ee80000300800 */
[----:B------:R-:W-:-:S02]  /*18a40*/  ISETP.GE.U32.AND P1, PT, R16, 0x7fffff02, PT ;  /* 0x7fffff021000780c */ /* 0x000fc40003f26070 */
[----:B------:R-:W-:Y:S02]  /*18a50*/  PRMT R16, RZ, 0x7610, R16 ;  /* 0x00007610ff107816 */ /* 0x000fe40000000010 */
[----:B--2---:R-:W-:-:S06]  /*18a60*/  PRMT R0, RZ, 0x7610, R0 ;  /* 0x00007610ff007816 */ /* 0x004fcc0000000000 */
[----:B------:R0:W2:Y:S02]  /*18a70*/  @!P0 LDG.E.U8 R0, desc[UR20][R12.64] ;  /* 0x000000140c008981 */ /* 0x0000a4000c1e1100 */
[----:B0-----:R-:W-:Y:S02]  /*18a80*/  @!P6 IMAD.MOV.U32 R12, RZ, RZ, R11 ;  /* 0x000000ffff0ce224 */ /* 0x001fe400078e000b */
[----:B------:R-:W-:Y:S01]  /*18a90*/  @!P6 IMAD.MOV.U32 R13, RZ, RZ, R89 ;  /* 0x000000ffff0de224 */ /* 0x000fe200078e0059 */
[----:B----4-:R-:W-:-:S04]  /*18aa0*/  PRMT R44, RZ, 0x7610, R44 ;  /* 0x00007610ff2c7816 */ /* 0x010fc8000000002c */
[----:B------:R0:W4:Y:S02]  /*18ab0*/  @!P6 LDG.E.U8 R16, desc[UR20][R12.64] ;  /* 0x000000140c10e981 */ /* 0x000124000c1e1100 */
[----:B0-----:R-:W-:Y:S02]  /*18ac0*/  @!P6 IMAD.MOV.U32 R12, RZ, RZ, R65 ;  /* 0x000000ffff0ce224 */ /* 0x001fe400078e0041 */
[----:B------:R-:W-:-:S05]  /*18ad0*/  @!P6 IMAD.MOV.U32 R13, RZ, RZ, R77 ;  /* 0x000000ffff0de224 */ /* 0x000fca00078e004d */
[----:B------:R-:W3:Y:S01]  /*18ae0*/  @!P6 LDG.E.U8 R44, desc[UR20][R12.64] ;  /* 0x000000140c2ce981 */ /* 0x000ee2000c1e1100 */
[----:B------:R-:W-:-:S03]  /*18af0*/  IADD3 R47, P0, PT, R47, R4, RZ ;  /* 0x000000042f2f7210 */ /* 0x000fc60007f1e0ff */
[----:B--2---:R0:W-:Y:S04]  /*18b00*/  STL [R1+0xdc], R0 ;  /* 0x0000dc0001007387 */ /* 0x0041e80000100800 */
[----:B0-----:R-:W2:Y:S04]  /*18b10*/  LDL.LU R0, [R1+0x1180] ;  /* 0x0011800001007983 */ /* 0x001ea80000300800 */
[----:B------:R-:W2:Y:S04]  /*18b20*/  LDL.LU R89, [R1+0x117c] ;  /* 0x00117c0001597983 */ /* 0x000ea80000300800 */
[----:B------:R-:W2:Y:S04]  /*18b30*/  LDL.LU R11, [R1+0x1178] ;  /* 0x00117800010b7983 */ /* 0x000ea80000300800 */
[----:B----4-:R-:W-:Y:S04]  /*18b40*/  STL [R1+0x114], R16 ;  /* 0x0001141001007387 */ /* 0x010fe80000100800 */
[----:B------:R-:W-:Y:S04]  /*18b50*/  STL [R1+0x3b8], R47 ;  /* 0x0003b82f01007387 */ /* 0x000fe80000100800 */
[----:B---3--:R0:W-:Y:S02]  /*18b60*/  STL [R1+0x110], R44 ;  /* 0x0001102c01007387 */ /* 0x0081e40000100800 */
[----:B0-----:R-:W-:Y:S01]  /*18b70*/  IMAD.X R44, R17, 0x1, R5, P0 ;  /* 0x00000001112c7824 */ /* 0x001fe200000e0605 */
[----:B------:R-:W-:Y:S01]  /*18b80*/  IADD3 R77, P0, PT, R18, R4, RZ ;  /* 0x00000004124d7210 */ /* 0x000fe20007f1e0ff */
[----:B------:R-:W-:-:S04]  /*18b90*/  VIADD R18, R10, 0x7f ;  /* 0x0000007f0a127836 */ /* 0x000fc80000000000 */
[----:B------:R-:W-:Y:S01]  /*18ba0*/  IMAD.X R65, R15, 0x1, R5, P0 ;  /* 0x000000010f417824 */ /* 0x000fe200000e0605 */
[----:B------:R-:W-:Y:S02]  /*18bb0*/  ISETP.GT.AND P0, PT, R18, 0x7f, PT ;  /* 0x0000007f1200780c */ /* 0x000fe40003f04270 */
[----:B------:R-:W0:Y:S02]  /*18bc0*/  S2R R18, SR_TID.X ;  /* 0x0000000000127919 */ /* 0x000e240000002100 */
[----:B0-----:R-:W-:-:S04]  /*18bd0*/  LOP3.LUT R18, R18, 0x7f, RZ, 0xc0, !PT ;  /* 0x0000007f12127812 */ /* 0x001fc800078ec0ff */
[----:B------:R-:W-:Y:S01]  /*18be0*/  ISETP.LT.AND P0, PT, R18, R10, P0 ;  /* 0x0000000a1200720c */ /* 0x000fe20000701270 */
[----:B------:R-:W-:Y:S02]  /*18bf0*/  @!P1 IMAD.MOV.U32 R18, RZ, RZ, R19 ;  /* 0x000000ffff129224 */ /* 0x000fe400078e0013 */
[----:B------:R-:W-:Y:S01]  /*18c00*/  @!P1 IMAD.MOV.U32 R19, RZ, RZ, R83 ;  /* 0x000000ffff139224 */ /* 0x000fe200078e0053 */
[----:B--2---:R-:W-:-:S06]  /*18c10*/  PRMT R89, RZ, 0x7610, R89 ;  /* 0x00007610ff597816 */ /* 0x004fcc0000000059 */
[----:B------:R-:W2:Y:S04]  /*18c20*/  @!P1 LDG.E.U8 R89, desc[UR20][R18.64] ;  /* 0x0000001412599981 */ /* 0x000ea8000c1e1100 */
[----:B------:R-:W-:Y:S01]  /*18c30*/  STL [R1+0xf74], R4 ;  /* 0x000f740401007387 */ /* 0x000fe20000100800 */
[----:B------:R-:W-:-:S03]  /*18c40*/  VIADD R13, R10, 0xffffff80 ;  /* 0xffffff800a0d7836 */ /* 0x000fc60000000000 */
[----:B------:R-:W-:Y:S04]  /*18c50*/  STL [R1+0x3b4], R44 ;  /* 0x0003b42c01007387 */ /* 0x000fe80000100800 */
[----:B------:R-:W-:Y:S04]  /*18c60*/  STL [R1+0x3c8], R77 ;  /* 0x0003c84d01007387 */ /* 0x000fe80000100800 */
[----:B------:R-:W-:Y:S04]  /*18c70*/  STL [R1+0xf78], R5 ;  /* 0x000f780501007387 */ /* 0x000fe80000100800 */
[----:B------:R-:W-:Y:S04]  /*18c80*/  STL [R1+0x3c4], R65 ;  /* 0x0003c44101007387 */ /* 0x000fe80000100800 */
[----:B------:R-:W3:Y:S04]  /*18c90*/  LDL.LU R10, [R1+0x1174] ;  /* 0x00117400010a7983 */ /* 0x000ee80000300800 */
[----:B------:R-:W4:Y:S04]  /*18ca0*/  LDL.LU R83, [R1+0x1170] ;  /* 0x0011700001537983 */ /* 0x000f280000300800 */
[----:B--2---:R0:W-:Y:S04]  /*18cb0*/  STL [R1+0xd8], R89 ;  /* 0x0000d85901007387 */ /* 0x0041e80000100800 */
[----:B0-----:R-:W2:Y:S01]  /*18cc0*/  LDL.LU R89, [R1+0x116c] ;  /* 0x00116c0001597983 */ /* 0x001ea20000300800 */
[----:B------:R-:W-:Y:S01]  /*18cd0*/  ISETP.GE.U32.AND P6, PT, R13, 0x7fffff01, PT ;  /* 0x7fffff010d00780c */ /* 0x000fe20003fc6070 */
[----:B------:R-:W-:-:S02]  /*18ce0*/  @!P1 IMAD.MOV.U32 R18, RZ, RZ, R47 ;  /* 0x000000ffff129224 */ /* 0x000fc400078e002f */
[----:B------:R-:W-:Y:S02]  /*18cf0*/  @!P1 IMAD.MOV.U32 R19, RZ, RZ, R44 ;  /* 0x000000ffff139224 */ /* 0x000fe400078e002c */
[----:B------:R-:W2:Y:S04]  /*18d00*/  LDL.LU R44, [R1+0x1168] ;  /* 0x00116800012c7983 */ /* 0x000ea80000300800 */
[----:B------:R-:W2:Y:S01]  /*18d10*/  LDL.LU R47, [R1+0x1164] ;  /* 0x00116400012f7983 */ /* 0x000ea20000300800 */
[----:B---3--:R-:W-:-:S06]  /*18d20*/  PRMT R10, RZ, 0x7610, R10 ;  /* 0x00007610ff0a7816 */ /* 0x008fcc000000000a */
[----:B------:R0:W3:Y:S01]  /*18d30*/  @!P1 LDG.E.U8 R10, desc[UR20][R18.64] ;  /* 0x00000014120a9981 */ /* 0x0000e2000c1e1100 */
[----:B----4-:R-:W-:Y:S01]  /*18d40*/  PRMT R83, RZ, 0x7610, R83 ;  /* 0x00007610ff537816 */ /* 0x010fe20000000053 */
[----:B0-----:R-:W-:Y:S02]  /*18d50*/  VIADD R19, R0, 0x7e ;  /* 0x0000007e00137836 */ /* 0x001fe40000000000 */
[----:B------:R-:W-:-:S03]  /*18d60*/  @!P6 IMAD.MOV.U32 R18, RZ, RZ, R53 ;  /* 0x000000ffff12e224 */ /* 0x000fc600078e0035 */
[----:B------:R-:W-:Y:S01]  /*18d70*/  ISETP.GE.AND P1, PT, R19, RZ, PT ;  /* 0x000000ff1300720c */ /* 0x000fe20003f26270 */
[----:B------:R-:W-:-:S05]  /*18d80*/  @!P6 IMAD.MOV.U32 R19, RZ, RZ, R59 ;  /* 0x000000ffff13e224 */ /* 0x000fca00078e003b */
[----:B------:R0:W4:Y:S02]  /*18d90*/  @!P6 LDG.E.U8 R83, desc[UR20][R18.64] ;  /* 0x000000141253e981 */ /* 0x000124000c1e1100 */
[----:B0-----:R-:W-:Y:S02]  /*18da0*/  @!P6 IMAD.MOV.U32 R18, RZ, RZ, R77 ;  /* 0x000000ffff12e224 */ /* 0x001fe400078e004d */
[----:B------:R-:W-:Y:S01]  /*18db0*/  @!P6 IMAD.MOV.U32 R19, RZ, RZ, R65 ;  /* 0x000000ffff13e224 */ /* 0x000fe200078e0041 */
[----:B--2---:R-:W-:-:S06]  /*18dc0*/  PRMT R89, RZ, 0x7610, R89 ;  /* 0x00007610ff597816 */ /* 0x004fcc0000000059 */
[----:B------:R-:W2:Y:S04]  /*18dd0*/  @!P6 LDG.E.U8 R89, desc[UR20][R18.64] ;  /* 0x000000141259e981 */ /* 0x000ea8000c1e1100 */
[----:B---3--:R0:W-:Y:S04]  /*18de0*/  STL [R1+0xd4], R10 ;  /* 0x0000d40a01007387 */ /* 0x0081e80000100800 */
[----:B0-----:R-:W3:Y:S04]  /*18df0*/  LDL.LU R10, [R1+0x1160] ;  /* 0x00116000010a7983 */ /* 0x001ee80000300800 */
[----:B------:R-:W3:Y:S04]  /*18e00*/  LDL.LU R59, [R1+0x115c] ;  /* 0x00115c00013b7983 */ /* 0x000ee80000300800 */
[----:B------:R-:W3:Y:S04]  /*18e10*/  LDL.LU R53, [R1+0x1158] ;  /* 0x0011580001357983 */ /* 0x000ee80000300800 */
[----:B----4-:R0:W-:Y:S04]  /*18e20*/  STL [R1+0x10c], R83 ;  /* 0x00010c5301007387 */ /* 0x0101e80000100800 */
[----:B0-----:R-:W4:Y:S04]  /*18e30*/  LDL.LU R83, [R1+0x1154] ;  /* 0x0011540001537983 */ /* 0x001f280000300800 */
[----:B------:R-:W3:Y:S04]  /*18e40*/  LDL.LU R65, [R1+0x1150] ;  /* 0x0011500001417983 */ /* 0x000ee80000300800 */
[----:B------:R-:W3:Y:S04]  /*18e50*/  LDL.LU R77, [R1+0x114c] ;  /* 0x00114c00014d7983 */ /* 0x000ee80000300800 */
[----:B--2---:R0:W-:Y:S04]  /*18e60*/  STL [R1+0xd0], R89 ;  /* 0x0000d05901007387 */ /* 0x0041e80000100800 */
[----:B0-----:R-:W2:Y:S04]  /*18e70*/  LDL.LU R89, [R1+0x1148] ;  /* 0x0011480001597983 */ /* 0x001ea80000300800 */
[----:B------:R-:W2:Y:S04]  /*18e80*/  LDL R18, [R1+0x3cc] ;  /* 0x0003cc0001127983 */ /* 0x000ea80000100800 */
[----:B------:R-:W2:Y:S01]  /*18e90*/  LDL R19, [R1+0x3d0] ;  /* 0x0003d00001137983 */ /* 0x000ea20000100800 */
[----:B------:R-:W-:-:S02]  /*18ea0*/  PRMT R15, RZ, 0x7610, R15 ;  /* 0x00007610ff0f7816 */ /* 0x000fc4000000000f */
[----:B--2---:R-:W-:-:S04]  /*18eb0*/  @P0 LOP3.LUT R19, R19, R18, RZ, 0x3c, !PT ;  /* 0x0000001213130212 */ /* 0x004fc800078e3cff */
[----:B------:R-:W-:-:S04]  /*18ec0*/  @P0 LOP3.LUT R18, R19, R18, RZ, 0x3c, !PT ;  /* 0x0000001213120212 */ /* 0x000fc800078e3cff */
[----:B------:R-:W-:-:S05]  /*18ed0*/  @P0 LOP3.LUT R19, R19, R18, RZ, 0x3c, !PT ;  /* 0x0000001213130212 */ /* 0x000fca00078e3cff */
[----:B------:R0:W2:Y:S04]  /*18ee0*/  @P0 LDG.E.U8 R15, desc[UR20][R18.64] ;  /* 0x00000014120f0981 */ /* 0x0000a8000c1e1100 */
[----:B------:R-:W0:Y:S04]  /*18ef0*/  LDL R18, [R1+0x42c] ;  /* 0x00042c0001127983 */ /* 0x000e280000100800 */
[----:B------:R-:W0:Y:S01]  /*18f00*/  LDL R19, [R1+0x430] ;  /* 0x0004300001137983 */ /* 0x000e220000100800 */
[----:B----4-:R-:W-:Y:S02]  /*18f10*/  PRMT R83, RZ, 0x7610, R83 ;  /* 0x00007610ff537816 */ /* 0x010fe40000000053 */
[----:B0-----:R-:W-:-:S04]  /*18f20*/  @P0 LOP3.LUT R19, R19, R18, RZ, 0x3c, !PT ;  /* 0x0000001213130212 */ /* 0x001fc800078e3cff */
[----:B------:R-:W-:-:S04]  /*18f30*/  @P0 LOP3.LUT R18, R19, R18, RZ, 0x3c, !PT ;  /* 0x0000001213120212 */ /* 0x000fc800078e3cff */
[----:B------:R-:W-:-:S05]  /*18f40*/  @P0 LOP3.LUT R19, R19, R18, RZ, 0x3c, !PT ;  /* 0x0000001213130212 */ /* 0x000fca00078e3cff */
[----:B------:R-:W4:Y:S04]  /*18f50*/  @P0 LDG.E.U8 R83, desc[UR20][R18.64] ;  /* 0x0000001412530981 */ /* 0x000f28000c1e1100 */
[----:B--2---:R0:W-:Y:S04]  /*18f60*/  STL [R1+0xcc], R15 ;  /* 0x0000cc0f01007387 */ /* 0x0041e80000100800 */
[----:B0-----:R-:W2:Y:S04]  /*18f70*/  LDL R15, [R1+0x66c] ;  /* 0x00066c00010f7983 */ /* 0x001ea80000100800 */
[----:B----4-:R0:W-:Y:S04]  /*18f80*/  STL [R1+0xb0], R83 ;  /* 0x0000b05301007387 */ /* 0x0101e80000100800 */
[----:B0-----:R-:W4:Y:S04]  /*18f90*/  LDL.LU R83, [R1+0x1144] ;  /* 0x0011440001537983 */ /* 0x001f280000300800 */
[----:B------:R-:W2:Y:S04]  /*18fa0*/  LDL R18, [R1+0x46c] ;  /* 0x00046c0001127983 */ /* 0x000ea80000100800 */
[----:B------:R-:W2:Y:S01]  /*18fb0*/  LDL R19, [R1+0x470] ;  /* 0x0004700001137983 */ /* 0x000ea20000100800 */
[----:B------:R-:W-:-:S02]  /*18fc0*/  PRMT R89, RZ, 0x7610, R89 ;  /* 0x00007610ff597816 */ /* 0x000fc40000000059 */
[----:B--2---:R-:W-:-:S04]  /*18fd0*/  @P0 LOP3.LUT R19, R19, R18, RZ, 0x3c, !PT ;  /* 0x0000001213130212 */ /* 0x004fc800078e3cff */
[----:B------:R-:W-:-:S04]  /*18fe0*/  @P0 LOP3.LUT R18, R19, R18, RZ, 0x3c, !PT ;  /* 0x0000001213120212 */ /* 0x000fc800078e3cff */
[----:B------:R-:W-:-:S05]  /*18ff0*/  @P0 LOP3.LUT R19, R19, R18, RZ, 0x3c, !PT ;  /* 0x0000001213130212 */ /* 0x000fca00078e3cff */
[----:B------:R-:W2:Y:S04]  /*19000*/  @P0 LDG.E.U8 R89, desc[UR20][R18.64] ;  /* 0x0000001412590981 */ /* 0x000ea8000c1e1100 */
[----:B--2---:R0:W-:Y:S04]  /*19010*/  STL [R1+0x94], R89 ;  /* 0x0000945901007387 */ /* 0x0041e80000100800 */
[----:B0-----:R-:W2:Y:S04]  /*19020*/  LDL.LU R89, [R1+0x1140] ;  /* 0x0011400001597983 */ /* 0x001ea80000300800 */
[----:B------:R-:W2:Y:S04]  /*19030*/  LDL R18, [R1+0x4ac] ;  /* 0x0004ac0001127983 */ /* 0x000ea80000100800 */
[----:B------:R-:W2:Y:S01]  /*19040*/  LDL R19, [R1+0x4b0] ;  /* 0x0004b00001137983 */ /* 0x000ea20000100800 */
[----:B----4-:R-:W-:-:S02]  /*19050*/  PRMT R83, RZ, 0x7610, R83 ;  /* 0x00007610ff537816 */ /* 0x010fc40000000053 */
[----:B--2---:R-:W-:-:S04]  /*19060*/  @P0 LOP3.LUT R19, R19, R18, RZ, 0x3c, !PT ;  /* 0x0000001213130212 */ /* 0x004fc800078e3cff */
[----:B------:R-:W-:-:S04]  /*19070*/  @P0 LOP3.LUT R18, R19, R18, RZ, 0x3c, !PT ;  /* 0x0000001213120212 */ /* 0x000fc800078e3cff */
[----:B------:R-:W-:-:S05]  /*19080*/  @P0 LOP3.LUT R19, R19, R18, RZ, 0x3c, !PT ;  /* 0x0000001213130212 */ /* 0x000fca00078e3cff */
[----:B------:R-:W2:Y:S04]  /*19090*/  @P0 LDG.E.U8 R83, desc[UR20][R18.64] ;  /* 0x0000001412530981 */ /* 0x000ea8000c1e1100 */
[----:B--2---:R0:W-:Y:S04]  /*190a0*/  STL [R1+0x78], R83 ;  /* 0x0000785301007387 */ /* 0x0041e80000100800 */
[----:B0-----:R-:W2:Y:S04]  /*190b0*/  LDL.LU R83, [R1+0x113c] ;  /* 0x00113c0001537983 */ /* 0x001ea80000300800 */
[----:B------:R-:W4:Y:S04]  /*190c0*/  LDL R18, [R1+0x4ec] ;  /* 0x0004ec0001127983 */ /* 0x000f280000100800 */
[----:B------:R-:W4:Y:S01]  /*190d0*/  LDL R19, [R1+0x4f0] ;  /* 0x0004f00001137983 */ /* 0x000f220000100800 */
[----:B------:R-:W-:-:S02]  /*190e0*/  PRMT R89, RZ, 0x7610, R89 ;  /* 0x00007610ff597816 */ /* 0x000fc40000000059 */
[----:B----4-:R-:W-:-:S04]  /*190f0*/  @P0 LOP3.LUT R19, R19, R18, RZ, 0x3c, !PT ;  /* 0x0000001213130212 */ /* 0x010fc800078e3cff */
[----:B------:R-:W-:-:S04]  /*19100*/  @P0 LOP3.LUT R18, R19, R18, RZ, 0x3c, !PT ;  /* 0x0000001213120212 */ /* 0x000fc800078e3cff */
[----:B------:R-:W-:-:S05]  /*19110*/  @P0 LOP3.LUT R19, R19, R18, RZ, 0x3c, !PT ;  /* 0x0000001213130212 */ /* 0x000fca00078e3cff */
[----:B------:R-:W4:Y:S04]  /*19120*/  @P0 LDG.E.U8 R89, desc[UR20][R18.64] ;  /* 0x0000001412590981 */ /* 0x000f28000c1e1100 */
[----:B----4-:R0:W-:Y:S04]  /*19130*/  STL [R1+0x5c], R89 ;  /* 0x00005c5901007387 */ /* 0x0101e80000100800 */
[----:B0-----:R-:W4:Y:S04]  /*19140*/  LDL.LU R89, [R1+0x1138] ;  /* 0x0011380001597983 */ /* 0x001f280000300800 */
[----:B------:R-:W3:Y:S04]  /*19150*/  LDL R18, [R1+0x52c] ;  /* 0x00052c0001127983 */ /* 0x000ee80000100800 */
[----:B------:R-:W3:Y:S01]  /*19160*/  LDL R19, [R1+0x530] ;  /* 0x0005300001137983 */ /* 0x000ee20000100800 */
[----:B--2---:R-:W-:-:S02]  /*19170*/  PRMT R83, RZ, 0x7610, R83 ;  /* 0x00007610ff537816 */ /* 0x004fc40000000053 */
[----:B---3--:R-:W-:-:S04]  /*19180*/  @P0 LOP3.LUT R19, R19, R18, RZ, 0x3c, !PT ;  /* 0x0000001213130212 */ /* 0x008fc800078e3cff */
[----:B------:R-:W-:-:S04]  /*19190*/  @P0 LOP3.LUT R18, R19, R18, RZ, 0x3c, !PT ;  /* 0x0000001213120212 */ /* 0x000fc800078e3cff */
[----:B------:R-:W-:-:S05]  /*191a0*/  @P0 LOP3.LUT R19, R19, R18, RZ, 0x3c, !PT ;  /* 0x0000001213130212 */ /* 0x000fca00078e3cff */
[----:B------:R-:W2:Y:S04]  /*191b0*/  @P0 LDG.E.U8 R83, desc[UR20][R18.64] ;  /* 0x0000001412530981 */ /* 0x000ea8000c1e1100 */
[----:B--2---:R0:W-:Y:S04]  /*191c0*/  STL [R1+0x40], R83 ;  /* 0x0000405301007387 */ /* 0x0041e80000100800 */
[----:B0-----:R-:W2:Y:S04]  /*191d0*/  LDL.LU R83, [R1+0x1134] ;  /* 0x0011340001537983 */ /* 0x001ea80000300800 */
[----:B------:R-:W3:Y:S04]  /*191e0*/  LDL R18, [R1+0x56c] ;  /* 0x00056c0001127983 */ /* 0x000ee80000100800 */
[----:B------:R-:W3:Y:S01]  /*191f0*/  LDL R19, [R1+0x570] ;  /* 0x0005700001137983 */ /* 0x000ee20000100800 */
[----:B----4-:R-:W-:-:S02]  /*19200*/  PRMT R89, RZ, 0x7610, R89 ;  /* 0x00007610ff597816 */ /* 0x010fc40000000059 */
[----:B---3--:R-:W-:-:S04]  /*19210*/  @P0 LOP3.LUT R19, R19, R18, RZ, 0x3c, !PT ;  /* 0x0000001213130212 */ /* 0x008fc800078e3cff */
[----:B------:R-:W-:-:S04]  /*19220*/  @P0 LOP3.LUT R18, R19, R18, RZ, 0x3c, !PT ;  /* 0x0000001213120212 */ /* 0x000fc800078e3cff */
[----:B------:R-:W-:-:S05]  /*19230*/  @P0 LOP3.LUT R19, R19, R18, RZ, 0x3c, !PT ;  /* 0x0000001213130212 */ /* 0x000fca00078e3cff */
[----:B------:R-:W3:Y:S04]  /*19240*/  @P0 LDG.E.U8 R89, desc[UR20][R18.64] ;  /* 0x0000001412590981 */ /* 0x000ee8000c1e1100 */
[----:B---3--:R0:W-:Y:S04]  /*19250*/  STL [R1+0x24], R89 ;  /* 0x0000245901007387 */ /* 0x0081e80000100800 */
[----:B0-----:R-:W3:Y:S04]  /*19260*/  LDL.LU R89, [R1+0x1130] ;  /* 0x0011300001597983 */ /* 0x001ee80000300800 */
[----:B------:R-:W4:Y:S04]  /*19270*/  LDL R18, [R1+0x5ac] ;  /* 0x0005ac0001127983 */ /* 0x000f280000100800 */
[----:B------:R-:W4:Y:S01]  /*19280*/  LDL R19, [R1+0x5b0] ;  /* 0x0005b00001137983 */ /* 0x000f220000100800 */
[----:B--2---:R-:W-:-:S02]  /*19290*/  PRMT R83, RZ, 0x7610, R83 ;  /* 0x00007610ff537816 */ /* 0x004fc40000000053 */
[----:B----4-:R-:W-:-:S04]  /*192a0*/  @P0 LOP3.LUT R19, R19, R18, RZ, 0x3c, !PT ;  /* 0x0000001213130212 */ /* 0x010fc800078e3cff */
[----:B------:R-:W-:-:S04]  /*192b0*/  @P0 LOP3.LUT R18, R19, R18, RZ, 0x3c, !PT ;  /* 0x0000001213120212 */ /* 0x000fc800078e3cff */
[----:B------:R-:W-:-:S05]  /*192c0*/  @P0 LOP3.LUT R19, R19, R18, RZ, 0x3c, !PT ;  /* 0x0000001213130212 */ /* 0x000fca00078e3cff */
[----:B------:R-:W2:Y:S04]  /*192d0*/  @P0 LDG.E.U8 R83, desc[UR20][R18.64] ;  /* 0x0000001412530981 */ /* 0x000ea8000c1e1100 */
[----:B--2---:R0:W-:Y:S04]  /*192e0*/  STL [R1+0xc], R83 ;  /* 0x00000c5301007387 */ /* 0x0041e80000100800 */
[----:B0-----:R-:W2:Y:S04]  /*192f0*/  LDL.LU R83, [R1+0x112c] ;  /* 0x00112c0001537983 */ /* 0x001ea80000300800 */
[----:B------:R-:W4:Y:S04]  /*19300*/  LDL R18, [R1+0x5ec] ;  /* 0x0005ec0001127983 */ /* 0x000f280000100800 */
[----:B------:R-:W4:Y:S01]  /*19310*/  LDL R19, [R1+0x5f0] ;  /* 0x0005f00001137983 */ /* 0x000f220000100800 */
[----:B---3--:R-:W-:-:S02]  /*19320*/  PRMT R89, RZ, 0x7610, R89 ;  /* 0x00007610ff597816 */ /* 0x008fc40000000059 */
[----:B----4-:R-:W-:-:S04]  /*19330*/  @P0 LOP3.LUT R19, R19, R18, RZ, 0x3c, !PT ;  /* 0x0000001213130212 */ /* 0x010fc800078e3cff */
[----:B------:R-:W-:-:S04]  /*19340*/  @P0 LOP3.LUT R18, R19, R18, RZ, 0x3c, !PT ;  /* 0x0000001213120212 */ /* 0x000fc800078e3cff */
[----:B------:R-:W-:-:S05]  /*19350*/  @P0 LOP3.LUT R19, R19, R18, RZ, 0x3c, !PT ;  /* 0x0000001213130212 */ /* 0x000fca00078e3cff */
[----:B------:R0:W3:Y:S04]  /*19360*/  @P0 LDG.E.U8 R89, desc[UR20][R18.64] ;  /* 0x0000001412590981 */ /* 0x0000e8000c1e1100 */
[----:B------:R-:W0:Y:S04]  /*19370*/  LDL R18, [R1+0x62c] ;  /* 0x00062c0001127983 */ /* 0x000e280000100800 */
[----:B------:R-:W0:Y:S01]  /*19380*/  LDL R19, [R1+0x630] ;  /* 0x0006300001137983 */ /* 0x000e220000100800 */
[----:B--2---:R-:W-:Y:S02]  /*19390*/  PRMT R83, RZ, 0x7610, R83 ;  /* 0x00007610ff537816 */ /* 0x004fe40000000053 */
[----:B0-----:R-:W-:-:S04]  /*193a0*/  @P0 LOP3.LUT R19, R19, R18, RZ, 0x3c, !PT ;  /* 0x0000001213130212 */ /* 0x001fc800078e3cff */
[----:B------:R-:W-:-:S04]  /*193b0*/  @P0 LOP3.LUT R18, R19, R18, RZ, 0x3c, !PT ;  /* 0x0000001213120212 */ /* 0x000fc800078e3cff */
[----:B------:R-:W-:-:S05]  /*193c0*/  @P0 LOP3.LUT R19, R19, R18, RZ, 0x3c, !PT ;  /* 0x0000001213130212 */ /* 0x000fca00078e3cff */
[----:B------:R0:W2:Y:S01]  /*193d0*/  @P0 LDG.E.U8 R83, desc[UR20][R18.64] ;  /* 0x0000001412530981 */ /* 0x0000a2000c1e1100 */
[----:B------:R-:W-:-:S03]  /*193e0*/  PRMT R77, RZ, 0x7610, R77 ;  /* 0x00007610ff4d7816 */ /* 0x000fc6000000004d */
[----:B---3--:R1:W-:Y:S01]  /*193f0*/  STL [R1+0xf80], R89 ;  /* 0x000f805901007387 */ /* 0x0083e20000100800 */
[----:B0-----:R-:W-:Y:S02]  /*19400*/  @P0 IMAD.MOV.U32 R18, RZ, RZ, R53 ;  /* 0x000000ffff120224 */ /* 0x001fe400078e0035 */
[----:B------:R-:W-:Y:S01]  /*19410*/  @P0 IMAD.MOV.U32 R19, RZ, RZ, R15 ;  /* 0x000000ffff130224 */ /* 0x000fe200078e000f */
[----:B-1----:R-:W3:Y:S04]  /*19420*/  LDL R89, [R1+0x3d8] ;  /* 0x0003d80001597983 */ /* 0x002ee80000100800 */
[----:B------:R0:W4:Y:S04]  /*19430*/  @P0 LDG.E.U8 R77, desc[UR20][R18.64] ;  /* 0x00000014124d0981 */ /* 0x000128000c1e1100 */
[----:B--2---:R-:W-:Y:S04]  /*19440*/  STL [R1+0xf84], R83 ;  /* 0x000f845301007387 */ /* 0x004fe80000100800 */
[----:B------:R-:W2:Y:S04]  /*19450*/  LDL.LU R53, [R1+0x1128] ;  /* 0x0011280001357983 */ /* 0x000ea80000300800 */
[----:B------:R-:W0:Y:S04]  /*19460*/  LDL R18, [R1+0x6ac] ;  /* 0x0006ac0001127983 */ /* 0x000e280000100800 */
[----:B------:R-:W0:Y:S01]  /*19470*/  LDL R19, [R1+0x6b0] ;  /* 0x0006b00001137983 */ /* 0x000e220000100800 */
[----:B------:R-:W-:-:S03]  /*19480*/  PRMT R71, RZ, 0x7610, R71 ;  /* 0x00007610ff477816 */ /* 0x000fc60000000047 */
[----:B------:R-:W2:Y:S01]  /*19490*/  LDL R15, [R1+0x438] ;  /* 0x00043800010f7983 */ /* 0x000ea20000100800 */
[----:B0-----:R-:W-:-:S04]  /*194a0*/  @P0 LOP3.LUT R19, R19, R18, RZ, 0x3c, !PT ;  /* 0x0000001213130212 */ /* 0x001fc800078e3cff */
[----:B------:R-:W-:-:S04]  /*194b0*/  @P0 LOP3.LUT R18, R19, R18, RZ, 0x3c, !PT ;  /* 0x0000001213120212 */ /* 0x000fc800078e3cff */
[----:B------:R-:W-:-:S05]  /*194c0*/  @P0 LOP3.LUT R19, R19, R18, RZ, 0x3c, !PT ;  /* 0x0000001213130212 */ /* 0x000fca00078e3cff */
[----:B------:R0:W2:Y:S04]  /*194d0*/  @P0 LDG.E.U8 R71, desc[UR20][R18.64] ;  /* 0x0000001412470981 */ /* 0x0000a8000c1e1100 */
[----:B----4-:R1:W-:Y:S04]  /*194e0*/  STL [R1+0xf88], R77 ;  /* 0x000f884d01007387 */ /* 0x0103e80000100800 */
[----:B------:R-:W4:Y:S01]  /*194f0*/  LDL R19, [R1+0x6ec] ;  /* 0x0006ec0001137983 */ /* 0x000f220000100800 */
[----:B0-----:R-:W-:-:S03]  /*19500*/  @P0 IMAD.MOV.U32 R18, RZ, RZ, R82 ;  /* 0x000000ffff120224 */ /* 0x001fc600078e0052 */
[----:B-1----:R-:W3:Y:S01]  /*19510*/  LDL R77, [R1+0x478] ;  /* 0x00047800014d7983 */ /* 0x002ee20000100800 */
[----:B------:R-:W-:-:S03]  /*19520*/  PRMT R65, RZ, 0x7610, R65 ;  /* 0x00007610ff417816 */ /* 0x000fc60000000041 */
[----:B--2---:R0:W-:Y:S04]  /*19530*/  STL [R1+0xf8c], R71 ;  /* 0x000f8c4701007387 */ /* 0x0041e80000100800 */
[----:B0-----:R-:W2:Y:S04]  /*19540*/  LDL R71, [R1+0x3d4] ;  /* 0x0003d40001477983 */ /* 0x001ea80000100800 */
[----:B------:R-:W2:Y:S01]  /*19550*/  LDL.LU R82, [R1+0x1124] ;  /* 0x0011240001527983 */ /* 0x000ea20000300800 */
[----:B------:R-:W-:-:S03]  /*19560*/  PRMT R59, RZ, 0x7610, R59 ;  /* 0x00007610ff3b7816 */ /* 0x000fc6000000003b */
[----:B----4-:R0:W4:Y:S01]  /*19570*/  @P0 LDG.E.U8 R65, desc[UR20][R18.64] ;  /* 0x0000001412410981 */ /* 0x010122000c1e1100 */
[----:B------:R-:W-:Y:S01]  /*19580*/  PRMT R53, RZ, 0x7610, R53 ;  /* 0x00007610ff357816 */ /* 0x000fe20000000035 */
[----:B0-----:R-:W-:Y:S02]  /*19590*/  @P0 IMAD.MOV.U32 R18, RZ, RZ, R58 ;  /* 0x000000ffff120224 */ /* 0x001fe400078e003a */
[----:B------:R-:W-:-:S05]  /*195a0*/  @P0 IMAD.MOV.U32 R19, RZ, RZ, R45 ;  /* 0x000000ffff130224 */ /* 0x000fca00078e002d */
[----:B------:R0:W4:Y:S01]  /*195b0*/  @P0 LDG.E.U8 R59, desc[UR20][R18.64] ;  /* 0x00000014123b0981 */ /* 0x000122000c1e1100 */
[----:B------:R-:W-:Y:S01]  /*195c0*/  PRMT R47, RZ, 0x7610, R47 ;  /* 0x00007610ff2f7816 */ /* 0x000fe2000000002f */
[----:B0-----:R-:W-:Y:S02]  /*195d0*/  @P0 IMAD.MOV.U32 R18, RZ, RZ, R52 ;  /* 0x000000ffff120224 */ /* 0x001fe400078e0034 */
[----:B------:R-:W-:-:S05]  /*195e0*/  @P0 IMAD.MOV.U32 R19, RZ, RZ, R88 ;  /* 0x000000ffff130224 */ /* 0x000fca00078e0058 */
[----:B------:R0:W4:Y:S02]  /*195f0*/  @P0 LDG.E.U8 R53, desc[UR20][R18.64] ;  /* 0x0000001412350981 */ /* 0x000124000c1e1100 */
[----:B0-----:R-:W-:Y:S02]  /*19600*/  @P0 IMAD.MOV.U32 R18, RZ, RZ, R76 ;  /* 0x000000ffff120224 */ /* 0x001fe400078e004c */
[----:B------:R-:W-:-:S05]  /*19610*/  @P0 IMAD.MOV.U32 R19, RZ, RZ, R70 ;  /* 0x000000ffff130224 */ /* 0x000fca00078e0046 */
[----:B------:R3:W4:Y:S02]  /*19620*/  @P0 LDG.E.U8 R47, desc[UR20][R18.64] ;  /* 0x00000014122f0981 */ /* 0x000724000c1e1100 */
[----:B---3--:R-:W-:Y:S02]  /*19630*/  @P0 IMAD.MOV.U32 R18, RZ, RZ, R89 ;  /* 0x000000ffff120224 */ /* 0x008fe400078e0059 */
[----:B--2---:R-:W-:Y:S01]  /*19640*/  @P0 IMAD.MOV.U32 R19, RZ, RZ, R71 ;  /* 0x000000ffff130224 */ /* 0x004fe200078e0047 */
[----:B------:R-:W-:-:S06]  /*19650*/  PRMT R82, RZ, 0x7610, R82 ;  /* 0x00007610ff527816 */ /* 0x000fcc0000000052 */
[----:B------:R-:W2:Y:S04]  /*19660*/  @P0 LDG.E.U8 R82, desc[UR20][R18.64] ;  /* 0x0000001412520981 */ /* 0x000ea8000c1e1100 */
[----:B----4-:R0:W-:Y:S04]  /*19670*/  STL [R1+0xf90], R65 ;  /* 0x000f904101007387 */ /* 0x0101e80000100800 */
[----:B------:R-:W3:Y:S04]  /*19680*/  LDL.LU R45, [R1+0x1120] ;  /* 0x00112000012d7983 */ /* 0x000ee80000300800 */
[----:B------:R-:W4:Y:S04]  /*19690*/  LDL.LU R58, [R1+0x111c] ;  /* 0x00111c00013a7983 */ /* 0x000f280000300800 */
[----:B------:R-:W-:Y:S04]  /*196a0*/  STL [R1+0xf94], R59 ;  /* 0x000f943b01007387 */ /* 0x000fe80000100800 */
[----:B------:R-:W3:Y:S04]  /*196b0*/  LDL.LU R88, [R1+0x1118] ;  /* 0x0011180001587983 */ /* 0x000ee80000300800 */
[----:B------:R-:W4:Y:S04]  /*196c0*/  LDL.LU R52, [R1+0x1114] ;  /* 0x0011140001347983 */ /* 0x000f280000300800 */
[----:B------:R-:W-:Y:S04]  /*196d0*/  STL [R1+0xf98], R53 ;  /* 0x000f983501007387 */ /* 0x000fe80000100800 */
[----:B------:R-:W4:Y:S04]  /*196e0*/  LDL.LU R70, [R1+0x1110] ;  /* 0x0011100001467983 */ /* 0x000f280000300800 */
[----:B------:R-:W4:Y:S04]  /*196f0*/  LDL.LU R76, [R1+0x110c] ;  /* 0x00110c00014c7983 */ /* 0x000f280000300800 */
[----:B0-----:R-:W4:Y:S04]  /*19700*/  LDL R65, [R1+0x5f8] ;  /* 0x0005f80001417983 */ /* 0x001f280000100800 */
[----:B------:R-:W-:Y:S04]  /*19710*/  STL [R1+0xf9c], R47 ;  /* 0x000f9c2f01007387 */ /* 0x000fe80000100800 */
[----:B------:R-:W4:Y:S04]  /*19720*/  LDL R71, [R1+0x634] ;  /* 0x0006340001477983 */ /* 0x000f280000100800 */
[----:B------:R-:W4:Y:S04]  /*19730*/  LDL R89, [R1+0x638] ;  /* 0x0006380001597983 */ /* 0x000f280000100800 */
[----:B--2---:R0:W-:Y:S04]  /*19740*/  STL [R1+0xc8], R82 ;  /* 0x0000c85201007387 */ /* 0x0041e80000100800 */
[----:B0-----:R-:W2:Y:S04]  /*19750*/  LDL.LU R82, [R1+0x1108] ;  /* 0x0011080001527983 */ /* 0x001ea80000300800 */
[----:B------:R-:W2:Y:S01]  /*19760*/  LDL R19, [R1+0x434] ;  /* 0x0004340001137983 */ /* 0x000ea20000100800 */
[----:B------:R-:W-:-:S03]  /*19770*/  @P0 IMAD.MOV.U32 R18, RZ, RZ, R15 ;  /* 0x000000ffff120224 */ /* 0x000fc600078e000f */
[----:B------:R-:W4:Y:S01]  /*19780*/  LDL R15, [R1+0x674] ;  /* 0x00067400010f7983 */ /* 0x000f220000100800 */
[----:B---3--:R-:W-:-:S06]  /*19790*/  PRMT R88, RZ, 0x7610, R88 ;  /* 0x00007610ff587816 */ /* 0x008fcc0000000058 */
[----:B--2---:R-:W2:Y:S01]  /*197a0*/  @P0 LDG.E.U8 R88, desc[UR20][R18.64] ;  /* 0x0000001412580981 */ /* 0x004ea2000c1e1100 */
[----:B------:R-:W-:-:S03]  /*197b0*/  PRMT R17, RZ, 0x7610, R17 ;  /* 0x00007610ff117816 */ /* 0x000fc60000000011 */
[----:B--2---:R0:W-:Y:S04]  /*197c0*/  STL [R1+0xac], R88 ;  /* 0x0000ac5801007387 */ /* 0x0041e80000100800 */
[----:B0-----:R-:W2:Y:S04]  /*197d0*/  LDL.LU R88, [R1+0x1104] ;  /* 0x0011040001587983 */ /* 0x001ea80000300800 */
[----:B------:R-:W3:Y:S01]  /*197e0*/  LDL R19, [R1+0x474] ;  /* 0x0004740001137983 */ /* 0x000ee20000100800 */
[----:B------:R-:W-:Y:S01]  /*197f0*/  @P0 IMAD.MOV.U32 R18, RZ, RZ, R77 ;  /* 0x000000ffff120224 */ /* 0x000fe200078e004d */
[----:B------:R-:W-:-:S02]  /*19800*/  PRMT R82, RZ, 0x7610, R82 ;  /* 0x00007610ff527816 */ /* 0x000fc40000000052 */
[----:B------:R-:W2:Y:S04]  /*19810*/  LDL R77, [R1+0x6b4] ;  /* 0x0006b400014d7983 */ /* 0x000ea80000100800 */
[----:B---3--:R0:W3:Y:S04]  /*19820*/  @P0 LDG.E.U8 R17, desc[UR20][R18.64] ;  /* 0x0000001412110981 */ /* 0x0080e8000c1e1100 */
[----:B------:R-:W0:Y:S04]  /*19830*/  LDL R18, [R1+0x4b4] ;  /* 0x0004b40001127983 */ /* 0x000e280000100800 */
[----:B------:R-:W0:Y:S02]  /*19840*/  LDL R19, [R1+0x4b8] ;  /* 0x0004b80001137983 */ /* 0x000e240000100800 */
[----:B0-----:R-:W-:-:S04]  /*19850*/  @P0 LOP3.LUT R19, R19, R18, RZ, 0x3c, !PT ;  /* 0x0000001213130212 */ /* 0x001fc800078e3cff */
[----:B------:R-:W-:-:S04]  /*19860*/  @P0 LOP3.LUT R18, R19, R18, RZ, 0x3c, !PT ;  /* 0x0000001213120212 */ /* 0x000fc800078e3cff */
[----:B------:R-:W-:-:S05]  /*19870*/  @P0 LOP3.LUT R19, R19, R18, RZ, 0x3c, !PT ;  /* 0x0000001213130212 */ /* 0x000fca00078e3cff */
[----:B------:R-:W2:Y:S04]  /*19880*/  @P0 LDG.E.U8 R82, desc[UR20][R18.64] ;  /* 0x0000001412520981 */ /* 0x000ea8000c1e1100 */
[----:B---3--:R0:W-:Y:S04]  /*19890*/  STL [R1+0x90], R17 ;  /* 0x0000901101007387 */ /* 0x0081e80000100800 */
[----:B0-----:R-:W3:Y:S04]  /*198a0*/  LDL R17, [R1+0x6b8] ;  /* 0x0006b80001117983 */ /* 0x001ee80000100800 */
        /* <DEDUP_REMOVED lines=35> */
[----:B------:R-:W2:Y:S01]  /*19ae0*/  @P0 LDG.E.U8 R82, desc[UR20][R18.64] ;  /* 0x0000001412520981 */ /* 0x000ea2000c1e1100 */
[----:B------:R-:W-:-:S03]  /*19af0*/  PRMT R88, RZ, 0x7610, R88 ;  /* 0x00007610ff587816 */ /* 0x000fc60000000058 */
[----:B--2---:R0:W-:Y:S04]  /*19b00*/  STL [R1+0x8], R82 ;  /* 0x0000085201007387 */ /* 0x0041e80000100800 */
[----:B0-----:R-:W2:Y:S04]  /*19b10*/  LDL.LU R82, [R1+0x10f0] ;  /* 0x0010f00001527983 */ /* 0x001ea80000300800 */
[----:B------:R-:W3:Y:S01]  /*19b20*/  LDL R19, [R1+0x5f4] ;  /* 0x0005f40001137983 */ /* 0x000ee20000100800 */
[----:B----4-:R-:W-:Y:S01]  /*19b30*/  @P0 IMAD.MOV.U32 R18, RZ, RZ, R65 ;  /* 0x000000ffff120224 */ /* 0x010fe200078e0041 */
[----:B--2---:R-:W-:-:S04]  /*19b40*/  PRMT R82, RZ, 0x7610, R82 ;  /* 0x00007610ff527816 */ /* 0x004fc80000000052 */
[----:B---3--:R0:W2:Y:S02]  /*19b50*/  @P0 LDG.E.U8 R88, desc[UR20][R18.64] ;  /* 0x0000001412580981 */ /* 0x0080a4000c1e1100 */
[----:B0-----:R-:W-:Y:S02]  /*19b60*/  @P0 IMAD.MOV.U32 R18, RZ, RZ, R89 ;  /* 0x000000ffff120224 */ /* 0x001fe400078e0059 */
[----:B------:R-:W-:-:S05]  /*19b70*/  @P0 IMAD.MOV.U32 R19, RZ, RZ, R71 ;  /* 0x000000ffff130224 */ /* 0x000fca00078e0047 */
[----:B------:R0:W3:Y:S02]  /*19b80*/  @P0 LDG.E.U8 R82, desc[UR20][R18.64] ;  /* 0x0000001412520981 */ /* 0x0000e4000c1e1100 */
[----:B0-----:R-:W-:Y:S02]  /*19b90*/  @P0 IMAD.MOV.U32 R18, RZ, RZ, R52 ;  /* 0x000000ffff120224 */ /* 0x001fe400078e0034 */
[----:B--2---:R0:W-:Y:S04]  /*19ba0*/  STL [R1+0xf7c], R88 ;  /* 0x000f7c5801007387 */ /* 0x0041e80000100800 */
[----:B---3--:R-:W-:Y:S04]  /*19bb0*/  STL [R1+0xfa0], R82 ;  /* 0x000fa05201007387 */ /* 0x008fe80000100800 */
[----:B------:R-:W2:Y:S01]  /*19bc0*/  LDL.LU R52, [R1+0x10ec] ;  /* 0x0010ec0001347983 */ /* 0x000ea20000300800 */
[----:B------:R-:W-:Y:S01]  /*19bd0*/  PRMT R76, RZ, 0x7610, R76 ;  /* 0x00007610ff4c7816 */ /* 0x000fe2000000004c */
[----:B------:R-:W-:Y:S01]  /*19be0*/  @P0 IMAD.MOV.U32 R19, RZ, RZ, R15 ;  /* 0x000000ffff130224 */ /* 0x000fe200078e000f */
[----:B------:R-:W-:Y:S01]  /*19bf0*/  PRMT R70, RZ, 0x7610, R70 ;  /* 0x00007610ff467816 */ /* 0x000fe20000000046 */
[----:B------:R-:W3:Y:S04]  /*19c00*/  LDL R89, [R1+0x43c] ;  /* 0x00043c0001597983 */ /* 0x000ee80000100800 */
[----:B------:R1:W4:Y:S01]  /*19c10*/  @P0 LDG.E.U8 R76, desc[UR20][R18.64] ;  /* 0x00000014124c0981 */ /* 0x000322000c1e1100 */
[----:B------:R-:W-:-:S02]  /*19c20*/  PRMT R64, RZ, 0x7610, R64 ;  /* 0x00007610ff407816 */ /* 0x000fc40000000040 */
[----:B------:R-:W-:Y:S01]  /*19c30*/  PRMT R58, RZ, 0x7610, R58 ;  /* 0x00007610ff3a7816 */ /* 0x000fe2000000003a */
[----:B------:R-:W3:Y:S01]  /*19c40*/  LDL R15, [R1+0x440] ;  /* 0x00044000010f7983 */ /* 0x000ee20000100800 */
[----:B-1----:R-:W-:Y:S02]  /*19c50*/  @P0 IMAD.MOV.U32 R18, RZ, RZ, R17 ;  /* 0x000000ffff120224 */ /* 0x002fe400078e0011 */
[----:B------:R-:W-:-:S05]  /*19c60*/  @P0 IMAD.MOV.U32 R19, RZ, RZ, R77 ;  /* 0x000000ffff130224 */ /* 0x000fca00078e004d */
[----:B------:R1:W3:Y:S02]  /*19c70*/  @P0 LDG.E.U8 R70, desc[UR20][R18.64] ;  /* 0x0000001412460981 */ /* 0x0002e4000c1e1100 */
[----:B-1----:R-:W-:Y:S02]  /*19c80*/  @P0 IMAD.MOV.U32 R18, RZ, RZ, R63 ;  /* 0x000000ffff120224 */ /* 0x002fe400078e003f */
[----:B------:R-:W-:-:S05]  /*19c90*/  @P0 IMAD.MOV.U32 R19, RZ, RZ, R51 ;  /* 0x000000ffff130224 */ /* 0x000fca00078e0033 */
[----:B------:R1:W3:Y:S02]  /*19ca0*/  @P0 LDG.E.U8 R64, desc[UR20][R18.64] ;  /* 0x0000001412400981 */ /* 0x0002e4000c1e1100 */
[----:B-1----:R-:W-:Y:S02]  /*19cb0*/  @P0 IMAD.MOV.U32 R18, RZ, RZ, R69 ;  /* 0x000000ffff120224 */ /* 0x002fe400078e0045 */
[----:B------:R-:W-:-:S05]  /*19cc0*/  @P0 IMAD.MOV.U32 R19, RZ, RZ, R57 ;  /* 0x000000ffff130224 */ /* 0x000fca00078e0039 */
[----:B------:R1:W3:Y:S02]  /*19cd0*/  @P0 LDG.E.U8 R58, desc[UR20][R18.64] ;  /* 0x00000014123a0981 */ /* 0x0002e4000c1e1100 */
[----:B-1----:R-:W-:Y:S02]  /*19ce0*/  @P0 IMAD.MOV.U32 R18, RZ, RZ, R93 ;  /* 0x000000ffff120224 */ /* 0x002fe400078e005d */
[----:B------:R-:W-:Y:S01]  /*19cf0*/  @P0 IMAD.MOV.U32 R19, RZ, RZ, R75 ;  /* 0x000000ffff130224 */ /* 0x000fe200078e004b */
[----:B--2---:R-:W-:-:S06]  /*19d00*/  PRMT R52, RZ, 0x7610, R52 ;  /* 0x00007610ff347816 */ /* 0x004fcc0000000034 */
[----:B------:R1:W2:Y:S04]  /*19d10*/  @P0 LDG.E.U8 R52, desc[UR20][R18.64] ;  /* 0x0000001412340981 */ /* 0x0002a8000c1e1100 */
[----:B----4-:R-:W-:Y:S04]  /*19d20*/  STL [R1+0xfa4], R76 ;  /* 0x000fa44c01007387 */ /* 0x010fe80000100800 */
[----:B------:R-:W4:Y:S01]  /*19d30*/  LDL R17, [R1+0x480] ;  /* 0x0004800001117983 */ /* 0x000f220000100800 */
[----:B------:R-:W-:Y:S01]  /*19d40*/  PRMT R45, RZ, 0x7610, R45 ;  /* 0x00007610ff2d7816 */ /* 0x000fe2000000002d */
[----:B-1----:R-:W-:-:S02]  /*19d50*/  @P0 IMAD.MOV.U32 R18, RZ, RZ, R87 ;  /* 0x000000ffff120224 */ /* 0x002fc400078e0057 */
[----:B------:R-:W-:-:S05]  /*19d60*/  @P0 IMAD.MOV.U32 R19, RZ, RZ, R81 ;  /* 0x000000ffff130224 */ /* 0x000fca00078e0051 */
[----:B------:R1:W4:Y:S04]  /*19d70*/  @P0 LDG.E.U8 R45, desc[UR20][R18.64] ;  /* 0x00000014122d0981 */ /* 0x000328000c1e1100 */
[----:B---3--:R-:W-:Y:S04]  /*19d80*/  STL [R1+0xfa8], R70 ;  /* 0x000fa84601007387 */ /* 0x008fe80000100800 */
[----:B------:R-:W3:Y:S04]  /*19d90*/  LDL.LU R51, [R1+0x10e8] ;  /* 0x0010e80001337983 */ /* 0x000ee80000300800 */
[----:B------:R-:W3:Y:S04]  /*19da0*/  LDL.LU R63, [R1+0x10e4] ;  /* 0x0010e400013f7983 */ /* 0x000ee80000300800 */
[----:B------:R-:W-:Y:S04]  /*19db0*/  STL [R1+0xfac], R64 ;  /* 0x000fac4001007387 */ /* 0x000fe80000100800 */
[----:B------:R-:W3:Y:S04]  /*19dc0*/  LDL.LU R57, [R1+0x10e0] ;  /* 0x0010e00001397983 */ /* 0x000ee80000300800 */
[----:B------:R-:W3:Y:S04]  /*19dd0*/  LDL.LU R69, [R1+0x10dc] ;  /* 0x0010dc0001457983 */ /* 0x000ee80000300800 */
[----:B------:R-:W-:Y:S04]  /*19de0*/  STL [R1+0xfb0], R58 ;  /* 0x000fb03a01007387 */ /* 0x000fe80000100800 */
[----:B------:R-:W3:Y:S04]  /*19df0*/  LDL.LU R75, [R1+0x10d8] ;  /* 0x0010d800014b7983 */ /* 0x000ee80000300800 */
[----:B------:R-:W3:Y:S04]  /*19e00*/  LDL.LU R93, [R1+0x10d4] ;  /* 0x0010d400015d7983 */ /* 0x000ee80000300800 */
[----:B--2---:R-:W-:Y:S04]  /*19e10*/  STL [R1+0xfb4], R52 ;  /* 0x000fb43401007387 */ /* 0x004fe80000100800 */
[----:B------:R-:W2:Y:S04]  /*19e20*/  LDL.LU R81, [R1+0x10d0] ;  /* 0x0010d00001517983 */ /* 0x000ea80000300800 */
[----:B------:R-:W2:Y:S04]  /*19e30*/  LDL.LU R87, [R1+0x10cc] ;  /* 0x0010cc0001577983 */ /* 0x000ea80000300800 */
[----:B------:R-:W1:Y:S04]  /*19e40*/  LDL R18, [R1+0x3dc] ;  /* 0x0003dc0001127983 */ /* 0x000e680000100800 */
[----:B------:R-:W1:Y:S01]  /*19e50*/  LDL R19, [R1+0x3e0] ;  /* 0x0003e00001137983 */ /* 0x000e620000100800 */
[----:B------:R-:W-:-:S03]  /*19e60*/  PRMT R83, RZ, 0x7610, R83 ;  /* 0x00007610ff537816 */ /* 0x000fc60000000053 */
[----:B0-----:R-:W2:Y:S04]  /*19e70*/  LDL R88, [R1+0x5bc] ;  /* 0x0005bc0001587983 */ /* 0x001ea80000100800 */
[----:B------:R-:W2:Y:S04]  /*19e80*/  LDL R65, [R1+0x5c0] ;  /* 0x0005c00001417983 */ /* 0x000ea80000100800 */
[----:B------:R-:W2:Y:S04]  /*19e90*/  LDL R71, [R1+0x5fc] ;  /* 0x0005fc0001477983 */ /* 0x000ea80000100800 */
[----:B------:R-:W2:Y:S01]  /*19ea0*/  LDL R77, [R1+0x600] ;  /* 0x00060000014d7983 */ /* 0x000ea20000100800 */
[----:B---3--:R-:W-:-:S02]  /*19eb0*/  PRMT R93, RZ, 0x7610, R93 ;  /* 0x00007610ff5d7816 */ /* 0x008fc4000000005d */
[----:B-1----:R-:W-:-:S04]  /*19ec0*/  @P0 LOP3.LUT R19, R19, R18, RZ, 0x3c, !PT ;  /* 0x0000001213130212 */ /* 0x002fc800078e3cff */
[----:B------:R-:W-:-:S04]  /*19ed0*/  @P0 LOP3.LUT R18, R19, R18, RZ, 0x3c, !PT ;  /* 0x0000001213120212 */ /* 0x000fc800078e3cff */
[----:B------:R-:W-:-:S05]  /*19ee0*/  @P0 LOP3.LUT R19, R19, R18, RZ, 0x3c, !PT ;  /* 0x0000001213130212 */ /* 0x000fca00078e3cff */
[----:B------:R0:W3:Y:S02]  /*19ef0*/  @P0 LDG.E.U8 R83, desc[UR20][R18.64] ;  /* 0x0000001412530981 */ /* 0x0000e4000c1e1100 */
[----:B0-----:R-:W-:Y:S02]  /*19f00*/  @P0 IMAD.MOV.U32 R18, RZ, RZ, R15 ;  /* 0x000000ffff120224 */ /* 0x001fe400078e000f */
[----:B------:R-:W-:-:S05]  /*19f10*/  @P0 IMAD.MOV.U32 R19, RZ, RZ, R89 ;  /* 0x000000ffff130224 */ /* 0x000fca00078e0059 */
[----:B------:R-:W2:Y:S04]  /*19f20*/  @P0 LDG.E.U8 R93, desc[UR20][R18.64] ;  /* 0x00000014125d0981 */ /* 0x000ea8000c1e1100 */
[----:B----4-:R-:W-:Y:S04]  /*19f30*/  STL [R1+0xfb8], R45 ;  /* 0x000fb82d01007387 */ /* 0x010fe80000100800 */
[----:B---3--:R0:W-:Y:S04]  /*19f40*/  STL [R1+0xc4], R83 ;  /* 0x0000c45301007387 */ /* 0x0081e80000100800 */
[----:B------:R-:W3:Y:S04]  /*19f50*/  LDL R89, [R1+0x67c] ;  /* 0x00067c0001597983 */ /* 0x000ee80000100800 */
[----:B------:R-:W4:Y:S04]  /*19f60*/  LDL R15, [R1+0x680] ;  /* 0x00068000010f7983 */ /* 0x000f280000100800 */
[----:B0-----:R-:W3:Y:S04]  /*19f70*/  LDL R83, [R1+0x63c] ;  /* 0x00063c0001537983 */ /* 0x001ee80000100800 */
[----:B--2---:R0:W-:Y:S04]  /*19f80*/  STL [R1+0xa8], R93 ;  /* 0x0000a85d01007387 */ /* 0x0041e80000100800 */
[----:B0-----:R-:W2:Y:S04]  /*19f90*/  LDL.LU R93, [R1+0x10c8] ;  /* 0x0010c800015d7983 */ /* 0x001ea80000300800 */
[----:B------:R-:W2:Y:S01]  /*19fa0*/  LDL R19, [R1+0x47c] ;  /* 0x00047c0001137983 */ /* 0x000ea20000100800 */
[----:B------:R-:W-:Y:S01]  /*19fb0*/  PRMT R87, RZ, 0x7610, R87 ;  /* 0x00007610ff577816 */ /* 0x000fe20000000057 */
[----:B------:R-:W-:-:S02]  /*19fc0*/  @P0 IMAD.MOV.U32 R18, RZ, RZ, R17 ;  /* 0x000000ffff120224 */ /* 0x000fc400078e0011 */
[----:B------:R-:W3:Y:S04]  /*19fd0*/  LDL R17, [R1+0x6c0] ;  /* 0x0006c00001117983 */ /* 0x000ee80000100800 */
[----:B--2---:R-:W2:Y:S04]  /*19fe0*/  @P0 LDG.E.U8 R87, desc[UR20][R18.64] ;  /* 0x0000001412570981 */ /* 0x004ea8000c1e1100 */
        /* <DEDUP_REMOVED lines=32> */
[----:B------:R-:W-:Y:S02]  /*1a1f0*/  PRMT R87, RZ, 0x7610, R87 ;  /* 0x00007610ff577816 */ /* 0x000fe40000000057 */
[----:B--2---:R-:W-:-:S04]  /*1a200*/  @P0 LOP3.LUT R19, R19, R18, RZ, 0x3c, !PT ;  /* 0x0000001213130212 */ /* 0x004fc800078e3cff */
[----:B------:R-:W-:-:S04]  /*1a210*/  @P0 LOP3.LUT R18, R19, R18, RZ, 0x3c, !PT ;  /* 0x0000001213120212 */ /* 0x000fc800078e3cff */
[----:B------:R-:W-:Y:S02]  /*1a220*/  @P0 LOP3.LUT R19, R19, R18, RZ, 0x3c, !PT ;  /* 0x0000001213130212 */ /* 0x000fe400078e3cff */
[----:B------:R-:W-:-:S03]  /*1a230*/  PRMT R93, RZ, 0x7610, R93 ;  /* 0x00007610ff5d7816 */ /* 0x000fc6000000005d */
[----:B------:R0:W2:Y:S02]  /*1a240*/  @P0 LDG.E.U8 R82, desc[UR20][R18.64] ;  /* 0x0000001412520981 */ /* 0x0000a4000c1e1100 */
[----:B0-----:R-:W-:Y:S02]  /*1a250*/  @P0 IMAD.MOV.U32 R18, RZ, RZ, R65 ;  /* 0x000000ffff120224 */ /* 0x001fe400078e0041 */
[----:B------:R-:W-:-:S05]  /*1a260*/  @P0 IMAD.MOV.U32 R19, RZ, RZ, R88 ;  /* 0x000000ffff130224 */ /* 0x000fca00078e0058 */
[----:B------:R0:W2:Y:S02]  /*1a270*/  @P0 LDG.E.U8 R93, desc[UR20][R18.64] ;  /* 0x00000014125d0981 */ /* 0x0000a4000c1e1100 */
[----:B0-----:R-:W-:Y:S02]  /*1a280*/  @P0 IMAD.MOV.U32 R18, RZ, RZ, R77 ;  /* 0x000000ffff120224 */ /* 0x001fe400078e004d */
[----:B------:R-:W-:-:S05]  /*1a290*/  @P0 IMAD.MOV.U32 R19, RZ, RZ, R71 ;  /* 0x000000ffff130224 */ /* 0x000fca00078e0047 */
[----:B------:R0:W2:Y:S01]  /*1a2a0*/  @P0 LDG.E.U8 R87, desc[UR20][R18.64] ;  /* 0x0000001412570981 */ /* 0x0000a2000c1e1100 */
[----:B------:R-:W-:Y:S02]  /*1a2b0*/  PRMT R81, RZ, 0x7610, R81 ;  /* 0x00007610ff517816 */ /* 0x000fe40000000051 */
[----:B------:R-:W-:Y:S01]  /*1a2c0*/  PRMT R75, RZ, 0x7610, R75 ;  /* 0x00007610ff4b7816 */ /* 0x000fe2000000004b */
[----:B0-----:R-:W-:Y:S02]  /*1a2d0*/  @P0 IMAD.MOV.U32 R18, RZ, RZ, R57 ;  /* 0x000000ffff120224 */ /* 0x001fe400078e0039 */
[----:B---3--:R-:W-:-:S05]  /*1a2e0*/  @P0 IMAD.MOV.U32 R19, RZ, RZ, R83 ;  /* 0x000000ffff130224 */ /* 0x008fca00078e0053 */
[----:B------:R4:W3:Y:S01]  /*1a2f0*/  @P0 LDG.E.U8 R81, desc[UR20][R18.64] ;  /* 0x0000001412510981 */ /* 0x0008e2000c1e1100 */
[----:B------:R-:W-:Y:S01]  /*1a300*/  PRMT R69, RZ, 0x7610, R69 ;  /* 0x00007610ff457816 */ /* 0x000fe20000000045 */
[----:B----4-:R-:W-:Y:S02]  /*1a310*/  @P0 IMAD.MOV.U32 R18, RZ, RZ, R15 ;  /* 0x000000ffff120224 */ /* 0x010fe400078e000f */
[----:B------:R-:W-:-:S05]  /*1a320*/  @P0 IMAD.MOV.U32 R19, RZ, RZ, R89 ;  /* 0x000000ffff130224 */ /* 0x000fca00078e0059 */
[----:B------:R0:W4:Y:S02]  /*1a330*/  @P0 LDG.E.U8 R75, desc[UR20][R18.64] ;  /* 0x00000014124b0981 */ /* 0x000124000c1e1100 */
[----:B0-----:R-:W-:Y:S02]  /*1a340*/  @P0 IMAD.MOV.U32 R18, RZ, RZ, R17 ;  /* 0x000000ffff120224 */ /* 0x001fe400078e0011 */
[----:B------:R-:W-:-:S05]  /*1a350*/  @P0 IMAD.MOV.U32 R19, RZ, RZ, R29 ;  /* 0x000000ffff130224 */ /* 0x000fca00078e001d */
[----:B------:R0:W4:Y:S04]  /*1a360*/  @P0 LDG.E.U8 R69, desc[UR20][R18.64] ;  /* 0x0000001412450981 */ /* 0x000128000c1e1100 */
[----:B--2---:R-:W-:Y:S04]  /*1a370*/  STL [R1+0xfbc], R93 ;  /* 0x000fbc5d01007387 */ /* 0x004fe80000100800 */
[----:B------:R1:W-:Y:S04]  /*1a380*/  STL [R1+0xfc0], R87 ;  /* 0x000fc05701007387 */ /* 0x0003e80000100800 */
[----:B------:R-:W2:Y:S01]  /*1a390*/  LDL.LU R57, [R1+0x10b4] ;  /* 0x0010b40001397983 */ /* 0x000ea20000300800 */
[----:B------:R-:W-:Y:S01]  /*1a3a0*/  PRMT R63, RZ, 0x7610, R63 ;  /* 0x00007610ff3f7816 */ /* 0x000fe2000000003f */
[----:B0-----:R-:W-:-:S02]  /*1a3b0*/  @P0 IMAD.MOV.U32 R18, RZ, RZ, R48 ;  /* 0x000000ffff120224 */ /* 0x001fc400078e0030 */
[----:B------:R-:W-:-:S05]  /*1a3c0*/  @P0 IMAD.MOV.U32 R19, RZ, RZ, R33 ;  /* 0x000000ffff130224 */ /* 0x000fca00078e0021 */
[----:B------:R0:W2:Y:S01]  /*1a3d0*/  @P0 LDG.E.U8 R63, desc[UR20][R18.64] ;  /* 0x00000014123f0981 */ /* 0x0000a2000c1e1100 */
[----:B------:R-:W-:-:S03]  /*1a3e0*/  PRMT R51, RZ, 0x7610, R51 ;  /* 0x00007610ff337816 */ /* 0x000fc60000000033 */
[----:B---3--:R-:W-:Y:S01]  /*1a3f0*/  STL [R1+0xfc4], R81 ;  /* 0x000fc45101007387 */ /* 0x008fe20000100800 */
[----:B0-----:R-:W-:Y:S02]  /*1a400*/  @P0 IMAD.MOV.U32 R18, RZ, RZ, R92 ;  /* 0x000000ffff120224 */ /* 0x001fe400078e005c */
[----:B------:R-:W-:Y:S01]  /*1a410*/  @P0 IMAD.MOV.U32 R19, RZ, RZ, R56 ;  /* 0x000000ffff130224 */ /* 0x000fe200078e0038 */
[----:B------:R-:W-:Y:S01]  /*1a420*/  PRMT R44, RZ, 0x7610, R44 ;  /* 0x00007610ff2c7816 */ /* 0x000fe2000000002c */
[----:B----4-:R-:W-:Y:S04]  /*1a430*/  STL [R1+0xfc8], R75 ;  /* 0x000fc84b01007387 */ /* 0x010fe80000100800 */
[----:B------:R-:W3:Y:S04]  /*1a440*/  LDL.LU R29, [R1+0x10b0] ;  /* 0x0010b000011d7983 */ /* 0x000ee80000300800 */
[----:B------:R-:W-:Y:S04]  /*1a450*/  STL [R1+0xfcc], R69 ;  /* 0x000fcc4501007387 */ /* 0x000fe80000100800 */
[----:B------:R-:W4:Y:S04]  /*1a460*/  LDL.LU R33, [R1+0x10ac] ;  /* 0x0010ac0001217983 */ /* 0x000f280000300800 */
[----:B------:R-:W3:Y:S04]  /*1a470*/  LDL.LU R48, [R1+0x10a8] ;  /* 0x0010a80001307983 */ /* 0x000ee80000300800 */
[----:B------:R-:W3:Y:S04]  /*1a480*/  LDL.LU R56, [R1+0x10a4] ;  /* 0x0010a40001387983 */ /* 0x000ee80000300800 */
[----:B------:R-:W3:Y:S04]  /*1a490*/  LDL.LU R92, [R1+0x10a0] ;  /* 0x0010a000015c7983 */ /* 0x000ee80000300800 */
[----:B------:R0:W-:Y:S01]  /*1a4a0*/  STL [R1+0x1c], R82 ;  /* 0x00001c5201007387 */ /* 0x0001e20000100800 */
[----:B--2---:R-:W-:-:S06]  /*1a4b0*/  PRMT R57, RZ, 0x7610, R57 ;  /* 0x00007610ff397816 */ /* 0x004fcc0000000039 */
[----:B------:R2:W4:Y:S02]  /*1a4c0*/  @P0 LDG.E.U8 R57, desc[UR20][R18.64] ;  /* 0x0000001412390981 */ /* 0x000524000c1e1100 */
[----:B--2---:R-:W-:Y:S02]  /*1a4d0*/  @P0 IMAD.MOV.U32 R18, RZ, RZ, R74 ;  /* 0x000000ffff120224 */ /* 0x004fe400078e004a */
[----:B------:R-:W-:Y:S02]  /*1a4e0*/  @P0 IMAD.MOV.U32 R19, RZ, RZ, R68 ;  /* 0x000000ffff130224 */ /* 0x000fe400078e0044 */
[----:B------:R-:W2:Y:S04]  /*1a4f0*/  LDL.LU R68, [R1+0x109c] ;  /* 0x00109c0001447983 */ /* 0x000ea80000300800 */
[----:B------:R0:W2:Y:S04]  /*1a500*/  @P0 LDG.E.U8 R51, desc[UR20][R18.64] ;  /* 0x0000001412330981 */ /* 0x0000a8000c1e1100 */
[----:B------:R-:W2:Y:S04]  /*1a510*/  LDL.LU R74, [R1+0x1098] ;  /* 0x00109800014a7983 */ /* 0x000ea80000300800 */
[----:B-1----:R-:W2:Y:S01]  /*1a520*/  LDL R87, [R1+0x548] ;  /* 0x0005480001577983 */ /* 0x002ea20000100800 */
[----:B0-----:R-:W-:-:S02]  /*1a530*/  @P0 IMAD.MOV.U32 R18, RZ, RZ, R80 ;  /* 0x000000ffff120224 */ /* 0x001fc400078e0050 */
[----:B------:R-:W-:Y:S01]  /*1a540*/  @P0 IMAD.MOV.U32 R19, RZ, RZ, R86 ;  /* 0x000000ffff130224 */ /* 0x000fe200078e0056 */
[----:B------:R-:W2:Y:S04]  /*1a550*/  LDL R93, [R1+0x584] ;  /* 0x00058400015d7983 */ /* 0x000ea80000100800 */
[----:B------:R-:W2:Y:S04]  /*1a560*/  LDL R82, [R1+0x588] ;  /* 0x0005880001527983 */ /* 0x000ea80000100800 */
[----:B------:R-:W2:Y:S04]  /*1a570*/  LDL R88, [R1+0x5c4] ;  /* 0x0005c40001587983 */ /* 0x000ea80000100800 */
[----:B------:R-:W2:Y:S04]  /*1a580*/  LDL R65, [R1+0x5c8] ;  /* 0x0005c80001417983 */ /* 0x000ea80000100800 */
[----:B------:R-:W2:Y:S04]  /*1a590*/  LDL.LU R86, [R1+0x1094] ;  /* 0x0010940001567983 */ /* 0x000ea80000300800 */
[----:B------:R-:W2:Y:S04]  /*1a5a0*/  LDL.LU R80, [R1+0x1090] ;  /* 0x0010900001507983 */ /* 0x000ea80000300800 */
[----:B------:R0:W2:Y:S01]  /*1a5b0*/  @P0 LDG.E.U8 R44, desc[UR20][R18.64] ;  /* 0x00000014122c0981 */ /* 0x0000a2000c1e1100 */
[----:B---3--:R-:W-:-:S03]  /*1a5c0*/  PRMT R92, RZ, 0x7610, R92 ;  /* 0x00007610ff5c7816 */ /* 0x008fc6000000005c */
[----:B------:R-:W3:Y:S04]  /*1a5d0*/  LDL R71, [R1+0x604] ;  /* 0x0006040001477983 */ /* 0x000ee80000100800 */
[----:B------:R-:W2:Y:S04]  /*1a5e0*/  LDL R77, [R1+0x608] ;  /* 0x00060800014d7983 */ /* 0x000ea80000100800 */
[----:B------:R-:W0:Y:S04]  /*1a5f0*/  LDL R18, [R1+0x3e4] ;  /* 0x0003e40001127983 */ /* 0x000e280000100800 */
[----:B------:R-:W0:Y:S04]  /*1a600*/  LDL R19, [R1+0x3e8] ;  /* 0x0003e80001137983 */ /* 0x000e280000100800 */
[----:B------:R-:W2:Y:S04]  /*1a610*/  LDL R83, [R1+0x644] ;  /* 0x0006440001537983 */ /* 0x000ea80000100800 */
[----:B------:R-:W2:Y:S04]  /*1a620*/  LDL R89, [R1+0x648] ;  /* 0x0006480001597983 */ /* 0x000ea80000100800 */
[----:B------:R-:W2:Y:S04]  /*1a630*/  LDL R15, [R1+0x684] ;  /* 0x00068400010f7983 */ /* 0x000ea80000100800 */
[----:B------:R-:W2:Y:S01]  /*1a640*/  LDL R17, [R1+0x688] ;  /* 0x0006880001117983 */ /* 0x000ea20000100800 */
[----:B0-----:R-:W-:-:S04]  /*1a650*/  @P0 LOP3.LUT R19, R19, R18, RZ, 0x3c, !PT ;  /* 0x0000001213130212 */ /* 0x001fc800078e3cff */
        /* <DEDUP_REMOVED lines=42> */
[----:B------:R-:W2:Y:S01]  /*1a900*/  LDL R19, [R1+0x544] ;  /* 0x0005440001137983 */ /* 0x000ea20000100800 */
[----:B------:R-:W-:Y:S01]  /*1a910*/  @P0 IMAD.MOV.U32 R18, RZ, RZ, R87 ;  /* 0x000000ffff120224 */ /* 0x000fe200078e0057 */
[----:B------:R-:W-:-:S02]  /*1a920*/  PRMT R76, RZ, 0x7610, R76 ;  /* 0x00007610ff4c7816 */ /* 0x000fc4000000004c */
[----:B------:R-:W-:Y:S02]  /*1a930*/  PRMT R86, RZ, 0x7610, R86 ;  /* 0x00007610ff567816 */ /* 0x000fe40000000056 */
[----:B------:R-:W-:Y:S02]  /*1a940*/  PRMT R80, RZ, 0x7610, R80 ;  /* 0x00007610ff507816 */ /* 0x000fe40000000050 */
[----:B------:R-:W-:Y:S01]  /*1a950*/  PRMT R74, RZ, 0x7610, R74 ;  /* 0x00007610ff4a7816 */ /* 0x000fe2000000004a */
[----:B--2---:R0:W2:Y:S01]  /*1a960*/  @P0 LDG.E.U8 R81, desc[UR20][R18.64] ;  /* 0x0000001412510981 */ /* 0x0040a2000c1e1100 */
[----:B------:R-:W-:Y:S01]  /*1a970*/  PRMT R92, RZ, 0x7610, R92 ;  /* 0x00007610ff5c7816 */ /* 0x000fe2000000005c */
[----:B0-----:R-:W-:Y:S02]  /*1a980*/  @P0 IMAD.MOV.U32 R18, RZ, RZ, R82 ;  /* 0x000000ffff120224 */ /* 0x001fe400078e0052 */
[----:B------:R-:W-:-:S05]  /*1a990*/  @P0 IMAD.MOV.U32 R19, RZ, RZ, R93 ;  /* 0x000000ffff130224 */ /* 0x000fca00078e005d */
[----:B------:R0:W4:Y:S02]  /*1a9a0*/  @P0 LDG.E.U8 R76, desc[UR20][R18.64] ;  /* 0x00000014124c0981 */ /* 0x000124000c1e1100 */
[----:B0-----:R-:W-:Y:S02]  /*1a9b0*/  @P0 IMAD.MOV.U32 R18, RZ, RZ, R65 ;  /* 0x000000ffff120224 */ /* 0x001fe400078e0041 */
[----:B------:R-:W-:-:S05]  /*1a9c0*/  @P0 IMAD.MOV.U32 R19, RZ, RZ, R88 ;  /* 0x000000ffff130224 */ /* 0x000fca00078e0058 */
[----:B------:R0:W4:Y:S02]  /*1a9d0*/  @P0 LDG.E.U8 R92, desc[UR20][R18.64] ;  /* 0x00000014125c0981 */ /* 0x000124000c1e1100 */
[----:B0-----:R-:W-:Y:S02]  /*1a9e0*/  @P0 IMAD.MOV.U32 R18, RZ, RZ, R77 ;  /* 0x000000ffff120224 */ /* 0x001fe400078e004d */
[----:B---3--:R-:W-:-:S05]  /*1a9f0*/  @P0 IMAD.MOV.U32 R19, RZ, RZ, R71 ;  /* 0x000000ffff130224 */ /* 0x008fca00078e0047 */
[----:B------:R0:W3:Y:S02]  /*1aa00*/  @P0 LDG.E.U8 R86, desc[UR20][R18.64] ;  /* 0x0000001412560981 */ /* 0x0000e4000c1e1100 */
[----:B0-----:R-:W-:Y:S02]  /*1aa10*/  @P0 IMAD.MOV.U32 R18, RZ, RZ, R89 ;  /* 0x000000ffff120224 */ /* 0x001fe400078e0059 */
[----:B------:R-:W-:-:S05]  /*1aa20*/  @P0 IMAD.MOV.U32 R19, RZ, RZ, R83 ;  /* 0x000000ffff130224 */ /* 0x000fca00078e0053 */
[----:B------:R0:W3:Y:S02]  /*1aa30*/  @P0 LDG.E.U8 R80, desc[UR20][R18.64] ;  /* 0x0000001412500981 */ /* 0x0000e4000c1e1100 */
[----:B0-----:R-:W-:Y:S02]  /*1aa40*/  @P0 IMAD.MOV.U32 R18, RZ, RZ, R17 ;  /* 0x000000ffff120224 */ /* 0x001fe400078e0011 */
[----:B------:R-:W-:-:S05]  /*1aa50*/  @P0 IMAD.MOV.U32 R19, RZ, RZ, R15 ;  /* 0x000000ffff130224 */ /* 0x000fca00078e000f */
[----:B------:R0:W3:Y:S02]  /*1aa60*/  @P0 LDG.E.U8 R74, desc[UR20][R18.64] ;  /* 0x00000014124a0981 */ /* 0x0000e4000c1e1100 */
[----:B0-----:R-:W-:Y:S02]  /*1aa70*/  @P0 IMAD.MOV.U32 R19, RZ, RZ, R31 ;  /* 0x000000ffff130224 */ /* 0x001fe400078e001f */
[----:B------:R-:W-:Y:S01]  /*1aa80*/  @P0 IMAD.MOV.U32 R18, RZ, RZ, R50 ;  /* 0x000000ffff120224 */ /* 0x000fe200078e0032 */
[----:B------:R-:W3:Y:S04]  /*1aa90*/  LDL.LU R31, [R1+0x1078] ;  /* 0x00107800011f7983 */ /* 0x000ee80000300800 */
[----:B------:R-:W3:Y:S01]  /*1aaa0*/  LDL.LU R50, [R1+0x1074] ;  /* 0x0010740001327983 */ /* 0x000ee20000300800 */
[----:B------:R-:W-:-:S02]  /*1aab0*/  PRMT R68, RZ, 0x7610, R68 ;  /* 0x00007610ff447816 */ /* 0x000fc40000000044 */
[----:B------:R-:W-:-:S04]  /*1aac0*/  PRMT R62, RZ, 0x7610, R62 ;  /* 0x00007610ff3e7816 */ /* 0x000fc8000000003e */
[----:B------:R0:W3:Y:S01]  /*1aad0*/  @P0 LDG.E.U8 R68, desc[UR20][R18.64] ;  /* 0x0000001412440981 */ /* 0x0000e2000c1e1100 */
[----:B------:R-:W-:Y:S01]  /*1aae0*/  PRMT R56, RZ, 0x7610, R56 ;  /* 0x00007610ff387816 */ /* 0x000fe20000000038 */
[----:B0-----:R-:W-:Y:S02]  /*1aaf0*/  @P0 IMAD.MOV.U32 R18, RZ, RZ, R30 ;  /* 0x000000ffff120224 */ /* 0x001fe400078e001e */
[----:B------:R-:W-:Y:S02]  /*1ab00*/  @P0 IMAD.MOV.U32 R19, RZ, RZ, R34 ;  /* 0x000000ffff130224 */ /* 0x000fe400078e0022 */
[----:B------:R-:W3:Y:S04]  /*1ab10*/  LDL.LU R34, [R1+0x1070] ;  /* 0x0010700001227983 */ /* 0x000ee80000300800 */
[----:B------:R0:W3:Y:S04]  /*1ab20*/  @P0 LDG.E.U8 R62, desc[UR20][R18.64] ;  /* 0x00000014123e0981 */ /* 0x0000e8000c1e1100 */
[----:B------:R-:W3:Y:S01]  /*1ab30*/  LDL.LU R30, [R1+0x106c] ;  /* 0x00106c00011e7983 */ /* 0x000ee20000300800 */
[----:B0-----:R-:W-:-:S02]  /*1ab40*/  @P0 IMAD.MOV.U32 R18, RZ, RZ, R85 ;  /* 0x000000ffff120224 */ /* 0x001fc400078e0055 */
[----:B------:R-:W-:-:S05]  /*1ab50*/  @P0 IMAD.MOV.U32 R19, RZ, RZ, R55 ;  /* 0x000000ffff130224 */ /* 0x000fca00078e0037 */
[----:B------:R0:W3:Y:S01]  /*1ab60*/  @P0 LDG.E.U8 R56, desc[UR20][R18.64] ;  /* 0x0000001412380981 */ /* 0x0000e2000c1e1100 */
[----:B------:R-:W-:Y:S01]  /*1ab70*/  PRMT R43, RZ, 0x7610, R43 ;  /* 0x00007610ff2b7816 */ /* 0x000fe2000000002b */
[----:B0-----:R-:W-:Y:S02]  /*1ab80*/  @P0 IMAD.MOV.U32 R18, RZ, RZ, R79 ;  /* 0x000000ffff120224 */ /* 0x001fe400078e004f */
[----:B------:R-:W-:Y:S01]  /*1ab90*/  @P0 IMAD.MOV.U32 R19, RZ, RZ, R67 ;  /* 0x000000ffff130224 */ /* 0x000fe200078e0043 */
[----:B--2---:R0:W-:Y:S04]  /*1aba0*/  STL [R1+0x34], R81 ;  /* 0x0000345101007387 */ /* 0x0041e80000100800 */
[----:B------:R-:W2:Y:S04]  /*1abb0*/  LDL R87, [R1+0x4d0] ;  /* 0x0004d00001577983 */ /* 0x000ea80000100800 */
[----:B------:R-:W2:Y:S04]  /*1abc0*/  LDL R93, [R1+0x50c] ;  /* 0x00050c00015d7983 */ /* 0x000ea80000100800 */
[----:B0-----:R-:W2:Y:S04]  /*1abd0*/  LDL R81, [R1+0x4cc] ;  /* 0x0004cc0001517983 */ /* 0x001ea80000100800 */
[----:B----4-:R0:W-:Y:S04]  /*1abe0*/  STL [R1+0x18], R76 ;  /* 0x0000184c01007387 */ /* 0x0101e80000100800 */
[----:B0-----:R-:W4:Y:S04]  /*1abf0*/  LDL R76, [R1+0x510] ;  /* 0x00051000014c7983 */ /* 0x001f280000100800 */
[----:B------:R-:W2:Y:S04]  /*1ac00*/  LDL.LU R55, [R1+0x1068] ;  /* 0x0010680001377983 */ /* 0x000ea80000300800 */
[----:B------:R-:W2:Y:S04]  /*1ac10*/  LDL.LU R85, [R1+0x1064] ;  /* 0x0010640001557983 */ /* 0x000ea80000300800 */
[----:B------:R-:W4:Y:S04]  /*1ac20*/  LDL R82, [R1+0x54c] ;  /* 0x00054c0001527983 */ /* 0x000f280000100800 */
[----:B------:R-:W4:Y:S04]  /*1ac30*/  LDL R88, [R1+0x550] ;  /* 0x0005500001587983 */ /* 0x000f280000100800 */
[----:B------:R-:W4:Y:S04]  /*1ac40*/  LDL R65, [R1+0x58c] ;  /* 0x00058c0001417983 */ /* 0x000f280000100800 */
[----:B------:R-:W4:Y:S04]  /*1ac50*/  LDL R71, [R1+0x590] ;  /* 0x0005900001477983 */ /* 0x000f280000100800 */
[----:B------:R-:W4:Y:S04]  /*1ac60*/  LDL R77, [R1+0x5cc] ;  /* 0x0005cc00014d7983 */ /* 0x000f280000100800 */
[----:B------:R-:W4:Y:S04]  /*1ac70*/  LDL R83, [R1+0x5d0] ;  /* 0x0005d00001537983 */ /* 0x000f280000100800 */
[----:B------:R-:W4:Y:S04]  /*1ac80*/  LDL.LU R67, [R1+0x1060] ;  /* 0x0010600001437983 */ /* 0x000f280000300800 */
[----:B------:R-:W4:Y:S04]  /*1ac90*/  LDL.LU R79, [R1+0x105c] ;  /* 0x00105c00014f7983 */ /* 0x000f280000300800 */
[----:B------:R-:W4:Y:S04]  /*1aca0*/  LDL R89, [R1+0x60c] ;  /* 0x00060c0001597983 */ /* 0x000f280000100800 */
[----:B------:R-:W4:Y:S04]  /*1acb0*/  LDL R15, [R1+0x64c] ;  /* 0x00064c00010f7983 */ /* 0x000f280000100800 */
[----:B------:R-:W4:Y:S01]  /*1acc0*/  LDL R17, [R1+0x650] ;  /* 0x0006500001117983 */ /* 0x000f220000100800 */
[----:B---3--:R-:W-:-:S06]  /*1acd0*/  PRMT R50, RZ, 0x7610, R50 ;  /* 0x00007610ff327816 */ /* 0x008fcc0000000032 */
[----:B------:R0:W3:Y:S02]  /*1ace0*/  @P0 LDG.E.U8 R50, desc[UR20][R18.64] ;  /* 0x0000001412320981 */ /* 0x0000e4000c1e1100 */
[----:B0-----:R-:W-:Y:S02]  /*1acf0*/  @P0 IMAD.MOV.U32 R18, RZ, RZ, R61 ;  /* 0x000000ffff120224 */ /* 0x001fe400078e003d */
[----:B------:R-:W-:Y:S02]  /*1ad00*/  @P0 IMAD.MOV.U32 R19, RZ, RZ, R73 ;  /* 0x000000ffff130224 */ /* 0x000fe400078e0049 */
[----:B------:R-:W3:Y:S04]  /*1ad10*/  LDL.LU R73, [R1+0x1058] ;  /* 0x0010580001497983 */ /* 0x000ee80000300800 */
[----:B------:R-:W3:Y:S04]  /*1ad20*/  LDL.LU R61, [R1+0x1054] ;  /* 0x00105400013d7983 */ /* 0x000ee80000300800 */
[----:B------:R0:W3:Y:S04]  /*1ad30*/  @P0 LDG.E.U8 R43, desc[UR20][R18.64] ;  /* 0x00000014122b0981 */ /* 0x0000e8000c1e1100 */
[----:B------:R-:W0:Y:S04]  /*1ad40*/  LDL R18, [R1+0x3ec] ;  /* 0x0003ec0001127983 */ /* 0x000e280000100800 */
[----:B------:R-:W0:Y:S01]  /*1ad50*/  LDL R19, [R1+0x410] ;  /* 0x0004100001137983 */ /* 0x000e220000100800 */
[----:B--2---:R-:W-:-:S02]  /*1ad60*/  PRMT R85, RZ, 0x7610, R85 ;  /* 0x00007610ff557816 */ /* 0x004fc40000000055 */
        /* <DEDUP_REMOVED lines=21> */
[----:B------:R0:W4:Y:S01]  /*1aec0*/  @P0 LDG.E.U8 R85, desc[UR20][R18.64] ;  /* 0x0000001412550981 */ /* 0x000122000c1e1100 */
[----:B------:R-:W-:Y:S02]  /*1aed0*/  PRMT R75, RZ, 0x7610, R75 ;  /* 0x00007610ff4b7816 */ /* 0x000fe4000000004b */
[----:B------:R-:W-:Y:S01]  /*1aee0*/  PRMT R70, RZ, 0x7610, R70 ;  /* 0x00007610ff467816 */ /* 0x000fe20000000046 */
[----:B0-----:R-:W-:Y:S02]  /*1aef0*/  @P0 IMAD.MOV.U32 R18, RZ, RZ, R87 ;  /* 0x000000ffff120224 */ /* 0x001fe400078e0057 */
[----:B------:R-:W-:-:S05]  /*1af00*/  @P0 IMAD.MOV.U32 R19, RZ, RZ, R81 ;  /* 0x000000ffff130224 */ /* 0x000fca00078e0051 */
[----:B------:R0:W2:Y:S04]  /*1af10*/  @P0 LDG.E.U8 R75, desc[UR20][R18.64] ;  /* 0x00000014124b0981 */ /* 0x0000a8000c1e1100 */
[----:B----4-:R1:W-:Y:S04]  /*1af20*/  STL [R1+0x84], R85 ;  /* 0x0000845501007387 */ /* 0x0103e80000100800 */
[----:B-1----:R-:W4:Y:S01]  /*1af30*/  LDL.LU R85, [R1+0x1048] ;  /* 0x0010480001557983 */ /* 0x002f220000300800 */
[----:B0-----:R-:W-:Y:S02]  /*1af40*/  @P0 IMAD.MOV.U32 R18, RZ, RZ, R76 ;  /* 0x000000ffff120224 */ /* 0x001fe400078e004c */
[----:B------:R-:W-:Y:S01]  /*1af50*/  @P0 IMAD.MOV.U32 R19, RZ, RZ, R93 ;  /* 0x000000ffff130224 */ /* 0x000fe200078e005d */
[----:B------:R-:W-:-:S04]  /*1af60*/  PRMT R59, RZ, 0x7610, R59 ;  /* 0x00007610ff3b7816 */ /* 0x000fc8000000003b */
[----:B------:R0:W4:Y:S01]  /*1af70*/  @P0 LDG.E.U8 R70, desc[UR20][R18.64] ;  /* 0x0000001412460981 */ /* 0x000122000c1e1100 */
        /* <DEDUP_REMOVED lines=10> */
[----:B------:R3:W4:Y:S01]  /*1b020*/  @P0 LDG.E.U8 R91, desc[UR20][R18.64] ;  /* 0x00000014125b0981 */ /* 0x000722000c1e1100 */
[----:B--2---:R-:W-:Y:S01]  /*1b030*/  PRMT R79, RZ, 0x7610, R79 ;  /* 0x00007610ff4f7816 */ /* 0x004fe2000000004f */
[----:B---3--:R-:W-:Y:S02]  /*1b040*/  @P0 IMAD.MOV.U32 R18, RZ, RZ, R61 ;  /* 0x000000ffff120224 */ /* 0x008fe400078e003d */
[----:B------:R-:W-:Y:S01]  /*1b050*/  @P0 IMAD.MOV.U32 R19, RZ, RZ, R89 ;  /* 0x000000ffff130224 */ /* 0x000fe200078e0059 */
[----:B------:R-:W2:Y:S01]  /*1b060*/  LDL.LU R61, [R1+0x1044] ;  /* 0x00104400013d7983 */ /* 0x000ea20000300800 */
[----:B------:R-:W-:Y:S02]  /*1b070*/  PRMT R73, RZ, 0x7610, R73 ;  /* 0x00007610ff497816 */ /* 0x000fe40000000049 */
[----:B----4-:R-:W-:-:S06]  /*1b080*/  PRMT R85, RZ, 0x7610, R85 ;  /* 0x00007610ff557816 */ /* 0x010fcc0000000055 */
[----:B------:R0:W3:Y:S02]  /*1b090*/  @P0 LDG.E.U8 R85, desc[UR20][R18.64] ;  /* 0x0000001412550981 */ /* 0x0000e4000c1e1100 */
[----:B0-----:R-:W-:Y:S02]  /*1b0a0*/  @P0 IMAD.MOV.U32 R18, RZ, RZ, R17 ;  /* 0x000000ffff120224 */ /* 0x001fe400078e0011 */
[----:B------:R-:W-:-:S05]  /*1b0b0*/  @P0 IMAD.MOV.U32 R19, RZ, RZ, R15 ;  /* 0x000000ffff130224 */ /* 0x000fca00078e000f */
[----:B------:R0:W4:Y:S02]  /*1b0c0*/  @P0 LDG.E.U8 R79, desc[UR20][R18.64] ;  /* 0x00000014124f0981 */ /* 0x000124000c1e1100 */
[----:B0-----:R-:W-:Y:S02]  /*1b0d0*/  @P0 IMAD.MOV.U32 R18, RZ, RZ, R55 ;  /* 0x000000ffff120224 */ /* 0x001fe400078e0037 */
[----:B------:R-:W-:Y:S02]  /*1b0e0*/  @P0 IMAD.MOV.U32 R19, RZ, RZ, R31 ;  /* 0x000000ffff130224 */ /* 0x000fe400078e001f */
[----:B------:R-:W3:Y:S04]  /*1b0f0*/  LDL.LU R31, [R1+0x1040] ;  /* 0x00104000011f7983 */ /* 0x000ee80000300800 */
[----:B------:R-:W3:Y:S04]  /*1b100*/  LDL.LU R55, [R1+0x103c] ;  /* 0x00103c0001377983 */ /* 0x000ee80000300800 */
[----:B------:R0:W4:Y:S04]  /*1b110*/  @P0 LDG.E.U8 R73, desc[UR20][R18.64] ;  /* 0x0000001412490981 */ /* 0x000128000c1e1100 */
[----:B------:R-:W4:Y:S04]  /*1b120*/  LDL R87, [R1+0x414] ;  /* 0x0004140001577983 */ /* 0x000f280000100800 */
[----:B------:R-:W4:Y:S01]  /*1b130*/  LDL R17, [R1+0x418] ;  /* 0x0004180001117983 */ /* 0x000f220000100800 */
[----:B0-----:R-:W-:-:S02]  /*1b140*/  @P0 IMAD.MOV.U32 R19, RZ, RZ, R32 ;  /* 0x000000ffff130224 */ /* 0x001fc400078e0020 */
[----:B------:R-:W-:Y:S01]  /*1b150*/  @P0 IMAD.MOV.U32 R18, RZ, RZ, R49 ;  /* 0x000000ffff120224 */ /* 0x000fe200078e0031 */
[----:B------:R-:W4:Y:S04]  /*1b160*/  LDL.LU R32, [R1+0x1038] ;  /* 0x0010380001207983 */ /* 0x000f280000300800 */
[----:B------:R-:W4:Y:S01]  /*1b170*/  LDL.LU R49, [R1+0x1034] ;  /* 0x0010340001317983 */ /* 0x000f220000300800 */
[----:B------:R-:W-:-:S03]  /*1b180*/  PRMT R67, RZ, 0x7610, R67 ;  /* 0x00007610ff437816 */ /* 0x000fc60000000043 */
[----:B------:R-:W4:Y:S04]  /*1b190*/  LDL R93, [R1+0x454] ;  /* 0x00045400015d7983 */ /* 0x000f280000100800 */
[----:B------:R-:W-:Y:S04]  /*1b1a0*/  STL [R1+0x68], R75 ;  /* 0x0000684b01007387 */ /* 0x000fe80000100800 */
[----:B------:R0:W-:Y:S04]  /*1b1b0*/  STL [R1+0x4c], R70 ;  /* 0x00004c4601007387 */ /* 0x0001e80000100800 */
[----:B------:R-:W4:Y:S04]  /*1b1c0*/  LDL R76, [R1+0x494] ;  /* 0x00049400014c7983 */ /* 0x000f280000100800 */
[----:B------:R-:W4:Y:S04]  /*1b1d0*/  LDL R82, [R1+0x498] ;  /* 0x0004980001527983 */ /* 0x000f280000100800 */
[----:B0-----:R-:W4:Y:S04]  /*1b1e0*/  LDL R70, [R1+0x458] ;  /* 0x0004580001467983 */ /* 0x001f280000100800 */
[----:B------:R0:W4:Y:S04]  /*1b1f0*/  @P0 LDG.E.U8 R67, desc[UR20][R18.64] ;  /* 0x0000001412430981 */ /* 0x000128000c1e1100 */
[----:B------:R1:W-:Y:S01]  /*1b200*/  STL [R1+0x30], R59 ;  /* 0x0000303b01007387 */ /* 0x0003e20000100800 */
[----:B0-----:R-:W-:-:S02]  /*1b210*/  @P0 IMAD.MOV.U32 R19, RZ, RZ, R54 ;  /* 0x000000ffff130224 */ /* 0x001fc400078e0036 */
[----:B------:R-:W-:Y:S01]  /*1b220*/  @P0 IMAD.MOV.U32 R18, RZ, RZ, R72 ;  /* 0x000000ffff120224 */ /* 0x000fe200078e0048 */
[----:B------:R-:W4:Y:S04]  /*1b230*/  LDL.LU R54, [R1+0x1030] ;  /* 0x0010300001367983 */ /* 0x000f280000300800 */
[----:B------:R-:W4:Y:S04]  /*1b240*/  LDL.LU R72, [R1+0x102c] ;  /* 0x00102c0001487983 */ /* 0x000f280000300800 */
[----:B------:R-:W4:Y:S01]  /*1b250*/  LDL R88, [R1+0x4d4] ;  /* 0x0004d40001587983 */ /* 0x000f220000100800 */
[----:B--2---:R-:W-:-:S03]  /*1b260*/  PRMT R61, RZ, 0x7610, R61 ;  /* 0x00007610ff3d7816 */ /* 0x004fc6000000003d */
[----:B------:R0:W-:Y:S04]  /*1b270*/  STL [R1+0x14], R53 ;  /* 0x0000143501007387 */ /* 0x0001e80000100800 */
[----:B-1----:R-:W2:Y:S04]  /*1b280*/  LDL R59, [R1+0x514] ;  /* 0x00051400013b7983 */ /* 0x002ea80000100800 */
[----:B------:R-:W2:Y:S04]  /*1b290*/  LDL R65, [R1+0x518] ;  /* 0x0005180001417983 */ /* 0x000ea80000100800 */
[----:B0-----:R-:W2:Y:S04]  /*1b2a0*/  LDL R53, [R1+0x4d8] ;  /* 0x0004d80001357983 */ /* 0x001ea80000100800 */
[----:B------:R0:W2:Y:S04]  /*1b2b0*/  @P0 LDG.E.U8 R61, desc[UR20][R18.64] ;  /* 0x00000014123d0981 */ /* 0x0000a8000c1e1100 */
[----:B------:R-:W2:Y:S04]  /*1b2c0*/  LDL R71, [R1+0x554] ;  /* 0x0005540001477983 */ /* 0x000ea80000100800 */
[----:B------:R-:W2:Y:S01]  /*1b2d0*/  LDL R77, [R1+0x558] ;  /* 0x00055800014d7983 */ /* 0x000ea20000100800 */
[----:B0-----:R-:W-:-:S02]  /*1b2e0*/  @P0 IMAD.MOV.U32 R18, RZ, RZ, R60 ;  /* 0x000000ffff120224 */ /* 0x001fc400078e003c */
[----:B------:R-:W-:Y:S01]  /*1b2f0*/  @P0 IMAD.MOV.U32 R19, RZ, RZ, R21 ;  /* 0x000000ffff130224 */ /* 0x000fe200078e0015 */
[----:B------:R-:W2:Y:S04]  /*1b300*/  LDL.LU R60, [R1+0x1028] ;  /* 0x00102800013c7983 */ /* 0x000ea80000300800 */
[----:B------:R-:W2:Y:S04]  /*1b310*/  LDL R83, [R1+0x594] ;  /* 0x0005940001537983 */ /* 0x000ea80000100800 */
[----:B------:R-:W2:Y:S04]  /*1b320*/  LDL R89, [R1+0x598] ;  /* 0x0005980001597983 */ /* 0x000ea80000100800 */
[----:B------:R-:W2:Y:S04]  /*1b330*/  LDL R15, [R1+0x5d4] ;  /* 0x0005d400010f7983 */ /* 0x000ea80000100800 */
[----:B------:R-:W2:Y:S01]  /*1b340*/  LDL R21, [R1+0x5d8] ;  /* 0x0005d80001157983 */ /* 0x000ea20000100800 */
[----:B------:R-:W-:-:S02]  /*1b350*/  PRMT R42, RZ, 0x7610, R42 ;  /* 0x00007610ff2a7816 */ /* 0x000fc4000000002a */
[----:B------:R-:W-:Y:S02]  /*1b360*/  PRMT R69, RZ, 0x7610, R69 ;  /* 0x00007610ff457816 */ /* 0x000fe40000000045 */
[----:B---3--:R-:W-:-:S06]  /*1b370*/  PRMT R55, RZ, 0x7610, R55 ;  /* 0x00007610ff377816 */ /* 0x008fcc0000000037 */
[----:B------:R0:W3:Y:S02]  /*1b380*/  @P0 LDG.E.U8 R55, desc[UR20][R18.64] ;  /* 0x0000001412370981 */ /* 0x0000e4000c1e1100 */
[----:B0-----:R-:W-:Y:S02]  /*1b390*/  @P0 IMAD.MOV.U32 R18, RZ, RZ, R20 ;  /* 0x000000ffff120224 */ /* 0x001fe400078e0014 */
[----:B------:R-:W-:Y:S02]  /*1b3a0*/  @P0 IMAD.MOV.U32 R19, RZ, RZ, R78 ;  /* 0x000000ffff130224 */ /* 0x000fe400078e004e */
[----:B------:R-:W3:Y:S01]  /*1b3b0*/  LDL.LU R78, [R1+0x1024] ;  /* 0x00102400014e7983 */ /* 0x000ee20000300800 */
[----:B----4-:R-:W-:-:S03]  /*1b3c0*/  PRMT R49, RZ, 0x7610, R49 ;  /* 0x00007610ff317816 */ /* 0x010fc60000000031 */
[----:B------:R-:W4:Y:S04]  /*1b3d0*/  LDL R20, [R1+0x614] ;  /* 0x0006140001147983 */ /* 0x000f280000100800 */
[----:B------:R0:W3:Y:S02]  /*1b3e0*/  @P0 LDG.E.U8 R49, desc[UR20][R18.64] ;  /* 0x0000001412310981 */ /* 0x0000e4000c1e1100 */
[----:B0-----:R-:W-:Y:S02]  /*1b3f0*/  @P0 IMAD.MOV.U32 R19, RZ, RZ, R84 ;  /* 0x000000ffff130224 */ /* 0x001fe400078e0054 */
[----:B------:R-:W-:Y:S01]  /*1b400*/  @P0 IMAD.MOV.U32 R18, RZ, RZ, R90 ;  /* 0x000000ffff120224 */ /* 0x000fe200078e005a */
[----:B------:R-:W3:Y:S04]  /*1b410*/  LDL.LU R84, [R1+0x1020] ;  /* 0x0010200001547983 */ /* 0x000ee80000300800 */
[----:B------:R-:W3:Y:S04]  /*1b420*/  LDL.LU R90, [R1+0x101c] ;  /* 0x00101c00015a7983 */ /* 0x000ee80000300800 */
[----:B------:R0:W4:Y:S02]  /*1b430*/  @P0 LDG.E.U8 R42, desc[UR20][R18.64] ;  /* 0x00000014122a0981 */ /* 0x000124000c1e1100 */
[----:B0-----:R-:W-:-:S02]  /*1b440*/  @P0 IMAD.MOV.U32 R18, RZ, RZ, R17 ;  /* 0x000000ffff120224 */ /* 0x001fc400078e0011 */
[----:B------:R-:W-:Y:S01]  /*1b450*/  @P0 IMAD.MOV.U32 R19, RZ, RZ, R87 ;  /* 0x000000ffff130224 */ /* 0x000fe200078e0057 */
[----:B------:R-:W-:Y:S01]  /*1b460*/  PRMT R64, RZ, 0x7610, R64 ;  /* 0x00007610ff407816 */ /* 0x000fe20000000040 */
[----:B------:R-:W-:Y:S01]  /*1b470*/  VIADD R16, R0, 0x7 ;  /* 0x0000000700107836 */ /* 0x000fe20000000000 */
[----:B------:R-:W-:Y:S01]  /*1b480*/  PRMT R58, RZ, 0x7610, R58 ;  /* 0x00007610ff3a7816 */ /* 0x000fe2000000003a */
[----:B------:R-:W4:Y:S04]  /*1b490*/  LDL R17, [R1+0x654] ;  /* 0x0006540001117983 */ /* 0x000f280000100800 */
[----:B------:R0:W4:Y:S02]  /*1b4a0*/  @P0 LDG.E.U8 R69, desc[UR20][R18.64] ;  /* 0x0000001412450981 */ /* 0x000124000c1e1100 */
[----:B0-----:R-:W-:-:S02]  /*1b4b0*/  @P0 IMAD.MOV.U32 R18, RZ, RZ, R70 ;  /* 0x000000ffff120224 */ /* 0x001fc400078e0046 */
[----:B------:R-:W-:-:S05]  /*1b4c0*/  @P0 IMAD.MOV.U32 R19, RZ, RZ, R93 ;  /* 0x000000ffff130224 */ /* 0x000fca00078e005d */
[----:B------:R0:W4:Y:S01]  /*1b4d0*/  @P0 LDG.E.U8 R64, desc[UR20][R18.64] ;  /* 0x0000001412400981 */ /* 0x000122000c1e1100 */
[----:B------:R-:W-:Y:S01]  /*1b4e0*/  PRMT R52, RZ, 0x7610, R52 ;  /* 0x00007610ff347816 */ /* 0x000fe20000000034 */
[----:B0-----:R-:W-:Y:S02]  /*1b4f0*/  @P0 IMAD.MOV.U32 R18, RZ, RZ, R82 ;  /* 0x000000ffff120224 */ /* 0x001fe400078e0052 */
[----:B------:R-:W-:Y:S01]  /*1b500*/  @P0 IMAD.MOV.U32 R19, RZ, RZ, R76 ;  /* 0x000000ffff130224 */ /* 0x000fe200078e004c */
[----:B------:R-:W-:-:S04]  /*1b510*/  IABS R12, R16 ;  /* 0x00000010000c7213 */ /* 0x000fc80000000000 */
[----:B------:R2:W4:Y:S01]  /*1b520*/  @P0 LDG.E.U8 R58, desc[UR20][R18.64] ;  /* 0x00000014123a0981 */ /* 0x000522000c1e1100 */
[----:B------:R-:W-:Y:S01]  /*1b530*/  PRMT R47, RZ, 0x7610, R47 ;  /* 0x00007610ff2f7816 */ /* 0x000fe2000000002f */
[----:B------:R-:W-:-:S04]  /*1b540*/  IMAD.HI.U32 R13, R11, R12, RZ ;  /* 0x0000000c0b0d7227 */ /* 0x000fc800078e00ff */
[----:B--2---:R-:W-:Y:S02]  /*1b550*/  @P0 IMAD.MOV.U32 R18, RZ, RZ, R53 ;  /* 0x000000ffff120224 */ /* 0x004fe400078e0035 */
[----:B------:R-:W-:-:S05]  /*1b560*/  @P0 IMAD.MOV.U32 R19, RZ, RZ, R88 ;  /* 0x000000ffff130224 */ /* 0x000fca00078e0058 */
[----:B------:R0:W2:Y:S01]  /*1b570*/  @P0 LDG.E.U8 R52, desc[UR20][R18.64] ;  /* 0x0000001412340981 */ /* 0x0000a2000c1e1100 */
[----:B------:R-:W-:Y:S01]  /*1b580*/  PRMT R45, RZ, 0x7610, R45 ;  /* 0x00007610ff2d7816 */ /* 0x000fe2000000002d */
[----:B------:R-:W-:Y:S02]  /*1b590*/  IMAD.MOV R13, RZ, RZ, -R13 ;  /* 0x000000ffff0d7224 */ /* 0x000fe400078e0a0d */
[----:B0-----:R-:W-:Y:S02]  /*1b5a0*/  @P0 IMAD.MOV.U32 R18, RZ, RZ, R65 ;  /* 0x000000ffff120224 */ /* 0x001fe400078e0041 */
[----:B------:R-:W-:-:S05]  /*1b5b0*/  @P0 IMAD.MOV.U32 R19, RZ, RZ, R59 ;  /* 0x000000ffff130224 */ /* 0x000fca00078e003b */
[----:B------:R0:W2:Y:S01]  /*1b5c0*/  @P0 LDG.E.U8 R47, desc[UR20][R18.64] ;  /* 0x00000014122f0981 */ /* 0x0000a2000c1e1100 */
[----:B------:R-:W-:Y:S01]  /*1b5d0*/  IMAD R12, R10, R13, R12 ;  /* 0x0000000d0a0c7224 */ /* 0x000fe200078e020c */
[----:B------:R-:W-:Y:S01]  /*1b5e0*/  PRMT R13, RZ, 0x7610, R13 ;  /* 0x00007610ff0d7816 */ /* 0x000fe2000000000d */
[----:B0-----:R-:W-:Y:S02]  /*1b5f0*/  @P0 IMAD.MOV.U32 R18, RZ, RZ, R77 ;  /* 0x000000ffff120224 */ /* 0x001fe400078e004d */
[----:B------:R-:W-:-:S05]  /*1b600*/  @P0 IMAD.MOV.U32 R19, RZ, RZ, R71 ;  /* 0x000000ffff130224 */ /* 0x000fca00078e0047 */
[----:B------:R0:W2:Y:S02]  /*1b610*/  @P0 LDG.E.U8 R45, desc[UR20][R18.64] ;  /* 0x00000014122d0981 */ /* 0x0000a4000c1e1100 */
[----:B0-----:R-:W-:Y:S02]  /*1b620*/  @P0 IMAD.MOV.U32 R18, RZ, RZ, R89 ;  /* 0x000000ffff120224 */ /* 0x001fe400078e0059 */
[----:B------:R-:W-:-:S05]  /*1b630*/  @P0 IMAD.MOV.U32 R19, RZ, RZ, R83 ;  /* 0x000000ffff130224 */ /* 0x000fca00078e0053 */
[----:B------:R0:W2:Y:S02]  /*1b640*/  @P0 LDG.E.U8 R13, desc[UR20][R18.64] ;  /* 0x00000014120d0981 */ /* 0x0000a4000c1e1100 */
[----:B0-----:R-:W-:Y:S02]  /*1b650*/  @P0 IMAD.MOV.U32 R18, RZ, RZ, R21 ;  /* 0x000000ffff120224 */ /* 0x001fe400078e0015 */
[----:B------:R-:W-:Y:S01]  /*1b660*/  @P0 IMAD.MOV.U32 R19, RZ, RZ, R15 ;  /* 0x000000ffff130224 */ /* 0x000fe200078e000f */
[----:B---3--:R-:W-:Y:S02]  /*1b670*/  PRMT R90, RZ, 0x7610, R90 ;  /* 0x00007610ff5a7816 */ /* 0x008fe4000000005a */
[----:B------:R-:W-:-:S04]  /*1b680*/  PRMT R84, RZ, 0x7610, R84 ;  /* 0x00007610ff547816 */ /* 0x000fc80000000054 */
[----:B------:R0:W3:Y:S02]  /*1b690*/  @P0 LDG.E.U8 R90, desc[UR20][R18.64] ;  /* 0x00000014125a0981 */ /* 0x0000e4000c1e1100 */
[----:B0-----:R-:W-:Y:S02]  /*1b6a0*/  @P0 IMAD.MOV.U32 R18, RZ, RZ, R60 ;  /* 0x000000ffff120224 */ /* 0x001fe400078e003c */
[----:B----4-:R-:W-:Y:S01]  /*1b6b0*/  @P0 IMAD.MOV.U32 R19, RZ, RZ, R20 ;  /* 0x000000ffff130224 */ /* 0x010fe200078e0014 */
[----:B------:R-:W4:Y:S04]  /*1b6c0*/  LDL.LU R60, [R1+0x1018] ;  /* 0x00101800013c7983 */ /* 0x000f280000300800 */
[----:B------:R-:W3:Y:S04]  /*1b6d0*/  LDL R71, [R1+0x41c] ;  /* 0x00041c0001477983 */ /* 0x000ee80000100800 */
[----:B------:R-:W3:Y:S04]  /*1b6e0*/  LDL R77, [R1+0x420] ;  /* 0x00042000014d7983 */ /* 0x000ee80000100800 */
[----:B------:R-:W3:Y:S04]  /*1b6f0*/  LDL R21, [R1+0x45c] ;  /* 0x00045c0001157983 */ /* 0x000ee80000100800 */
[----:B------:R-:W3:Y:S04]  /*1b700*/  LDL R20, [R1+0x460] ;  /* 0x0004600001147983 */ /* 0x000ee80000100800 */
[----:B------:R0:W3:Y:S04]  /*1b710*/  @P0 LDG.E.U8 R84, desc[UR20][R18.64] ;  /* 0x0000001412540981 */ /* 0x0000e8000c1e1100 */
[----:B------:R-:W-:Y:S01]  /*1b720*/  STL [R1+0xb8], R69 ;  /* 0x0000b84501007387 */ /* 0x000fe20000100800 */
[----:B0-----:R-:W-:-:S03]  /*1b730*/  @P0 IMAD.MOV.U32 R18, RZ, RZ, R54 ;  /* 0x000000ffff120224 */ /* 0x001fc600078e0036 */
[----:B------:R-:W3:Y:S01]  /*1b740*/  LDL.LU R54, [R1+0x1014] ;  /* 0x0010140001367983 */ /* 0x000ee20000300800 */
[----:B------:R-:W-:Y:S01]  /*1b750*/  PRMT R78, RZ, 0x7610, R78 ;  /* 0x00007610ff4e7816 */ /* 0x000fe2000000004e */
[----:B------:R-:W-:Y:S01]  /*1b760*/  @P0 IMAD.MOV.U32 R19, RZ, RZ, R17 ;  /* 0x000000ffff130224 */ /* 0x000fe200078e0011 */
[----:B------:R-:W-:-:S04]  /*1b770*/  PRMT R72, RZ, 0x7610, R72 ;  /* 0x00007610ff487816 */ /* 0x000fc80000000048 */
[----:B------:R0:W3:Y:S01]  /*1b780*/  @P0 LDG.E.U8 R78, desc[UR20][R18.64] ;  /* 0x00000014124e0981 */ /* 0x0000e2000c1e1100 */
[----:B------:R-:W-:Y:S01]  /*1b790*/  PRMT R66, RZ, 0x7610, R66 ;  /* 0x00007610ff427816 */ /* 0x000fe20000000042 */
[----:B0-----:R-:W-:Y:S02]  /*1b7a0*/  @P0 IMAD.MOV.U32 R18, RZ, RZ, R34 ;  /* 0x000000ffff120224 */ /* 0x001fe400078e0022 */
[----:B------:R-:W-:-:S05]  /*1b7b0*/  @P0 IMAD.MOV.U32 R19, RZ, RZ, R33 ;  /* 0x000000ffff130224 */ /* 0x000fca00078e0021 */
[----:B------:R0:W3:Y:S04]  /*1b7c0*/  @P0 LDG.E.U8 R72, desc[UR20][R18.64] ;  /* 0x0000001412480981 */ /* 0x0000e8000c1e1100 */
[----:B------:R-:W-:Y:S04]  /*1b7d0*/  STL [R1+0x9c], R64 ;  /* 0x00009c4001007387 */ /* 0x000fe80000100800 */
[----:B------:R-:W3:Y:S01]  /*1b7e0*/  LDL.LU R33, [R1+0x1010] ;  /* 0x0010100001217983 */ /* 0x000ee20000300800 */
[----:B0-----:R-:W-:Y:S02]  /*1b7f0*/  @P0 IMAD.MOV.U32 R18, RZ, RZ, R36 ;  /* 0x000000ffff120224 */ /* 0x001fe400078e0024 */
[----:B------:R-:W-:Y:S01]  /*1b800*/  @P0 IMAD.MOV.U32 R19, RZ, RZ, R35 ;  /* 0x000000ffff130224 */ /* 0x000fe200078e0023 */
[----:B------:R-:W3:Y:S04]  /*1b810*/  LDL.LU R34, [R1+0x100c] ;  /* 0x00100c0001227983 */ /* 0x000ee80000300800 */
[----:B------:R0:W3:Y:S04]  /*1b820*/  @P0 LDG.E.U8 R66, desc[UR20][R18.64] ;  /* 0x0000001412420981 */ /* 0x0000e8000c1e1100 */
[----:B------:R-:W-:Y:S01]  /*1b830*/  STL [R1+0x80], R58 ;  /* 0x0000803a01007387 */ /* 0x000fe20000100800 */
[----:B0-----:R-:W-:-:S02]  /*1b840*/  @P0 IMAD.MOV.U32 R18, RZ, RZ, R38 ;  /* 0x000000ffff120224 */ /* 0x001fc400078e0026 */
[----:B------:R-:W-:Y:S01]  /*1b850*/  @P0 IMAD.MOV.U32 R19, RZ, RZ, R37 ;  /* 0x000000ffff130224 */ /* 0x000fe200078e0025 */
[----:B--2---:R-:W-:Y:S04]  /*1b860*/  STL [R1+0x64], R52 ;  /* 0x0000643401007387 */ /* 0x004fe80000100800 */
[----:B------:R-:W2:Y:S04]  /*1b870*/  LDL.LU R35, [R1+0x1008] ;  /* 0x0010080001237983 */ /* 0x000ea80000300800 */
[----:B------:R-:W2:Y:S04]  /*1b880*/  LDL.LU R36, [R1+0x1004] ;  /* 0x0010040001247983 */ /* 0x000ea80000300800 */
[----:B------:R-:W2:Y:S04]  /*1b890*/  LDL R83, [R1+0x4dc] ;  /* 0x0004dc0001537983 */ /* 0x000ea80000100800 */
[----:B------:R-:W-:Y:S01]  /*1b8a0*/  STL [R1+0x48], R47 ;  /* 0x0000482f01007387 */ /* 0x000fe20000100800 */
[----:B------:R-:W-:-:S03]  /*1b8b0*/  PRMT R48, RZ, 0x7610, R48 ;  /* 0x00007610ff307816 */ /* 0x000fc60000000030 */
[----:B------:R-:W-:Y:S04]  /*1b8c0*/  STL [R1+0x2c], R45 ;  /* 0x00002c2d01007387 */ /* 0x000fe80000100800 */
[----:B------:R-:W2:Y:S04]  /*1b8d0*/  LDL.LU R37, [R1+0x1000] ;  /* 0x0010000001257983 */ /* 0x000ea80000300800 */
[----:B------:R-:W2:Y:S04]  /*1b8e0*/  LDL.LU R38, [R1+0xffc] ;  /* 0x000ffc0001267983 */ /* 0x000ea80000300800 */
[----:B------:R-:W2:Y:S04]  /*1b8f0*/  LDL R89, [R1+0x51c] ;  /* 0x00051c0001597983 */ /* 0x000ea80000100800 */
[----:B------:R0:W-:Y:S04]  /*1b900*/  STL [R1+0x10], R13 ;  /* 0x0000100d01007387 */ /* 0x0001e80000100800 */
[----:B0-----:R-:W2:Y:S01]  /*1b910*/  LDL R13, [R1+0x520] ;  /* 0x00052000010d7983 */ /* 0x001ea20000100800 */
[----:B----4-:R-:W-:-:S06]  /*1b920*/  PRMT R60, RZ, 0x7610, R60 ;  /* 0x00007610ff3c7816 */ /* 0x010fcc000000003c */
[----:B------:R0:W4:Y:S02]  /*1b930*/  @P0 LDG.E.U8 R60, desc[UR20][R18.64] ;  /* 0x00000014123c0981 */ /* 0x000124000c1e1100 */
[----:B0-----:R-:W-:Y:S02]  /*1b940*/  @P0 IMAD.MOV.U32 R18, RZ, RZ, R14 ;  /* 0x000000ffff120224 */ /* 0x001fe400078e000e */
[----:B------:R-:W-:Y:S02]  /*1b950*/  @P0 IMAD.MOV.U32 R19, RZ, RZ, R39 ;  /* 0x000000ffff130224 */ /* 0x000fe400078e0027 */
[----:B------:R-:W2:Y:S04]  /*1b960*/  LDL.LU R39, [R1+0xff8] ;  /* 0x000ff80001277983 */ /* 0x000ea80000300800 */
[----:B------:R-:W2:Y:S04]  /*1b970*/  LDL.LU R14, [R1+0xff4] ;  /* 0x000ff400010e7983 */ /* 0x000ea80000300800 */
[----:B------:R-:W2:Y:S01]  /*1b980*/  LDL.LU R15, [R1+0x140] ;  /* 0x00014000010f7983 */ /* 0x000ea20000300800 */
[----:B---3--:R-:W-:-:S06]  /*1b990*/  PRMT R54, RZ, 0x7610, R54 ;  /* 0x00007610ff367816 */ /* 0x008fcc0000000036 */
[----:B------:R0:W3:Y:S02]  /*1b9a0*/  @P0 LDG.E.U8 R54, desc[UR20][R18.64] ;  /* 0x0000001412360981 */ /* 0x0000e4000c1e1100 */
[----:B0-----:R-:W-:Y:S02]  /*1b9b0*/  @P0 IMAD.MOV.U32 R18, RZ, RZ, R27 ;  /* 0x000000ffff120224 */ /* 0x001fe400078e001b */
[----:B------:R-:W-:Y:S02]  /*1b9c0*/  @P0 IMAD.MOV.U32 R19, RZ, RZ, R28 ;  /* 0x000000ffff130224 */ /* 0x000fe400078e001c */
[----:B------:R-:W2:Y:S04]  /*1b9d0*/  LDL.LU R28, [R1+0xff0] ;  /* 0x000ff000011c7983 */ /* 0x000ea80000300800 */
[----:B------:R0:W2:Y:S04]  /*1b9e0*/  @P0 LDG.E.U8 R48, desc[UR20][R18.64] ;  /* 0x0000001412300981 */ /* 0x0000a8000c1e1100 */
[----:B------:R-:W2:Y:S01]  /*1b9f0*/  LDL.LU R27, [R1+0xfec] ;  /* 0x000fec00011b7983 */ /* 0x000ea20000300800 */
[----:B0-----:R-:W-:-:S02]  /*1ba00*/  @P0 IMAD.MOV.U32 R19, RZ, RZ, R7 ;  /* 0x000000ffff130224 */ /* 0x001fc400078e0007 */
[----:B------:R-:W-:Y:S01]  /*1ba10*/  @P0 IMAD.MOV.U32 R18, RZ, RZ, R46 ;  /* 0x000000ffff120224 */ /* 0x000fe200078e002e */
[----:B------:R-:W2:Y:S04]  /*1ba20*/  LDL.LU R7, [R1+0xfe8] ;  /* 0x000fe80001077983 */ /* 0x000ea80000300800 */
[----:B------:R-:W3:Y:S01]  /*1ba30*/  LDL.LU R46, [R1+0xfe4] ;  /* 0x000fe400012e7983 */ /* 0x000ee20000300800 */
[----:B------:R-:W-:Y:S02]  /*1ba40*/  PRMT R41, RZ, 0x7610, R41 ;  /* 0x00007610ff297816 */ /* 0x000fe40000000029 */
[----:B------:R-:W-:Y:S01]  /*1ba50*/  PRMT R5, RZ, 0x7610, R5 ;  /* 0x00007610ff057816 */ /* 0x000fe20000000005 */
[----:B------:R-:W4:Y:S04]  /*1ba60*/  LDL.LU R17, [R1+0x138] ;  /* 0x0001380001117983 */ /* 0x000f280000300800 */
[----:B------:R0:W4:Y:S01]  /*1ba70*/  @P0 LDG.E.U8 R41, desc[UR20][R18.64] ;  /* 0x0000001412290981 */ /* 0x000122000c1e1100 */
[----:B------:R-:W-:Y:S01]  /*1ba80*/  PRMT R4, RZ, 0x7610, R4 ;  /* 0x00007610ff047816 */ /* 0x000fe20000000004 */
[----:B0-----:R-:W-:-:S02]  /*1ba90*/  @P0 IMAD.MOV.U32 R18, RZ, RZ, R77 ;  /* 0x000000ffff120224 */ /* 0x001fc400078e004d */
[----:B------:R-:W-:Y:S01]  /*1baa0*/  @P0 IMAD.MOV.U32 R19, RZ, RZ, R71 ;  /* 0x000000ffff130224 */ /* 0x000fe200078e0047 */
[----:B------:R-:W4:Y:S04]  /*1bab0*/  LDL.LU R77, [R1+0x134] ;  /* 0x00013400014d7983 */ /* 0x000f280000300800 */
[----:B------:R0:W4:Y:S01]  /*1bac0*/  @P0 LDG.E.U8 R5, desc[UR20][R18.64] ;  /* 0x0000001412050981 */ /* 0x000122000c1e1100 */
[----:B------:R-:W-:Y:S01]  /*1bad0*/  PRMT R3, RZ, 0x7610, R3 ;  /* 0x00007610ff037816 */ /* 0x000fe20000000003 */
[----:B0-----:R-:W-:Y:S02]  /*1bae0*/  @P0 IMAD.MOV.U32 R18, RZ, RZ, R20 ;  /* 0x000000ffff120224 */ /* 0x001fe400078e0014 */
[----:B------:R-:W-:Y:S01]  /*1baf0*/  @P0 IMAD.MOV.U32 R19, RZ, RZ, R21 ;  /* 0x000000ffff130224 */ /* 0x000fe200078e0015 */
[----:B------:R-:W4:Y:S04]  /*1bb00*/  LDL.LU R20, [R1+0x130] ;  /* 0x0001300001147983 */ /* 0x000f280000300800 */
[----:B------:R2:W4:Y:S01]  /*1bb10*/  @P0 LDG.E.U8 R4, desc[UR20][R18.64] ;  /* 0x0000001412040981 */ /* 0x000522000c1e1100 */
[----:B------:R-:W-:-:S02]  /*1bb20*/  PRMT R2, RZ, 0x7610, R2 ;  /* 0x00007610ff027816 */ /* 0x000fc40000000002 */
[----:B------:R-:W-:Y:S01]  /*1bb30*/  PRMT R6, RZ, 0x7610, R6 ;  /* 0x00007610ff067816 */ /* 0x000fe20000000006 */
[----:B--2---:R-:W-:Y:S02]  /*1bb40*/  @P0 IMAD.MOV.U32 R19, RZ, RZ, R7 ;  /* 0x000000ffff130224 */ /* 0x004fe400078e0007 */
[----:B------:R-:W2:Y:S01]  /*1bb50*/  LDL.LU R7, [R1+0xfe0] ;  /* 0x000fe00001077983 */ /* 0x000ea20000300800 */
[----:B---3--:R-:W-:-:S03]  /*1bb60*/  @P0 IMAD.MOV.U32 R18, RZ, RZ, R46 ;  /* 0x000000ffff120224 */ /* 0x008fc600078e002e */
[----:B------:R-:W3:Y:S04]  /*1bb70*/  LDL.LU R46, [R1+0xfdc] ;  /* 0x000fdc00012e7983 */ /* 0x000ee80000300800 */
[----:B------:R0:W4:Y:S04]  /*1bb80*/  @P0 LDG.E.U8 R3, desc[UR20][R18.64] ;  /* 0x0000001412030981 */ /* 0x000128000c1e1100 */
[----:B------:R-:W4:Y:S01]  /*1bb90*/  LDL.LU R21, [R1+0x12c] ;  /* 0x00012c0001157983 */ /* 0x000f220000300800 */
[----:B0-----:R-:W-:-:S03]  /*1bba0*/  @P0 IMAD.MOV.U32 R18, RZ, RZ, R27 ;  /* 0x000000ffff120224 */ /* 0x001fc600078e001b */
[----:B------:R-:W4:Y:S01]  /*1bbb0*/  LDL.LU R27, [R1+0xfd8] ;  /* 0x000fd800011b7983 */ /* 0x000f220000300800 */
[----:B------:R-:W-:-:S03]  /*1bbc0*/  @P0 IMAD.MOV.U32 R19, RZ, RZ, R83 ;  /* 0x000000ffff130224 */ /* 0x000fc600078e0053 */
[----:B------:R-:W4:Y:S04]  /*1bbd0*/  LDL.LU R83, [R1+0x4] ;  /* 0x0000040001537983 */ /* 0x000f280000300800 */
[----:B------:R0:W4:Y:S02]  /*1bbe0*/  @P0 LDG.E.U8 R2, desc[UR20][R18.64] ;  /* 0x0000001412020981 */ /* 0x000124000c1e1100 */
[----:B0-----:R-:W-:Y:S02]  /*1bbf0*/  @P0 IMAD.MOV.U32 R18, RZ, RZ, R13 ;  /* 0x000000ffff120224 */ /* 0x001fe400078e000d */
[----:B------:R-:W-:-:S05]  /*1bc00*/  @P0 IMAD.MOV.U32 R19, RZ, RZ, R89 ;  /* 0x000000ffff130224 */ /* 0x000fca00078e0059 */
[----:B------:R0:W4:Y:S02]  /*1bc10*/  @P0 LDG.E.U8 R6, desc[UR20][R18.64] ;  /* 0x0000001412060981 */ /* 0x000124000c1e1100 */
[----:B0-----:R-:W-:Y:S02]  /*1bc20*/  @P0 IMAD.MOV.U32 R19, RZ, RZ, R14 ;  /* 0x000000ffff130224 */ /* 0x001fe400078e000e */
[----:B------:R-:W-:Y:S01]  /*1bc30*/  @P0 IMAD.MOV.U32 R18, RZ, RZ, R28 ;  /* 0x000000ffff120224 */ /* 0x000fe200078e001c */
[----:B------:R-:W4:Y:S04]  /*1bc40*/  LDL.LU R14, [R1+0xfd4] ;  /* 0x000fd400010e7983 */ /* 0x000f280000300800 */
[----:B------:R-:W4:Y:S04]  /*1bc50*/  LDL.LU R28, [R1+0xfd0] ;  /* 0x000fd000011c7983 */ /* 0x000f280000300800 */
[----:B------:R-:W4:Y:S01]  /*1bc60*/  LDL.LU R89, [R1] ;  /* 0x0000000001597983 */ /* 0x000f220000300800 */
[----:B------:R-:W-:-:S02]  /*1bc70*/  PRMT R40, RZ, 0x7610, R40 ;  /* 0x00007610ff287816 */ /* 0x000fc40000000028 */
[----:B------:R-:W-:Y:S02]  /*1bc80*/  PRMT R39, RZ, 0x7610, R39 ;  /* 0x00007610ff277816 */ /* 0x000fe40000000027 */
[----:B------:R-:W-:Y:S02]  /*1bc90*/  PRMT R38, RZ, 0x7610, R38 ;  /* 0x00007610ff267816 */ /* 0x000fe40000000026 */
[----:B------:R-:W-:Y:S02]  /*1bca0*/  PRMT R37, RZ, 0x7610, R37 ;  /* 0x00007610ff257816 */ /* 0x000fe40000000025 */
[----:B------:R-:W-:Y:S02]  /*1bcb0*/  PRMT R36, RZ, 0x7610, R36 ;  /* 0x00007610ff247816 */ /* 0x000fe40000000024 */
[----:B------:R-:W-:Y:S02]  /*1bcc0*/  PRMT R35, RZ, 0x7610, R35 ;  /* 0x00007610ff237816 */ /* 0x000fe40000000023 */
[----:B------:R-:W-:-:S02]  /*1bcd0*/  PRMT R34, RZ, 0x7610, R34 ;  /* 0x00007610ff227816 */ /* 0x000fc40000000022 */
[----:B------:R-:W-:Y:S02]  /*1bce0*/  PRMT R33, RZ, 0x7610, R33 ;  /* 0x00007610ff217816 */ /* 0x000fe40000000021 */
[----:B------:R-:W-:Y:S02]  /*1bcf0*/  PRMT R31, RZ, 0x7610, R31 ;  /* 0x00007610ff1f7816 */ /* 0x000fe4000000001f */
[----:B------:R-:W-:Y:S02]  /*1bd00*/  PRMT R32, RZ, 0x7610, R32 ;  /* 0x00007610ff207816 */ /* 0x000fe40000000020 */
[----:B------:R-:W-:Y:S02]  /*1bd10*/  PRMT R30, RZ, 0x7610, R30 ;  /* 0x00007610ff1e7816 */ /* 0x000fe4000000001e */
[----:B------:R-:W-:Y:S02]  /*1bd20*/  PRMT R29, RZ, 0x7610, R29 ;  /* 0x00007610ff1d7816 */ /* 0x000fe4000000001d */
[----:B--2---:R-:W-:-:S02]  /*1bd30*/  PRMT R7, RZ, 0x7610, R7 ;  /* 0x00007610ff077816 */ /* 0x004fc40000000007 */
[C---:B---3--:R-:W-:Y:S02]  /*1bd40*/  SEL R15, R46.reuse, R15, !P3 ;  /* 0x0000000f2e0f7207 */ /* 0x048fe40005800000 */
[C---:B----4-:R-:W-:Y:S02]  /*1bd50*/  SEL R13, R46.reuse, R17, !P3 ;  /* 0x000000112e0d7207 */ /* 0x050fe40005800000 */
[----:B------:R0:W2:Y:S01]  /*1bd60*/  @P0 LDG.E.U8 R7, desc[UR20][R18.64] ;  /* 0x0000001412070981 */ /* 0x0000a2000c1e1100 */
[----:B------:R-:W-:Y:S01]  /*1bd70*/  IMAD R17, R15, UR4, RZ ;  /* 0x000000040f117c24 */ /* 0x000fe2000f8e02ff */
[C---:B------:R-:W-:Y:S01]  /*1bd80*/  SEL R15, R46.reuse, R77, !P3 ;  /* 0x0000004d2e0f7207 */ /* 0x040fe20005800000 */
[----:B------:R-:W1:Y:S01]  /*1bd90*/  LDCU UR4, c[0x0][0x3b0] ;  /* 0x00007600ff0477ac */ /* 0x000e620008000800 */
[----:B0-----:R-:W-:Y:S02]  /*1bda0*/  IMAD R18, R13, UR5, RZ ;  /* 0x000000050d127c24 */ /* 0x001fe4000f8e02ff */
[----:B------:R-:W-:Y:S01]  /*1bdb0*/  @!P5 IMAD.MOV R27, RZ, RZ, -R27 ;  /* 0x000000ffff1bd224 */ /* 0x000fe200078e0a1b */
[----:B------:R-:W-:Y:S01]  /*1bdc0*/  IADD3 R19, P5, PT, R17, R9, RZ ;  /* 0x0000000911137210 */ /* 0x000fe20007fbe0ff */
[----:B------:R-:W0:Y:S01]  /*1bdd0*/  LDCU UR5, c[0x0][0x3b0] ;  /* 0x00007600ff0577ac */ /* 0x000e220008000800 */
[----:B------:R-:W-:Y:S01]  /*1bde0*/  SEL R13, R46, R20, !P3 ;  /* 0x000000142e0d7207 */ /* 0x000fe20005800000 */
[----:B------:R-:W-:Y:S01]  /*1bdf0*/  IMAD R20, R15, UR6, RZ ;  /* 0x000000060f147c24 */ /* 0x000fe2000f8e02ff */
[----:B------:R-:W-:-:S02]  /*1be00*/  LEA.HI.X.SX32 R17, R17, R8, 0x1, P5 ;  /* 0x0000000811117211 */ /* 0x000fc400028f0eff */
[----:B------:R-:W-:Y:S02]  /*1be10*/  IADD3 R45, P5, PT, R18, R9, RZ ;  /* 0x00000009122d7210 */ /* 0x000fe40007fbe0ff */
[----:B------:R-:W-:Y:S01]  /*1be20*/  SEL R15, R46, R21, !P3 ;  /* 0x000000152e0f7207 */ /* 0x000fe20005800000 */
[----:B------:R-:W-:Y:S01]  /*1be30*/  IMAD R21, R13, UR12, RZ ;  /* 0x0000000c0d157c24 */ /* 0x000fe2000f8e02ff */
[-C--:B------:R-:W-:Y:S02]  /*1be40*/  LEA.HI.X.SX32 R53, R18, R8.reuse, 0x1, P5 ;  /* 0x0000000812357211 */ /* 0x080fe400028f0eff */
[----:B------:R-:W-:Y:S01]  /*1be50*/  IADD3 R47, P5, PT, R20, R9, RZ ;  /* 0x00000009142f7210 */ /* 0x000fe20007fbe0ff */
[----:B------:R3:W-:Y:S01]  /*1be60*/  STL [R1+0x5a0], R19 ;  /* 0x0005a01301007387 */ /* 0x0007e20000100800 */
[----:B------:R-:W-:Y:S01]  /*1be70*/  @P0 IMAD.MOV.U32 R18, RZ, RZ, R19 ;  /* 0x000000ffff120224 */ /* 0x000fe200078e0013 */
[----:B------:R-:W-:Y:S02]  /*1be80*/  SEL R13, R46, R83, !P3 ;  /* 0x000000532e0d7207 */ /* 0x000fe40005800000 */
[----:B------:R4:W-:Y:S01]  /*1be90*/  STL [R1+0x59c], R17 ;  /* 0x00059c1101007387 */ /* 0x0009e20000100800 */
[----:B------:R-:W-:-:S02]  /*1bea0*/  LEA.HI.X.SX32 R64, R20, R8, 0x1, P5 ;  /* 0x0000000814407211 */ /* 0x000fc400028f0eff */
[-C--:B------:R-:W-:Y:S01]  /*1beb0*/  IADD3 R58, P5, PT, R21, R9.reuse, RZ ;  /* 0x00000009153a7210 */ /* 0x080fe20007fbe0ff */
[----:B---3--:R-:W-:Y:S02]  /*1bec0*/  @P0 IMAD.MOV.U32 R19, RZ, RZ, R17 ;  /* 0x000000ffff130224 */ /* 0x008fe400078e0011 */
[----:B----4-:R-:W-:Y:S01]  /*1bed0*/  IMAD R17, R15, UR13, RZ ;  /* 0x0000000d0f117c24 */ /* 0x010fe2000f8e02ff */
[----:B------:R-:W-:Y:S02]  /*1bee0*/  LEA.HI.X.SX32 R59, R21, R8, 0x1, P5 ;  /* 0x00000008153b7211 */ /* 0x000fe400028f0eff */
[----:B------:R3:W4:Y:S01]  /*1bef0*/  @P0 LDG.E.U8 R40, desc[UR20][R18.64] ;  /* 0x0000001412280981 */ /* 0x000722000c1e1100 */
[----:B-1----:R-:W-:Y:S01]  /*1bf00*/  IMAD R13, R13, UR4, RZ ;  /* 0x000000040d0d7c24 */ /* 0x002fe2000f8e02ff */
[----:B------:R-:W1:Y:S01]  /*1bf10*/  LDCU UR4, c[0x0][0x3b0] ;  /* 0x00007600ff0477ac */ /* 0x000e620008000800 */
[----:B------:R-:W-:Y:S01]  /*1bf20*/  IADD3 R52, P5, PT, R17, R9, RZ ;  /* 0x0000000911347210 */ /* 0x000fe20007fbe0ff */
[----:B------:R-:W-:Y:S04]  /*1bf30*/  STL [R1+0x5e0], R45 ;  /* 0x0005e02d01007387 */ /* 0x000fe80000100800 */
[----:B------:R0:W-:Y:S01]  /*1bf40*/  STL [R1+0x5dc], R53 ;  /* 0x0005dc3501007387 */ /* 0x0001e20000100800 */
[----:B---3--:R-:W-:-:S02]  /*1bf50*/  @P0 IMAD.MOV.U32 R18, RZ, RZ, R45 ;  /* 0x000000ffff120224 */ /* 0x008fc400078e002d */
[----:B------:R-:W-:Y:S01]  /*1bf60*/  @P0 IMAD.MOV.U32 R19, RZ, RZ, R53 ;  /* 0x000000ffff130224 */ /* 0x000fe200078e0035 */
[----:B------:R-:W-:-:S04]  /*1bf70*/  SEL R15, R46, R89, !P3 ;  /* 0x000000592e0f7207 */ /* 0x000fc80005800000 */
[----:B------:R3:W2:Y:S01]  /*1bf80*/  @P0 LDG.E.U8 R39, desc[UR20][R18.64] ;  /* 0x0000001412270981 */ /* 0x0006a2000c1e1100 */
[-C--:B0-----:R-:W-:Y:S02]  /*1bf90*/  LEA.HI.X.SX32 R53, R17, R8.reuse, 0x1, P5 ;  /* 0x0000000811357211 */ /* 0x081fe400028f0eff */
[----:B------:R-:W-:Y:S01]  /*1bfa0*/  IADD3 R45, P5, PT, R13, R9, RZ ;  /* 0x000000090d2d7210 */ /* 0x000fe20007fbe0ff */
[----:B------:R-:W-:Y:S01]  /*1bfb0*/  IMAD R15, R15, UR5, RZ ;  /* 0x000000050f0f7c24 */ /* 0x000fe2000f8e02ff */
[----:B------:R0:W-:Y:S01]  /*1bfc0*/  STL [R1+0x620], R47 ;  /* 0x0006202f01007387 */ /* 0x0001e20000100800 */
[----:B------:R-:W-:Y:S01]  /*1bfd0*/  SEL R27, R46, R27, !P3 ;  /* 0x0000001b2e1b7207 */ /* 0x000fe20005800000 */
[----:B------:R-:W1:Y:S01]  /*1bfe0*/  LDCU UR5, c[0x0][0x3b0] ;  /* 0x00007600ff0577ac */ /* 0x000e620008000800 */
[----:B---3--:R-:W-:Y:S02]  /*1bff0*/  @P0 IMAD.MOV.U32 R18, RZ, RZ, R47 ;  /* 0x000000ffff120224 */ /* 0x008fe400078e002f */
[----:B------:R-:W-:Y:S01]  /*1c000*/  @P0 IMAD.MOV.U32 R19, RZ, RZ, R64 ;  /* 0x000000ffff130224 */ /* 0x000fe200078e0040 */
[----:B0-----:R-:W-:-:S02]  /*1c010*/  LEA.HI.X.SX32 R47, R13, R8, 0x1, P5 ;  /* 0x000000080d2f7211 */ /* 0x001fc400028f0eff */
[C---:B------:R-:W-:Y:S02]  /*1c020*/  IADD3 R17, P5, PT, R15.reuse, R9, RZ ;  /* 0x000000090f117210 */ /* 0x040fe40007fbe0ff */
[----:B------:R0:W3:Y:S02]  /*1c030*/  @P0 LDG.E.U8 R38, desc[UR20][R18.64] ;  /* 0x0000001412260981 */ /* 0x0000e4000c1e1100 */
[----:B------:R-:W-:Y:S02]  /*1c040*/  LEA.HI.X.SX32 R13, R15, R8, 0x1, P5 ;  /* 0x000000080f0d7211 */ /* 0x000fe400028f0eff */
[----:B------:R-:W-:Y:S01]  /*1c050*/  ISETP.GT.U32.AND P5, PT, R10, R14, PT ;  /* 0x0000000e0a00720c */ /* 0x000fe20003fa4070 */
[----:B0-----:R-:W-:Y:S02]  /*1c060*/  @P0 IMAD.MOV.U32 R18, RZ, RZ, R58 ;  /* 0x000000ffff120224 */ /* 0x001fe400078e003a */
[----:B------:R-:W-:-:S05]  /*1c070*/  @P0 IMAD.MOV.U32 R19, RZ, RZ, R59 ;  /* 0x000000ffff130224 */ /* 0x000fca00078e003b */
[----:B------:R0:W2:Y:S01]  /*1c080*/  @P0 LDG.E.U8 R37, desc[UR20][R18.64] ;  /* 0x0000001412250981 */ /* 0x0000a2000c1e1100 */
[----:B-1----:R-:W-:Y:S01]  /*1c090*/  IMAD R27, R27, UR4, RZ ;  /* 0x000000041b1b7c24 */ /* 0x002fe2000f8e02ff */
[----:B------:R-:W1:Y:S02]  /*1c0a0*/  LDCU UR4, c[0x0][0x3b0] ;  /* 0x00007600ff0477ac */ /* 0x000e640008000800 */
[----:B------:R-:W-:Y:S01]  /*1c0b0*/  STL [R1+0x61c], R64 ;  /* 0x00061c4001007387 */ /* 0x000fe20000100800 */
[----:B0-----:R-:W-:Y:S02]  /*1c0c0*/  @P0 IMAD.MOV.U32 R18, RZ, RZ, R52 ;  /* 0x000000ffff120224 */ /* 0x001fe400078e0034 */
[----:B------:R-:W-:Y:S01]  /*1c0d0*/  @P0 IMAD.MOV.U32 R19, RZ, RZ, R53 ;  /* 0x000000ffff130224 */ /* 0x000fe200078e0035 */
[----:B------:R-:W-:Y:S04]  /*1c0e0*/  STL [R1+0x660], R58 ;  /* 0x0006603a01007387 */ /* 0x000fe80000100800 */
[----:B------:R0:W2:Y:S01]  /*1c0f0*/  @P0 LDG.E.U8 R36, desc[UR20][R18.64] ;  /* 0x0000001412240981 */ /* 0x0000a2000c1e1100 */
[----:B------:R-:W-:-:S03]  /*1c100*/  @!P4 IMAD.MOV R28, RZ, RZ, -R28 ;  /* 0x000000ffff1cc224 */ /* 0x000fc600078e0a1c */
[----:B------:R-:W-:Y:S01]  /*1c110*/  STL [R1+0x65c], R59 ;  /* 0x00065c3b01007387 */ /* 0x000fe20000100800 */
[----:B------:R-:W-:-:S03]  /*1c120*/  @!P5 IMAD.IADD R14, R14, 0x1, -R10 ;  /* 0x000000010e0ed824 */ /* 0x000fc600078e0a0a */
[----:B------:R-:W-:Y:S01]  /*1c130*/  STL [R1+0x6a0], R52 ;  /* 0x0006a03401007387 */ /* 0x000fe20000100800 */
[----:B0-----:R-:W-:Y:S02]  /*1c140*/  @P0 IMAD.MOV.U32 R18, RZ, RZ, R45 ;  /* 0x000000ffff120224 */ /* 0x001fe400078e002d */
[----:B------:R-:W-:Y:S01]  /*1c150*/  @P0 IMAD.MOV.U32 R19, RZ, RZ, R47 ;  /* 0x000000ffff130224 */ /* 0x000fe200078e002f */
[----:B------:R-:W-:Y:S01]  /*1c160*/  STL [R1+0x69c], R53 ;  /* 0x00069c3501007387 */ /* 0x000fe20000100800 */
[----:B------:R-:W-:-:S03]  /*1c170*/  ISETP.GT.U32.AND P4, PT, R10, R12, PT ;  /* 0x0000000c0a00720c */ /* 0x000fc60003f84070 */
[----:B------:R-:W-:Y:S01]  /*1c180*/  STL [R1+0x6e0], R45 ;  /* 0x0006e02d01007387 */ /* 0x000fe20000100800 */
[----:B------:R-:W-:-:S03]  /*1c190*/  @!P1 IMAD.MOV R14, RZ, RZ, -R14 ;  /* 0x000000ffff0e9224 */ /* 0x000fc600078e0a0e */
[----:B------:R-:W-:Y:S01]  /*1c1a0*/  STL [R1+0x6dc], R47 ;  /* 0x0006dc2f01007387 */ /* 0x000fe20000100800 */
[----:B------:R-:W-:-:S03]  /*1c1b0*/  SEL R28, R46, R28, !P3 ;  /* 0x0000001c2e1c7207 */ /* 0x000fc60005800000 */
[----:B------:R-:W-:Y:S01]  /*1c1c0*/  STL [R1+0x720], R17 ;  /* 0x0007201101007387 */ /* 0x000fe20000100800 */
[----:B------:R-:W-:-:S03]  /*1c1d0*/  VIADD R15, R0, 0xf ;  /* 0x0000000f000f7836 */ /* 0x000fc60000000000 */
[----:B------:R0:W2:Y:S04]  /*1c1e0*/  @P0 LDG.E.U8 R35, desc[UR20][R18.64] ;  /* 0x0000001412230981 */ /* 0x0000a8000c1e1100 */
[----:B------:R1:W-:Y:S01]  /*1c1f0*/  STL [R1+0x71c], R13 ;  /* 0x00071c0d01007387 */ /* 0x0003e20000100800 */
[----:B0-----:R-:W-:Y:S02]  /*1c200*/  @P0 IMAD.MOV.U32 R18, RZ, RZ, R17 ;  /* 0x000000ffff120224 */ /* 0x001fe400078e0011 */
[----:B------:R-:W-:Y:S01]  /*1c210*/  @P0 IMAD.MOV.U32 R19, RZ, RZ, R13 ;  /* 0x000000ffff130224 */ /* 0x000fe200078e000d */
[----:B-1----:R-:W-:Y:S01]  /*1c220*/  IADD3 R13, P5, PT, R27, R9, RZ ;  /* 0x000000091b0d7210 */ /* 0x002fe20007fbe0ff */
[----:B------:R-:W-:Y:S01]  /*1c230*/  IMAD R28, R28, UR5, RZ ;  /* 0x000000051c1c7c24 */ /* 0x000fe2000f8e02ff */
[----:B------:R-:W-:-:S02]  /*1c240*/  SEL R14, R46, R14, !P3 ;  /* 0x0000000e2e0e7207 */ /* 0x000fc40005800000 */
[----:B------:R0:W2:Y:S01]  /*1c250*/  @P0 LDG.E.U8 R34, desc[UR20][R18.64] ;  /* 0x0000001412220981 */ /* 0x0000a2000c1e1100 */
[----:B------:R-:W-:Y:S01]  /*1c260*/  LEA.HI.X.SX32 R17, R27, R8, 0x1, P5 ;  /* 0x000000081b117211 */ /* 0x000fe200028f0eff */
[----:B------:R-:W-:Y:S02]  /*1c270*/  @!P4 IMAD.IADD R12, R12, 0x1, -R10 ;  /* 0x000000010c0cc824 */ /* 0x000fe400078e0a0a */
[----:B------:R1:W-:Y:S01]  /*1c280*/  STL [R1+0x758], R13 ;  /* 0x0007580d01007387 */ /* 0x0003e20000100800 */
[----:B------:R-:W-:Y:S01]  /*1c290*/  PRMT R26, RZ, 0x7610, R26 ;  /* 0x00007610ff1a7816 */ /* 0x000fe2000000001a */
[----:B------:R-:W2:Y:S01]  /*1c2a0*/  LDCU UR5, c[0x0][0x3b0] ;  /* 0x00007600ff0577ac */ /* 0x000ea20008000800 */
[----:B0-----:R-:W-:Y:S01]  /*1c2b0*/  @P0 IMAD.MOV.U32 R18, RZ, RZ, R13 ;  /* 0x000000ffff120224 */ /* 0x001fe200078e000d */
[----:B------:R0:W-:Y:S01]  /*1c2c0*/  STL [R1+0x754], R17 ;  /* 0x0007541101007387 */ /* 0x0001e20000100800 */
[----:B-1----:R-:W-:Y:S01]  /*1c2d0*/  IABS R13, R15 ;  /* 0x0000000f000d7213 */ /* 0x002fe20000000000 */
[----:B------:R-:W-:Y:S01]  /*1c2e0*/  @P0 IMAD.MOV.U32 R19, RZ, RZ, R17 ;  /* 0x000000ffff130224 */ /* 0x000fe200078e0011 */
[----:B------:R-:W-:Y:S01]  /*1c2f0*/  IADD3 R45, P1, PT, R28, R9, RZ ;  /* 0x000000091c2d7210 */ /* 0x000fe20007f3e0ff */
[----:B0-----:R-:W-:-:S03]  /*1c300*/  IMAD R17, R14, UR4, RZ ;  /* 0x000000040e117c24 */ /* 0x001fc6000f8e02ff */
[----:B------:R-:W-:Y:S01]  /*1c310*/  LEA.HI.X.SX32 R47, R28, R8, 0x1, P1 ;  /* 0x000000081c2f7211 */ /* 0x000fe200008f0eff */
[----:B------:R-:W-:Y:S01]  /*1c320*/  IMAD.HI.U32 R14, R11, R13, RZ ;  /* 0x0000000d0b0e7227 */ /* 0x000fe200078e00ff */
[----:B------:R-:W-:Y:S01]  /*1c330*/  ISETP.GT.U32.AND P1, PT, R10, R12, PT ;  /* 0x0000000c0a00720c */ /* 0x000fe20003f24070 */
[----:B------:R0:W2:Y:S01]  /*1c340*/  @P0 LDG.E.U8 R33, desc[UR20][R18.64] ;  /* 0x0000001412210981 */ /* 0x0000a2000c1e1100 */
[----:B------:R-:W-:Y:S01]  /*1c350*/  ISETP.GE.AND P4, PT, R16, RZ, PT ;  /* 0x000000ff1000720c */ /* 0x000fe20003f86270 */
[----:B------:R-:W-:Y:S01]  /*1c360*/  IMAD.MOV R14, RZ, RZ, -R14 ;  /* 0x000000ffff0e7224 */ /* 0x000fe200078e0a0e */
[----:B------:R-:W1:Y:S01]  /*1c370*/  LDCU UR4, c[0x0][0x3b0] ;  /* 0x00007600ff0477ac */ /* 0x000e620008000800 */
[----:B------:R0:W-:Y:S02]  /*1c380*/  STL [R1+0x790], R45 ;  /* 0x0007902d01007387 */ /* 0x0001e40000100800 */
[----:B------:R-:W-:Y:S02]  /*1c390*/  IMAD R13, R10, R14, R13 ;  /* 0x0000000e0a0d7224 */ /* 0x000fe400078e020d */
[----:B0-----:R-:W-:Y:S01]  /*1c3a0*/  @P0 IMAD.MOV.U32 R18, RZ, RZ, R45 ;  /* 0x000000ffff120224 */ /* 0x001fe200078e002d */
[----:B------:R0:W-:Y:S01]  /*1c3b0*/  STL [R1+0x78c], R47 ;  /* 0x00078c2f01007387 */ /* 0x0001e20000100800 */
[----:B------:R-:W-:Y:S01]  /*1c3c0*/  IADD3 R45, P5, PT, R17, R9, RZ ;  /* 0x00000009112d7210 */ /* 0x000fe20007fbe0ff */
[----:B------:R-:W-:-:S02]  /*1c3d0*/  @P0 IMAD.MOV.U32 R19, RZ, RZ, R47 ;  /* 0x000000ffff130224 */ /* 0x000fc400078e002f */
[----:B------:R-:W-:Y:S01]  /*1c3e0*/  @!P1 IMAD.IADD R12, R12, 0x1, -R10 ;  /* 0x000000010c0c9824 */ /* 0x000fe200078e0a0a */
[----:B0-----:R-:W-:Y:S01]  /*1c3f0*/  LEA.HI.X.SX32 R47, R17, R8, 0x1, P5 ;  /* 0x00000008112f7211 */ /* 0x001fe200028f0eff */
[----:B------:R-:W-:Y:S01]  /*1c400*/  VIADD R14, R0, 0x17 ;  /* 0x00000017000e7836 */ /* 0x000fe20000000000 */
[----:B------:R-:W-:Y:S01]  /*1c410*/  ISETP.GT.U32.AND P5, PT, R10, R13, PT ;  /* 0x0000000d0a00720c */ /* 0x000fe20003fa4070 */
[----:B------:R-:W-:Y:S01]  /*1c420*/  @P0 IMAD.MOV.U32 R16, RZ, RZ, R45 ;  /* 0x000000ffff100224 */ /* 0x000fe200078e002d */
[----:B------:R-:W-:Y:S01]  /*1c430*/  ISETP.GE.AND P1, PT, R15, RZ, PT ;  /* 0x000000ff0f00720c */ /* 0x000fe20003f26270 */
[----:B------:R-:W-:Y:S01]  /*1c440*/  @P0 IMAD.MOV.U32 R17, RZ, RZ, R47 ;  /* 0x000000ffff110224 */ /* 0x000fe200078e002f */
[----:B------:R-:W-:Y:S01]  /*1c450*/  IABS R15, R14 ;  /* 0x0000000e000f7213 */ /* 0x000fe20000000000 */
[----:B------:R-:W-:Y:S01]  /*1c460*/  @!P4 IMAD.MOV R12, RZ, RZ, -R12 ;  /* 0x000000ffff0cc224 */ /* 0x000fe200078e0a0c */
[----:B------:R-:W2:Y:S04]  /*1c470*/  @P0 LDG.E.U8 R32, desc[UR20][R18.64] ;  /* 0x0000001412200981 */ /* 0x000ea8000c1e1100 */
[----:B------:R0:W2:Y:S03]  /*1c480*/  @P0 LDG.E.U8 R31, desc[UR20][R16.64] ;  /* 0x00000014101f0981 */ /* 0x0000a6000c1e1100 */
[----:B------:R-:W-:Y:S01]  /*1c490*/  @!P5 IMAD.IADD R13, R13, 0x1, -R10 ;  /* 0x000000010d0dd824 */ /* 0x000fe200078e0a0a */
[----:B0-----:R-:W-:Y:S01]  /*1c4a0*/  SEL R16, R46, R12, !P3 ;  /* 0x0000000c2e107207 */ /* 0x001fe20005800000 */
[----:B------:R-:W-:-:S03]  /*1c4b0*/  IMAD.MOV.U32 R12, RZ, RZ, R15 ;  /* 0x000000ffff0c7224 */ /* 0x000fc600078e000f */
[----:B------:R-:W-:Y:S01]  /*1c4c0*/  ISETP.GT.U32.AND P5, PT, R10, R13, PT ;  /* 0x0000000d0a00720c */ /* 0x000fe20003fa4070 */
[----:B------:R-:W-:-:S04]  /*1c4d0*/  IMAD.HI.U32 R15, R11, R12, RZ ;  /* 0x0000000c0b0f7227 */ /* 0x000fc800078e00ff */
[----:B------:R-:W-:Y:S02]  /*1c4e0*/  IMAD.MOV R15, RZ, RZ, -R15 ;  /* 0x000000ffff0f7224 */ /* 0x000fe400078e0a0f */
[----:B-1----:R-:W-:Y:S01]  /*1c4f0*/  IMAD R16, R16, UR4, RZ ;  /* 0x0000000410107c24 */ /* 0x002fe2000f8e02ff */
[----:B------:R-:W0:Y:S01]  /*1c500*/  LDCU UR4, c[0x0][0x3b0] ;  /* 0x00007600ff0477ac */ /* 0x000e220008000800 */
[----:B------:R-:W-:-:S04]  /*1c510*/  IMAD R12, R10, R15, R12 ;  /* 0x0000000f0a0c7224 */ /* 0x000fc800078e020c */
[----:B------:R-:W-:Y:S01]  /*1c520*/  @!P5 IMAD.IADD R13, R13, 0x1, -R10 ;  /* 0x000000010d0dd824 */ /* 0x000fe200078e0a0a */
[----:B------:R-:W-:Y:S02]  /*1c530*/  IADD3 R18, P4, PT, R16, R9, RZ ;  /* 0x0000000910127210 */ /* 0x000fe40007f9e0ff */
[----:B------:R-:W-:Y:S02]  /*1c540*/  ISETP.GT.U32.AND P5, PT, R10, R12, PT ;  /* 0x0000000c0a00720c */ /* 0x000fe40003fa4070 */
[----:B------:R-:W-:Y:S02]  /*1c550*/  LEA.HI.X.SX32 R19, R16, R8, 0x1, P4 ;  /* 0x0000000810137211 */ /* 0x000fe400020f0eff */
[----:B------:R-:W-:Y:S01]  /*1c560*/  ISETP.GE.AND P4, PT, R14, RZ, PT ;  /* 0x000000ff0e00720c */ /* 0x000fe20003f86270 */
[----:B------:R-:W-:Y:S02]  /*1c570*/  VIADD R14, R0, 0x1f ;  /* 0x0000001f000e7836 */ /* 0x000fe40000000000 */
[----:B------:R-:W-:-:S02]  /*1c580*/  @P0 IMAD.MOV.U32 R16, RZ, RZ, R18 ;  /* 0x000000ffff100224 */ /* 0x000fc400078e0012 */
[----:B------:R-:W-:Y:S01]  /*1c590*/  @P0 IMAD.MOV.U32 R17, RZ, RZ, R19 ;  /* 0x000000ffff110224 */ /* 0x000fe200078e0013 */
[----:B------:R-:W-:Y:S01]  /*1c5a0*/  IABS R15, R14 ;  /* 0x0000000e000f7213 */ /* 0x000fe20000000000 */
[----:B------:R-:W-:Y:S02]  /*1c5b0*/  @!P1 IMAD.MOV R13, RZ, RZ, -R13 ;  /* 0x000000ffff0d9224 */ /* 0x000fe400078e0a0d */
[----:B------:R-:W-:Y:S01]  /*1c5c0*/  @!P5 IMAD.IADD R12, R12, 0x1, -R10 ;  /* 0x000000010c0cd824 */ /* 0x000fe200078e0a0a */
[----:B------:R1:W2:Y:S04]  /*1c5d0*/  @P0 LDG.E.U8 R30, desc[UR20][R16.64] ;  /* 0x00000014101e0981 */ /* 0x0002a8000c1e1100 */
[----:B------:R-:W-:Y:S02]  /*1c5e0*/  ISETP.GT.U32.AND P5, PT, R10, R12, PT ;  /* 0x0000000c0a00720c */ /* 0x000fe40003fa4070 */
[----:B-1----:R-:W-:Y:S01]  /*1c5f0*/  SEL R16, R46, R13, !P3 ;  /* 0x0000000d2e107207 */ /* 0x002fe20005800000 */
[----:B------:R-:W-:-:S04]  /*1c600*/  IMAD.MOV.U32 R13, RZ, RZ, R15 ;  /* 0x000000ffff0d7224 */ /* 0x000fc800078e000f */
[----:B------:R-:W-:-:S04]  /*1c610*/  IMAD.HI.U32 R15, R11, R13, RZ ;  /* 0x0000000d0b0f7227 */ /* 0x000fc800078e00ff */
[----:B------:R-:W-:Y:S02]  /*1c620*/  IMAD.MOV R15, RZ, RZ, -R15 ;  /* 0x000000ffff0f7224 */ /* 0x000fe400078e0a0f */
[----:B0-----:R-:W-:Y:S01]  /*1c630*/  IMAD R16, R16, UR4, RZ ;  /* 0x0000000410107c24 */ /* 0x001fe2000f8e02ff */
[----:B------:R-:W-:Y:S01]  /*1c640*/  STL [R1+0x7c8], R45 ;  /* 0x0007c82d01007387 */ /* 0x000fe20000100800 */
[----:B------:R-:W-:Y:S01]  /*1c650*/  IMAD R13, R10, R15, R13 ;  /* 0x0000000f0a0d7224 */ /* 0x000fe200078e020d */
[----:B------:R-:W0:Y:S02]  /*1c660*/  LDCU UR4, c[0x0][0x3b0] ;  /* 0x00007600ff0477ac */ /* 0x000e240008000800 */
[----:B------:R-:W-:Y:S01]  /*1c670*/  STL [R1+0x7c4], R47 ;  /* 0x0007c42f01007387 */ /* 0x000fe20000100800 */
[----:B------:R-:W-:Y:S01]  /*1c680*/  @!P5 IMAD.IADD R12, R12, 0x1, -R10 ;  /* 0x000000010c0cd824 */ /* 0x000fe200078e0a0a */
[----:B------:R-:W-:Y:S02]  /*1c690*/  ISETP.GT.U32.AND P5, PT, R10, R13, PT ;  /* 0x0000000d0a00720c */ /* 0x000fe40003fa4070 */
[----:B------:R1:W-:Y:S04]  /*1c6a0*/  STL [R1+0x428], R18 ;  /* 0x0004281201007387 */ /* 0x0003e80000100800 */
[----:B------:R0:W-:Y:S01]  /*1c6b0*/  STL [R1+0x424], R19 ;  /* 0x0004241301007387 */ /* 0x0001e20000100800 */
[----:B-1----:R-:W-:-:S04]  /*1c6c0*/  IADD3 R18, P1, PT, R16, R9, RZ ;  /* 0x0000000910127210 */ /* 0x002fc80007f3e0ff */
[----:B0-----:R-:W-:Y:S02]  /*1c6d0*/  LEA.HI.X.SX32 R19, R16, R8, 0x1, P1 ;  /* 0x0000000810137211 */ /* 0x001fe400008f0eff */
[----:B------:R-:W-:Y:S01]  /*1c6e0*/  ISETP.GE.AND P1, PT, R14, RZ, PT ;  /* 0x000000ff0e00720c */ /* 0x000fe20003f26270 */
[----:B------:R-:W-:Y:S02]  /*1c6f0*/  VIADD R14, R0, 0x27 ;  /* 0x00000027000e7836 */ /* 0x000fe40000000000 */
[----:B------:R-:W-:Y:S02]  /*1c700*/  @P0 IMAD.MOV.U32 R16, RZ, RZ, R18 ;  /* 0x000000ffff100224 */ /* 0x000fe400078e0012 */
[----:B------:R-:W-:Y:S01]  /*1c710*/  @P0 IMAD.MOV.U32 R17, RZ, RZ, R19 ;  /* 0x000000ffff110224 */ /* 0x000fe200078e0013 */
[----:B------:R-:W-:Y:S01]  /*1c720*/  IABS R15, R14 ;  /* 0x0000000e000f7213 */ /* 0x000fe20000000000 */
[----:B------:R-:W-:Y:S02]  /*1c730*/  @!P4 IMAD.MOV R12, RZ, RZ, -R12 ;  /* 0x000000ffff0cc224 */ /* 0x000fe400078e0a0c */
[----:B------:R-:W-:Y:S01]  /*1c740*/  @!P5 IMAD.IADD R13, R13, 0x1, -R10 ;  /* 0x000000010d0dd824 */ /* 0x000fe200078e0a0a */
[----:B------:R0:W2:Y:S04]  /*1c750*/  @P0 LDG.E.U8 R29, desc[UR20][R16.64] ;  /* 0x00000014101d0981 */ /* 0x0000a8000c1e1100 */
[----:B------:R-:W-:-:S02]  /*1c760*/  ISETP.GT.U32.AND P5, PT, R10, R13, PT ;  /* 0x0000000d0a00720c */ /* 0x000fc40003fa4070 */
[----:B0-----:R-:W-:Y:S01]  /*1c770*/  SEL R16, R46, R12, !P3 ;  /* 0x0000000c2e107207 */ /* 0x001fe20005800000 */
[----:B------:R-:W-:-:S04]  /*1c780*/  IMAD.MOV.U32 R12, RZ, RZ, R15 ;  /* 0x000000ffff0c7224 */ /* 0x000fc800078e000f */
[----:B------:R-:W-:-:S04]  /*1c790*/  IMAD.HI.U32 R15, R11, R12, RZ ;  /* 0x0000000c0b0f7227 */ /* 0x000fc800078e00ff */
[----:B------:R-:W-:Y:S02]  /*1c7a0*/  IMAD.MOV R15, RZ, RZ, -R15 ;  /* 0x000000ffff0f7224 */ /* 0x000fe400078e0a0f */
[----:B------:R-:W-:Y:S01]  /*1c7b0*/  IMAD R16, R16, UR4, RZ ;  /* 0x0000000410107c24 */ /* 0x000fe2000f8e02ff */
[----:B------:R0:W-:Y:S01]  /*1c7c0*/  STL [R1+0x468], R18 ;  /* 0x0004681201007387 */ /* 0x0001e20000100800 */
[C---:B------:R-:W-:Y:S01]  /*1c7d0*/  IMAD R12, R10.reuse, R15, R12 ;  /* 0x0000000f0a0c7224 */ /* 0x040fe200078e020c */
[----:B------:R-:W-:Y:S01]  /*1c7e0*/  PRMT R28, RZ, 0x7610, R28 ;  /* 0x00007610ff1c7816 */ /* 0x000fe2000000001c */
[----:B------:R-:W-:Y:S01]  /*1c7f0*/  @!P5 IMAD.IADD R13, R13, 0x1, -R10 ;  /* 0x000000010d0dd824 */ /* 0x000fe200078e0a0a */
[----:B------:R1:W-:Y:S01]  /*1c800*/  STL [R1+0x464], R19 ;  /* 0x0004641301007387 */ /* 0x0003e20000100800 */
[----:B------:R-:W4:Y:S01]  /*1c810*/  LDCU UR4, c[0x0][0x3b0] ;  /* 0x00007600ff0477ac */ /* 0x000f220008000800 */
[----:B------:R-:W-:Y:S02]  /*1c820*/  ISETP.GT.U32.AND P5, PT, R10, R12, PT ;  /* 0x0000000c0a00720c */ /* 0x000fe40003fa4070 */
[----:B0-----:R-:W-:-:S04]  /*1c830*/  IADD3 R18, P4, PT, R16, R9, RZ ;  /* 0x0000000910127210 */ /* 0x001fc80007f9e0ff */
[----:B-1----:R-:W-:Y:S02]  /*1c840*/  LEA.HI.X.SX32 R19, R16, R8, 0x1, P4 ;  /* 0x0000000810137211 */ /* 0x002fe400020f0eff */
        /* <DEDUP_REMOVED lines=13> */
[----:B----4-:R-:W-:Y:S01]  /*1c920*/  IMAD R16, R16, UR4, RZ ;  /* 0x0000000410107c24 */ /* 0x010fe2000f8e02ff */
[----:B------:R0:W-:Y:S01]  /*1c930*/  STL [R1+0x4a8], R18 ;  /* 0x0004a81201007387 */ /* 0x0001e20000100800 */
[----:B------:R-:W-:Y:S01]  /*1c940*/  IMAD R13, R10, R15, R13 ;  /* 0x0000000f0a0d7224 */ /* 0x000fe200078e020d */
        /* <DEDUP_REMOVED lines=22> */
[C---:B------:R-:W-:Y:S01]  /*1cab0*/  IMAD R12, R10.reuse, R15, R12 ;  /* 0x0000000f0a0c7224 */ /* 0x040fe200078e020c */
[----:B------:R-:W1:Y:S01]  /*1cac0*/  LDCU UR4, c[0x0][0x3b0] ;  /* 0x00007600ff0477ac */ /* 0x000e620008000800 */
[----:B------:R-:W-:Y:S01]  /*1cad0*/  @!P5 IMAD.IADD R13, R13, 0x1, -R10 ;  /* 0x000000010d0dd824 */ /* 0x000fe200078e0a0a */
[----:B------:R4:W-:Y:S02]  /*1cae0*/  STL [R1+0x4e4], R19 ;  /* 0x0004e41301007387 */ /* 0x0009e40000100800 */
[----:B------:R-:W-:Y:S02]  /*1caf0*/  ISETP.GT.U32.AND P5, PT, R10, R12, PT ;  /* 0x0000000c0a00720c */ /* 0x000fe40003fa4070 */
[----:B0-----:R-:W-:-:S04]  /*1cb00*/  IADD3 R18, P4, PT, R16, R9, RZ ;  /* 0x0000000910127210 */ /* 0x001fc80007f9e0ff */
[----:B----4-:R-:W-:Y:S02]  /*1cb10*/  LEA.HI.X.SX32 R19, R16, R8, 0x1, P4 ;  /* 0x0000000810137211 */ /* 0x010fe400020f0eff */
[----:B------:R-:W-:Y:S01]  /*1cb20*/  ISETP.GE.AND P4, PT, R14, RZ, PT ;  /* 0x000000ff0e00720c */ /* 0x000fe20003f86270 */
[----:B------:R-:W-:Y:S02]  /*1cb30*/  VIADD R14, R0, 0x3f ;  /* 0x0000003f000e7836 */ /* 0x000fe40000000000 */
[----:B------:R-:W-:Y:S02]  /*1cb40*/  @P0 IMAD.MOV.U32 R16, RZ, RZ, R18 ;  /* 0x000000ffff100224 */ /* 0x000fe400078e0012 */
[----:B------:R-:W-:Y:S01]  /*1cb50*/  @P0 IMAD.MOV.U32 R17, RZ, RZ, R19 ;  /* 0x000000ffff110224 */ /* 0x000fe200078e0013 */
[----:B------:R-:W-:Y:S01]  /*1cb60*/  IABS R15, R14 ;  /* 0x0000000e000f7213 */ /* 0x000fe20000000000 */
[----:B------:R-:W-:Y:S02]  /*1cb70*/  @!P1 IMAD.MOV R13, RZ, RZ, -R13 ;  /* 0x000000ffff0d9224 */ /* 0x000fe400078e0a0d */
[----:B------:R-:W-:Y:S01]  /*1cb80*/  @!P5 IMAD.IADD R12, R12, 0x1, -R10 ;  /* 0x000000010c0cd824 */ /* 0x000fe200078e0a0a */
[----:B------:R0:W4:Y:S04]  /*1cb90*/  @P0 LDG.E.U8 R26, desc[UR20][R16.64] ;  /* 0x00000014101a0981 */ /* 0x000128000c1e1100 */
[----:B------:R-:W-:-:S02]  /*1cba0*/  ISETP.GT.U32.AND P5, PT, R10, R12, PT ;  /* 0x0000000c0a00720c */ /* 0x000fc40003fa4070 */
[----:B0-----:R-:W-:Y:S01]  /*1cbb0*/  SEL R16, R46, R13, !P3 ;  /* 0x0000000d2e107207 */ /* 0x001fe20005800000 */
[----:B------:R-:W-:-:S04]  /*1cbc0*/  IMAD.MOV.U32 R13, RZ, RZ, R15 ;  /* 0x000000ffff0d7224 */ /* 0x000fc800078e000f */
[----:B------:R-:W-:-:S04]  /*1cbd0*/  IMAD.HI.U32 R15, R11, R13, RZ ;  /* 0x0000000d0b0f7227 */ /* 0x000fc800078e00ff */
[----:B------:R-:W-:Y:S02]  /*1cbe0*/  IMAD.MOV R15, RZ, RZ, -R15 ;  /* 0x000000ffff0f7224 */ /* 0x000fe400078e0a0f */
[----:B-1----:R-:W-:Y:S01]  /*1cbf0*/  IMAD R16, R16, UR4, RZ ;  /* 0x0000000410107c24 */ /* 0x002fe2000f8e02ff */
[----:B------:R0:W-:Y:S01]  /*1cc00*/  STL [R1+0x528], R18 ;  /* 0x0005281201007387 */ /* 0x0001e20000100800 */
[----:B------:R-:W-:Y:S01]  /*1cc10*/  IMAD R13, R10, R15, R13 ;  /* 0x0000000f0a0d7224 */ /* 0x000fe200078e020d */
[----:B------:R-:W1:Y:S01]  /*1cc20*/  LDCU UR4, c[0x0][0x3b0] ;  /* 0x00007600ff0477ac */ /* 0x000e620008000800 */
[----:B------:R-:W-:-:S03]  /*1cc30*/  @!P5 IMAD.IADD R12, R12, 0x1, -R10 ;  /* 0x000000010c0cd824 */ /* 0x000fc600078e0a0a */
[----:B------:R-:W-:Y:S01]  /*1cc40*/  ISETP.GT.U32.AND P5, PT, R10, R13, PT ;  /* 0x0000000d0a00720c */ /* 0x000fe20003fa4070 */
[----:B------:R3:W-:Y:S01]  /*1cc50*/  STL [R1+0x524], R19 ;  /* 0x0005241301007387 */ /* 0x0007e20000100800 */
[C---:B0-----:R-:W-:Y:S02]  /*1cc60*/  IADD3 R18, P1, PT, R16.reuse, R9, RZ ;  /* 0x0000000910127210 */ /* 0x041fe40007f3e0ff */
[----:B------:R-:W-:Y:S02]  /*1cc70*/  PRMT R25, RZ, 0x7610, R25 ;  /* 0x00007610ff197816 */ /* 0x000fe40000000019 */
[----:B---3--:R-:W-:Y:S02]  /*1cc80*/  LEA.HI.X.SX32 R19, R16, R8, 0x1, P1 ;  /* 0x0000000810137211 */ /* 0x008fe400008f0eff */
[----:B------:R-:W-:Y:S01]  /*1cc90*/  ISETP.GE.AND P1, PT, R14, RZ, PT ;  /* 0x000000ff0e00720c */ /* 0x000fe20003f26270 */
[----:B------:R-:W-:Y:S02]  /*1cca0*/  VIADD R14, R0, 0x47 ;  /* 0x00000047000e7836 */ /* 0x000fe40000000000 */
[----:B------:R-:W-:-:S02]  /*1ccb0*/  @P0 IMAD.MOV.U32 R16, RZ, RZ, R18 ;  /* 0x000000ffff100224 */ /* 0x000fc400078e0012 */
[----:B------:R-:W-:Y:S01]  /*1ccc0*/  @P0 IMAD.MOV.U32 R17, RZ, RZ, R19 ;  /* 0x000000ffff110224 */ /* 0x000fe200078e0013 */
[----:B------:R-:W-:Y:S01]  /*1ccd0*/  IABS R15, R14 ;  /* 0x0000000e000f7213 */ /* 0x000fe20000000000 */
[----:B------:R-:W-:Y:S02]  /*1cce0*/  @!P4 IMAD.MOV R12, RZ, RZ, -R12 ;  /* 0x000000ffff0cc224 */ /* 0x000fe400078e0a0c */
[----:B------:R-:W-:Y:S01]  /*1ccf0*/  @!P5 IMAD.IADD R13, R13, 0x1, -R10 ;  /* 0x000000010d0dd824 */ /* 0x000fe200078e0a0a */
[----:B------:R0:W3:Y:S04]  /*1cd00*/  @P0 LDG.E.U8 R25, desc[UR20][R16.64] ;  /* 0x0000001410190981 */ /* 0x0000e8000c1e1100 */
[----:B------:R-:W-:Y:S02]  /*1cd10*/  ISETP.GT.U32.AND P4, PT, R10, R13, PT ;  /* 0x0000000d0a00720c */ /* 0x000fe40003f84070 */
[----:B0-----:R-:W-:Y:S01]  /*1cd20*/  SEL R16, R46, R12, !P3 ;  /* 0x0000000c2e107207 */ /* 0x001fe20005800000 */
[----:B------:R-:W-:-:S04]  /*1cd30*/  IMAD.MOV.U32 R12, RZ, RZ, R15 ;  /* 0x000000ffff0c7224 */ /* 0x000fc800078e000f */
[----:B------:R-:W-:-:S04]  /*1cd40*/  IMAD.HI.U32 R15, R11, R12, RZ ;  /* 0x0000000c0b0f7227 */ /* 0x000fc800078e00ff */
[----:B------:R-:W-:Y:S02]  /*1cd50*/  IMAD.MOV R15, RZ, RZ, -R15 ;  /* 0x000000ffff0f7224 */ /* 0x000fe400078e0a0f */
[----:B-1----:R-:W-:Y:S01]  /*1cd60*/  IMAD R16, R16, UR4, RZ ;  /* 0x0000000410107c24 */ /* 0x002fe2000f8e02ff */
[----:B------:R-:W0:Y:S01]  /*1cd70*/  LDCU UR4, c[0x0][0x3b0] ;  /* 0x00007600ff0477ac */ /* 0x000e220008000800 */
[----:B------:R-:W-:Y:S02]  /*1cd80*/  IMAD R12, R10, R15, R12 ;  /* 0x0000000f0a0c7224 */ /* 0x000fe400078e020c */
[----:B------:R-:W-:-:S03]  /*1cd90*/  @!P4 IMAD.IADD R13, R13, 0x1, -R10 ;  /* 0x000000010d0dc824 */ /* 0x000fc600078e0a0a */
[----:B------:R-:W-:Y:S01]  /*1cda0*/  ISETP.GT.U32.AND P4, PT, R10, R12, PT ;  /* 0x0000000c0a00720c */ /* 0x000fe20003f84070 */
[----:B------:R-:W-:Y:S01]  /*1cdb0*/  @!P1 IMAD.MOV R13, RZ, RZ, -R13 ;  /* 0x000000ffff0d9224 */ /* 0x000fe200078e0a0d */
[----:B------:R1:W-:Y:S04]  /*1cdc0*/  STL [R1+0x568], R18 ;  /* 0x0005681201007387 */ /* 0x0003e80000100800 */
[----:B------:R-:W-:Y:S01]  /*1cdd0*/  SEL R13, R46, R13, !P3 ;  /* 0x0000000d2e0d7207 */ /* 0x000fe20005800000 */
[----:B------:R0:W-:Y:S01]  /*1cde0*/  STL [R1+0x564], R19 ;  /* 0x0005641301007387 */ /* 0x0001e20000100800 */
[----:B-1----:R-:W-:-:S03]  /*1cdf0*/  IADD3 R18, P5, PT, R16, R9, RZ ;  /* 0x0000000910127210 */ /* 0x002fc60007fbe0ff */
[----:B0-----:R-:W-:Y:S01]  /*1ce00*/  IMAD R13, R13, UR4, RZ ;  /* 0x000000040d0d7c24 */ /* 0x001fe2000f8e02ff */
[----:B------:R-:W-:Y:S01]  /*1ce10*/  PRMT R23, RZ, 0x7610, R23 ;  /* 0x00007610ff177816 */ /* 0x000fe20000000017 */
[----:B------:R-:W-:Y:S01]  /*1ce20*/  @!P4 IMAD.IADD R12, R12, 0x1, -R10 ;  /* 0x000000010c0cc824 */ /* 0x000fe200078e0a0a */
[----:B------:R-:W0:Y:S01]  /*1ce30*/  LDCU UR4, c[0x0][0x3b0] ;  /* 0x00007600ff0477ac */ /* 0x000e220008000800 */
[----:B------:R-:W-:Y:S01]  /*1ce40*/  LEA.HI.X.SX32 R19, R16, R8, 0x1, P5 ;  /* 0x0000000810137211 */ /* 0x000fe200028f0eff */
[----:B------:R1:W-:Y:S01]  /*1ce50*/  STL [R1+0x5a8], R18 ;  /* 0x0005a81201007387 */ /* 0x0003e20000100800 */
[----:B------:R-:W-:Y:S01]  /*1ce60*/  @P0 IMAD.MOV.U32 R16, RZ, RZ, R18 ;  /* 0x000000ffff100224 */ /* 0x000fe200078e0012 */
[----:B------:R-:W-:Y:S02]  /*1ce70*/  ISETP.GT.U32.AND P1, PT, R10, R12, PT ;  /* 0x0000000c0a00720c */ /* 0x000fe40003f24070 */
[----:B------:R1:W-:Y:S01]  /*1ce80*/  STL [R1+0x5a4], R19 ;  /* 0x0005a41301007387 */ /* 0x0003e20000100800 */
[----:B------:R-:W-:Y:S01]  /*1ce90*/  @P0 IMAD.MOV.U32 R17, RZ, RZ, R19 ;  /* 0x000000ffff110224 */ /* 0x000fe200078e0013 */
[----:B-1----:R-:W-:-:S02]  /*1cea0*/  IADD3 R18, P4, PT, R13, R9, RZ ;  /* 0x000000090d127210 */ /* 0x002fc40007f9e0ff */
[----:B------:R-:W-:Y:S02]  /*1ceb0*/  ISETP.GE.AND P5, PT, R14, RZ, PT ;  /* 0x000000ff0e00720c */ /* 0x000fe40003fa6270 */
[----:B------:R-:W-:Y:S01]  /*1cec0*/  LEA.HI.X.SX32 R19, R13, R8, 0x1, P4 ;  /* 0x000000080d137211 */ /* 0x000fe200020f0eff */
[----:B------:R-:W-:-:S04]  /*1ced0*/  @P0 IMAD.MOV.U32 R14, RZ, RZ, R18 ;  /* 0x000000ffff0e0224 */ /* 0x000fc800078e0012 */
[----:B------:R-:W-:Y:S02]  /*1cee0*/  @P0 IMAD.MOV.U32 R15, RZ, RZ, R19 ;  /* 0x000000ffff0f0224 */ /* 0x000fe400078e0013 */
[----:B------:R-:W-:-:S03]  /*1cef0*/  @!P1 IMAD.IADD R12, R12, 0x1, -R10 ;  /* 0x000000010c0c9824 */ /* 0x000fc600078e0a0a */
[----:B------:R1:W3:Y:S01]  /*1cf00*/  @P0 LDG.E.U8 R23, desc[UR20][R14.64] ;  /* 0x000000140e170981 */ /* 0x0002e2000c1e1100 */
[----:B------:R-:W-:Y:S02]  /*1cf10*/  @!P5 IMAD.MOV R12, RZ, RZ, -R12 ;  /* 0x000000ffff0cd224 */ /* 0x000fe400078e0a0c */
[----:B-1----:R-:W-:-:S03]  /*1cf20*/  VIADD R14, R0, 0x4f ;  /* 0x0000004f000e7836 */ /* 0x002fc60000000000 */
[----:B------:R-:W-:Y:S02]  /*1cf30*/  SEL R15, R46, R12, !P3 ;  /* 0x0000000c2e0f7207 */ /* 0x000fe40005800000 */
[----:B------:R-:W-:-:S05]  /*1cf40*/  IABS R13, R14 ;  /* 0x0000000e000d7213 */ /* 0x000fca0000000000 */
[----:B------:R-:W-:-:S04]  /*1cf50*/  IMAD.HI.U32 R12, R11, R13, RZ ;  /* 0x0000000d0b0c7227 */ /* 0x000fc800078e00ff */
[----:B------:R-:W-:Y:S01]  /*1cf60*/  IMAD.MOV R12, RZ, RZ, -R12 ;  /* 0x000000ffff0c7224 */ /* 0x000fe200078e0a0c */
[----:B------:R-:W-:-:S03]  /*1cf70*/  PRMT R24, RZ, 0x7610, R24 ;  /* 0x00007610ff187816 */ /* 0x000fc60000000018 */
[C---:B------:R-:W-:Y:S02]  /*1cf80*/  IMAD R12, R10.reuse, R12, R13 ;  /* 0x0000000c0a0c7224 */ /* 0x040fe400078e020d */
[----:B0-----:R-:W-:Y:S01]  /*1cf90*/  IMAD R15, R15, UR4, RZ ;  /* 0x000000040f0f7c24 */ /* 0x001fe2000f8e02ff */
[----:B------:R-:W-:Y:S01]  /*1cfa0*/  PRMT R22, RZ, 0x7610, R22 ;  /* 0x00007610ff167816 */ /* 0x000fe20000000016 */
[----:B------:R0:W3:Y:S04]  /*1cfb0*/  @P0 LDG.E.U8 R24, desc[UR20][R16.64] ;  /* 0x0000001410180981 */ /* 0x0000e8000c1e1100 */
[----:B------:R-:W-:Y:S01]  /*1cfc0*/  STL [R1+0x5e8], R18 ;  /* 0x0005e81201007387 */ /* 0x000fe20000100800 */
[----:B------:R-:W-:Y:S01]  /*1cfd0*/  ISETP.GT.U32.AND P4, PT, R10, R12, PT ;  /* 0x0000000c0a00720c */ /* 0x000fe20003f84070 */
[----:B------:R-:W1:Y:S01]  /*1cfe0*/  LDCU UR4, c[0x0][0x3b0] ;  /* 0x00007600ff0477ac */ /* 0x000e620008000800 */
[----:B0-----:R-:W-:-:S04]  /*1cff0*/  IADD3 R16, P1, PT, R15, R9, RZ ;  /* 0x000000090f107210 */ /* 0x001fc80007f3e0ff */
[----:B------:R-:W-:Y:S01]  /*1d000*/  LEA.HI.X.SX32 R17, R15, R8, 0x1, P1 ;  /* 0x000000080f117211 */ /* 0x000fe200008f0eff */
[----:B------:R-:W-:Y:S01]  /*1d010*/  VIADD R15, R0, 0x57 ;  /* 0x00000057000f7836 */ /* 0x000fe20000000000 */
[----:B------:R-:W-:-:S05]  /*1d020*/  ISETP.GE.AND P1, PT, R14, RZ, PT ;  /* 0x000000ff0e00720c */ /* 0x000fca0003f26270 */
[----:B------:R-:W-:Y:S01]  /*1d030*/  @!P4 IMAD.IADD R12, R12, 0x1, -R10 ;  /* 0x000000010c0cc824 */ /* 0x000fe200078e0a0a */
[----:B------:R-:W-:Y:S04]  /*1d040*/  STL [R1+0x5e4], R19 ;  /* 0x0005e41301007387 */ /* 0x000fe80000100800 */
[----:B------:R0:W3:Y:S01]  /*1d050*/  @P0 LDG.E.U8 R22, desc[UR20][R16.64] ;  /* 0x0000001410160981 */ /* 0x0000e2000c1e1100 */
[----:B------:R-:W-:-:S03]  /*1d060*/  IABS R14, R15 ;  /* 0x0000000f000e7213 */ /* 0x000fc60000000000 */
[----:B------:R0:W-:Y:S04]  /*1d070*/  STL [R1+0x628], R16 ;  /* 0x0006281001007387 */ /* 0x0001e80000100800 */
[----:B------:R1:W-:Y:S01]  /*1d080*/  STL [R1+0x624], R17 ;  /* 0x0006241101007387 */ /* 0x0003e20000100800 */
[----:B------:R-:W-:Y:S01]  /*1d090*/  ISETP.GT.U32.AND P4, PT, R10, R12, PT ;  /* 0x0000000c0a00720c */ /* 0x000fe20003f84070 */
[----:B0-----:R-:W-:Y:S02]  /*1d0a0*/  VIADD R16, R0, 0x5f ;  /* 0x0000005f00107836 */ /* 0x001fe40000000000 */
[----:B-1----:R-:W-:-:S03]  /*1d0b0*/  IMAD.HI.U32 R17, R11, R14, RZ ;  /* 0x0000000e0b117227 */ /* 0x002fc600078e00ff */
[----:B------:R-:W-:Y:S01]  /*1d0c0*/  IABS R13, R16 ;  /* 0x00000010000d7213 */ /* 0x000fe20000000000 */
[----:B------:R-:W-:-:S04]  /*1d0d0*/  IMAD.MOV R17, RZ, RZ, -R17 ;  /* 0x000000ffff117224 */ /* 0x000fc800078e0a11 */
[----:B------:R-:W-:Y:S02]  /*1d0e0*/  IMAD R14, R10, R17, R14 ;  /* 0x000000110a0e7224 */ /* 0x000fe400078e020e */
[----:B------:R-:W-:-:S04]  /*1d0f0*/  IMAD.HI.U32 R18, R11, R13, RZ ;  /* 0x0000000d0b127227 */ /* 0x000fc800078e00ff */
[----:B------:R-:W-:Y:S02]  /*1d100*/  @!P4 IMAD.IADD R12, R12, 0x1, -R10 ;  /* 0x000000010c0cc824 */ /* 0x000fe400078e0a0a */
[----:B------:R-:W-:Y:S01]  /*1d110*/  IMAD.MOV R18, RZ, RZ, -R18 ;  /* 0x000000ffff127224 */ /* 0x000fe200078e0a12 */
[----:B------:R-:W-:-:S03]  /*1d120*/  ISETP.GT.U32.AND P4, PT, R10, R14, PT ;  /* 0x0000000e0a00720c */ /* 0x000fc60003f84070 */
[----:B------:R-:W-:Y:S02]  /*1d130*/  IMAD R13, R10, R18, R13 ;  /* 0x000000120a0d7224 */ /* 0x000fe400078e020d */
[----:B------:R-:W-:-:S03]  /*1d140*/  @!P1 IMAD.MOV R12, RZ, RZ, -R12 ;  /* 0x000000ffff0c9224 */ /* 0x000fc600078e0a0c */
[----:B------:R-:W-:Y:S02]  /*1d150*/  ISETP.GT.U32.AND P5, PT, R10, R13, PT ;  /* 0x0000000d0a00720c */ /* 0x000fe40003fa4070 */
[----:B------:R-:W-:-:S03]  /*1d160*/  SEL R12, R46, R12, !P3 ;  /* 0x0000000c2e0c7207 */ /* 0x000fc60005800000 */
[----:B------:R-:W-:Y:S02]  /*1d170*/  @!P4 IMAD.IADD R14, R14, 0x1, -R10 ;  /* 0x000000010e0ec824 */ /* 0x000fe400078e0a0a */
[----:B------:R-:W-:Y:S01]  /*1d180*/  IMAD R12, R12, UR4, RZ ;  /* 0x000000040c0c7c24 */ /* 0x000fe2000f8e02ff */
[----:B------:R-:W-:Y:S01]  /*1d190*/  ISETP.GE.AND P1, PT, R15, RZ, PT ;  /* 0x000000ff0f00720c */ /* 0x000fe20003f26270 */
[----:B------:R-:W0:Y:S01]  /*1d1a0*/  LDCU UR4, c[0x0][0x3b0] ;  /* 0x00007600ff0477ac */ /* 0x000e220008000800 */
[----:B------:R-:W-:-:S03]  /*1d1b0*/  ISETP.GT.U32.AND P4, PT, R10, R14, PT ;  /* 0x0000000e0a00720c */ /* 0x000fc60003f84070 */
[----:B------:R-:W-:Y:S01]  /*1d1c0*/  @!P5 IMAD.IADD R13, R13, 0x1, -R10 ;  /* 0x000000010d0dd824 */ /* 0x000fe200078e0a0a */
[----:B------:R-:W-:-:S04]  /*1d1d0*/  IADD3 R19, P5, PT, R12, R9, RZ ;  /* 0x000000090c137210 */ /* 0x000fc80007fbe0ff */
[----:B------:R-:W-:Y:S02]  /*1d1e0*/  LEA.HI.X.SX32 R45, R12, R8, 0x1, P5 ;  /* 0x000000080c2d7211 */ /* 0x000fe400028f0eff */
[----:B------:R-:W-:-:S03]  /*1d1f0*/  ISETP.GT.U32.AND P5, PT, R10, R13, PT ;  /* 0x0000000d0a00720c */ /* 0x000fc60003fa4070 */
[----:B------:R-:W-:Y:S01]  /*1d200*/  @!P4 IMAD.IADD R14, R14, 0x1, -R10 ;  /* 0x000000010e0ec824 */ /* 0x000fe200078e0a0a */
[----:B------:R-:W-:-:S03]  /*1d210*/  ISETP.GE.AND P4, PT, R16, RZ, PT ;  /* 0x000000ff1000720c */ /* 0x000fc60003f86270 */
[----:B------:R-:W-:-:S06]  /*1d220*/  @!P1 IMAD.MOV R14, RZ, RZ, -R14 ;  /* 0x000000ffff0e9224 */ /* 0x000fcc00078e0a0e */
[----:B------:R-:W-:Y:S01]  /*1d230*/  @!P5 IMAD.IADD R13, R13, 0x1, -R10 ;  /* 0x000000010d0dd824 */ /* 0x000fe200078e0a0a */
[----:B------:R-:W-:-:S03]  /*1d240*/  SEL R14, R46, R14, !P3 ;  /* 0x0000000e2e0e7207 */ /* 0x000fc60005800000 */
[----:B------:R-:W-:Y:S02]  /*1d250*/  @!P4 IMAD.MOV R13, RZ, RZ, -R13 ;  /* 0x000000ffff0dc224 */ /* 0x000fe400078e0a0d */
[----:B0-----:R-:W-:Y:S01]  /*1d260*/  IMAD R14, R14, UR4, RZ ;  /* 0x000000040e0e7c24 */ /* 0x001fe2000f8e02ff */
[----:B------:R-:W-:Y:S01]  /*1d270*/  PRMT R21, RZ, 0x7610, R21 ;  /* 0x00007610ff157816 */ /* 0x000fe20000000015 */
[----:B------:R0:W-:Y:S01]  /*1d280*/  STL [R1+0x668], R19 ;  /* 0x0006681301007387 */ /* 0x0001e20000100800 */
[----:B------:R-:W-:Y:S01]  /*1d290*/  @P0 IMAD.MOV.U32 R18, RZ, RZ, R19 ;  /* 0x000000ffff120224 */ /* 0x000fe200078e0013 */
[----:B------:R-:W-:Y:S02]  /*1d2a0*/  SEL R13, R46, R13, !P3 ;  /* 0x0000000d2e0d7207 */ /* 0x000fe40005800000 */
[CC--:B------:R-:W-:Y:S02]  /*1d2b0*/  IADD3 R12, P1, PT, R14.reuse, R9.reuse, RZ ;  /* 0x000000090e0c7210 */ /* 0x0c0fe40007f3e0ff */
[----:B------:R-:W-:Y:S01]  /*1d2c0*/  PRMT R20, RZ, 0x7610, R20 ;  /* 0x00007610ff147816 */ /* 0x000fe20000000014 */
[----:B------:R-:W1:Y:S01]  /*1d2d0*/  LDCU UR4, c[0x0][0x3b0] ;  /* 0x00007600ff0477ac */ /* 0x000e620008000800 */
[----:B--2---:R-:W-:Y:S01]  /*1d2e0*/  IMAD R15, R13, UR5, RZ ;  /* 0x000000050d0f7c24 */ /* 0x004fe2000f8e02ff */
[-C--:B------:R-:W-:Y:S01]  /*1d2f0*/  LEA.HI.X.SX32 R17, R14, R8.reuse, 0x1, P1 ;  /* 0x000000080e117211 */ /* 0x080fe200008f0eff */
[----:B------:R-:W-:Y:S01]  /*1d300*/  STL [R1+0x664], R45 ;  /* 0x0006642d01007387 */ /* 0x000fe20000100800 */
[----:B0-----:R-:W-:Y:S01]  /*1d310*/  @P0 IMAD.MOV.U32 R19, RZ, RZ, R45 ;  /* 0x000000ffff130224 */ /* 0x001fe200078e002d */
[----:B------:R-:W0:Y:S01]  /*1d320*/  LDCU UR5, c[0x0][0x3b0] ;  /* 0x00007600ff0577ac */ /* 0x000e220008000800 */
[C---:B------:R-:W-:Y:S01]  /*1d330*/  IADD3 R14, P1, PT, R15.reuse, R9, RZ ;  /* 0x000000090f0e7210 */ /* 0x040fe20007f3e0ff */
[----:B------:R-:W-:Y:S01]  /*1d340*/  @P0 IMAD.MOV.U32 R13, RZ, RZ, R17 ;  /* 0x000000ffff0d0224 */ /* 0x000fe200078e0011 */
[----:B------:R2:W-:Y:S04]  /*1d350*/  STL [R1+0x6a8], R12 ;  /* 0x0006a80c01007387 */ /* 0x0005e80000100800 */
[----:B------:R1:W3:Y:S01]  /*1d360*/  @P0 LDG.E.U8 R21, desc[UR20][R18.64] ;  /* 0x0000001412150981 */ /* 0x0002e2000c1e1100 */
[----:B------:R-:W-:-:S03]  /*1d370*/  LEA.HI.X.SX32 R16, R15, R8, 0x1, P1 ;  /* 0x000000080f107211 */ /* 0x000fc600008f0eff */
[----:B------:R2:W3:Y:S01]  /*1d380*/  @P0 LDG.E.U8 R20, desc[UR20][R12.64] ;  /* 0x000000140c140981 */ /* 0x0004e2000c1e1100 */
[----:B-1----:R-:W-:Y:S01]  /*1d390*/  PRMT R19, RZ, 0x7610, R19 ;  /* 0x00007610ff137816 */ /* 0x002fe20000000013 */
[----:B--2---:R-:W-:Y:S02]  /*1d3a0*/  @P0 IMAD.MOV.U32 R12, RZ, RZ, R14 ;  /* 0x000000ffff0c0224 */ /* 0x004fe400078e000e */
[----:B------:R-:W-:-:S05]  /*1d3b0*/  @P0 IMAD.MOV.U32 R13, RZ, RZ, R16 ;  /* 0x000000ffff0d0224 */ /* 0x000fca00078e0010 */
[----:B------:R1:W2:Y:S02]  /*1d3c0*/  @P0 LDG.E.U8 R19, desc[UR20][R12.64] ;  /* 0x000000140c130981 */ /* 0x0002a4000c1e1100 */
[----:B-1----:R-:W-:-:S05]  /*1d3d0*/  VIADD R13, R0, 0x67 ;  /* 0x00000067000d7836 */ /* 0x002fca0000000000 */
[----:B------:R-:W-:-:S05]  /*1d3e0*/  IABS R12, R13 ;  /* 0x0000000d000c7213 */ /* 0x000fca0000000000 */
[----:B------:R-:W-:-:S04]  /*1d3f0*/  IMAD.HI.U32 R15, R11, R12, RZ ;  /* 0x0000000c0b0f7227 */ /* 0x000fc800078e00ff */
[----:B------:R-:W-:Y:S02]  /*1d400*/  IMAD.MOV R15, RZ, RZ, -R15 ;  /* 0x000000ffff0f7224 */ /* 0x000fe400078e0a0f */
[----:B------:R-:W-:Y:S02]  /*1d410*/  VIADD R18, R0, 0x7f ;  /* 0x0000007f00127836 */ /* 0x000fe40000000000 */
[C---:B------:R-:W-:Y:S01]  /*1d420*/  IMAD R12, R10.reuse, R15, R12 ;  /* 0x0000000f0a0c7224 */ /* 0x040fe200078e020c */
[----:B------:R-:W-:Y:S04]  /*1d430*/  STL [R1+0x6a4], R17 ;  /* 0x0006a41101007387 */ /* 0x000fe80000100800 */
[----:B------:R1:W-:Y:S01]  /*1d440*/  STL [R1+0x6e8], R14 ;  /* 0x0006e80e01007387 */ /* 0x0003e20000100800 */
[----:B------:R-:W-:-:S02]  /*1d450*/  ISETP.GT.U32.AND P1, PT, R10, R12, PT ;  /* 0x0000000c0a00720c */ /* 0x000fc40003f24070 */
[----:B-1----:R-:W-:-:S05]  /*1d460*/  IABS R14, R18 ;  /* 0x00000012000e7213 */ /* 0x002fca0000000000 */
[----:B------:R-:W-:-:S04]  /*1d470*/  IMAD.HI.U32 R15, R11, R14, RZ ;  /* 0x0000000e0b0f7227 */ /* 0x000fc800078e00ff */
[----:B------:R-:W-:Y:S02]  /*1d480*/  IMAD.MOV R15, RZ, RZ, -R15 ;  /* 0x000000ffff0f7224 */ /* 0x000fe400078e0a0f */
[----:B------:R-:W-:Y:S02]  /*1d490*/  @!P1 IMAD.IADD R12, R12, 0x1, -R10 ;  /* 0x000000010c0c9824 */ /* 0x000fe400078e0a0a */
[----:B------:R-:W-:-:S03]  /*1d4a0*/  IMAD R14, R10, R15, R14 ;  /* 0x0000000f0a0e7224 */ /* 0x000fc600078e020e */
[C---:B------:R-:W-:Y:S02]  /*1d4b0*/  ISETP.GT.U32.AND P1, PT, R10.reuse, R12, PT ;  /* 0x0000000c0a00720c */ /* 0x040fe40003f24070 */
[----:B------:R-:W-:Y:S02]  /*1d4c0*/  ISETP.GT.U32.AND P6, PT, R10, R14, PT ;  /* 0x0000000e0a00720c */ /* 0x000fe40003fc4070 */
[----:B------:R-:W-:Y:S01]  /*1d4d0*/  ISETP.GE.AND P4, PT, R13, RZ, PT ;  /* 0x000000ff0d00720c */ /* 0x000fe20003f86270 */
[----:B------:R1:W-:Y:S08]  /*1d4e0*/  STL [R1+0x6e4], R16 ;  /* 0x0006e41001007387 */ /* 0x0003f00000100800 */
[----:B------:R-:W-:-:S02]  /*1d4f0*/  @!P1 IMAD.IADD R12, R12, 0x1, -R10 ;  /* 0x000000010c0c9824 */ /* 0x000fc400078e0a0a */
[----:B-1----:R-:W-:Y:S02]  /*1d500*/  VIADD R16, R0, 0x6f ;  /* 0x0000006f00107836 */ /* 0x002fe40000000000 */
[----:B------:R-:W-:Y:S02]  /*1d510*/  @!P6 IMAD.IADD R14, R14, 0x1, -R10 ;  /* 0x000000010e0ee824 */ /* 0x000fe400078e0a0a */
[----:B------:R-:W-:Y:S01]  /*1d520*/  @!P4 IMAD.MOV R12, RZ, RZ, -R12 ;  /* 0x000000ffff0cc224 */ /* 0x000fe200078e0a0c */
[----:B------:R-:W-:Y:S02]  /*1d530*/  IABS R13, R16 ;  /* 0x00000010000d7213 */ /* 0x000fe40000000000 */
[----:B------:R-:W-:Y:S02]  /*1d540*/  ISETP.GT.U32.AND P4, PT, R10, R14, PT ;  /* 0x0000000e0a00720c */ /* 0x000fe40003f84070 */
[----:B------:R-:W-:Y:S01]  /*1d550*/  SEL R12, R46, R12, !P3 ;  /* 0x0000000c2e0c7207 */ /* 0x000fe20005800000 */
[----:B------:R-:W-:-:S04]  /*1d560*/  IMAD.HI.U32 R45, R11, R13, RZ ;  /* 0x0000000d0b2d7227 */ /* 0x000fc800078e00ff */
[----:B------:R-:W-:Y:S02]  /*1d570*/  IMAD R12, R12, UR4, RZ ;  /* 0x000000040c0c7c24 */ /* 0x000fe4000f8e02ff */
[----:B------:R-:W-:Y:S01]  /*1d580*/  VIADD R17, R0, 0x77 ;  /* 0x0000007700117836 */ /* 0x000fe20000000000 */
[----:B------:R-:W1:Y:S01]  /*1d590*/  LDCU UR4, c[0x0][0x3b0] ;  /* 0x00007600ff0477ac */ /* 0x000e620008000800 */
[----:B------:R-:W-:-:S04]  /*1d5a0*/  IMAD.MOV R45, RZ, RZ, -R45 ;  /* 0x000000ffff2d7224 */ /* 0x000fc800078e0a2d */
[----:B------:R-:W-:Y:S02]  /*1d5b0*/  IMAD R13, R10, R45, R13 ;  /* 0x0000002d0a0d7224 */ /* 0x000fe400078e020d */
[----:B------:R-:W-:Y:S01]  /*1d5c0*/  @!P4 IMAD.IADD R14, R14, 0x1, -R10 ;  /* 0x000000010e0ec824 */ /* 0x000fe200078e0a0a */
[----:B------:R-:W-:-:S04]  /*1d5d0*/  IADD3 R45, P4, PT, R12, R9, RZ ;  /* 0x000000090c2d7210 */ /* 0x000fc80007f9e0ff */
[----:B------:R-:W-:Y:S01]  /*1d5e0*/  LEA.HI.X.SX32 R47, R12, R8, 0x1, P4 ;  /* 0x000000080c2f7211 */ /* 0x000fe200020f0eff */
[----:B------:R-:W-:Y:S04]  /*1d5f0*/  STL [R1+0x40c], R45 ;  /* 0x00040c2d01007387 */ /* 0x000fe80000100800 */
[----:B------:R-:W-:Y:S04]  /*1d600*/  STL [R1+0x3f0], R47 ;  /* 0x0003f02f01007387 */ /* 0x000fe80000100800 */
[----:B------:R-:W2:Y:S04]  /*1d610*/  LDL.LU R83, [R1+0xee8] ;  /* 0x000ee80001537983 */ /* 0x000ea80000300800 */
[----:B------:R-:W3:Y:S01]  /*1d620*/  LDL.LU R89, [R1+0xee4] ;  /* 0x000ee40001597983 */ /* 0x000ee20000300800 */
[----:B------:R-:W-:-:S05]  /*1d630*/  IABS R15, R17 ;  /* 0x00000011000f7213 */ /* 0x000fca0000000000 */
[----:B------:R-:W-:-:S04]  /*1d640*/  IMAD.HI.U32 R11, R11, R15, RZ ;  /* 0x0000000f0b0b7227 */ /* 0x000fc800078e00ff */
[----:B------:R-:W-:Y:S01]  /*1d650*/  IMAD.MOV R11, RZ, RZ, -R11 ;  /* 0x000000ffff0b7224 */ /* 0x000fe200078e0a0b */
[----:B------:R-:W-:-:S03]  /*1d660*/  ISETP.GT.U32.AND P5, PT, R10, R13, PT ;  /* 0x0000000d0a00720c */ /* 0x000fc60003fa4070 */
[----:B------:R-:W-:-:S05]  /*1d670*/  IMAD R11, R10, R11, R15 ;  /* 0x0000000b0a0b7224 */ /* 0x000fca00078e020f */
[----:B------:R-:W-:-:S05]  /*1d680*/  ISETP.GT.U32.AND P1, PT, R10, R11, PT ;  /* 0x0000000b0a00720c */ /* 0x000fca0003f24070 */
[----:B------:R-:W-:Y:S01]  /*1d690*/  @!P5 IMAD.IADD R13, R13, 0x1, -R10 ;  /* 0x000000010d0dd824 */ /* 0x000fe200078e0a0a */
[----:B------:R-:W-:-:S07]  /*1d6a0*/  ISETP.GE.AND P5, PT, R16, RZ, PT ;  /* 0x000000ff1000720c */ /* 0x000fce0003fa6270 */
[----:B------:R-:W-:Y:S01]  /*1d6b0*/  @!P1 IMAD.IADD R11, R11, 0x1, -R10 ;  /* 0x000000010b0b9824 */ /* 0x000fe200078e0a0a */
[----:B------:R-:W-:-:S04]  /*1d6c0*/  ISETP.GT.U32.AND P1, PT, R10, R13, PT ;  /* 0x0000000d0a00720c */ /* 0x000fc80003f24070 */
[----:B------:R-:W-:-:S09]  /*1d6d0*/  ISETP.GT.U32.AND P4, PT, R10, R11, PT ;  /* 0x0000000b0a00720c */ /* 0x000fd20003f84070 */
[----:B------:R-:W-:Y:S01]  /*1d6e0*/  @!P1 IMAD.IADD R13, R13, 0x1, -R10 ;  /* 0x000000010d0d9824 */ /* 0x000fe200078e0a0a */
[----:B------:R-:W-:-:S03]  /*1d6f0*/  ISETP.GE.AND P1, PT, R17, RZ, PT ;  /* 0x000000ff1100720c */ /* 0x000fc60003f26270 */
[----:B------:R-:W-:Y:S01]  /*1d700*/  @!P5 IMAD.MOV R13, RZ, RZ, -R13 ;  /* 0x000000ffff0dd224 */ /* 0x000fe200078e0a0d */
[----:B------:R-:W-:Y:S01]  /*1d710*/  ISETP.GE.AND P6, PT, R18, RZ, PT ;  /* 0x000000ff1200720c */ /* 0x000fe20003fc6270 */
[----:B------:R-:W-:-:S03]  /*1d720*/  @!P4 IMAD.IADD R11, R11, 0x1, -R10 ;  /* 0x000000010b0bc824 */ /* 0x000fc600078e0a0a */
[----:B------:R-:W-:-:S05]  /*1d730*/  SEL R13, R46, R13, !P3 ;  /* 0x0000000d2e0d7207 */ /* 0x000fca0005800000 */
[----:B-1----:R-:W-:Y:S02]  /*1d740*/  IMAD R13, R13, UR4, RZ ;  /* 0x000000040d0d7c24 */ /* 0x002fe4000f8e02ff */
[----:B------:R-:W-:Y:S01]  /*1d750*/  @!P1 IMAD.MOV R11, RZ, RZ, -R11 ;  /* 0x000000ffff0b9224 */ /* 0x000fe200078e0a0b */
[----:B------:R-:W1:Y:S01]  /*1d760*/  LDCU UR4, c[0x0][0x3b0] ;  /* 0x00007600ff0477ac */ /* 0x000e620008000800 */
[----:B------:R-:W4:Y:S03]  /*1d770*/  S2R R18, SR_TID.X ;  /* 0x0000000000127919 */ /* 0x000f260000002100 */
[----:B------:R-:W-:Y:S01]  /*1d780*/  SEL R11, R46, R11, !P3 ;  /* 0x0000000b2e0b7207 */ /* 0x000fe20005800000 */
[----:B------:R-:W-:Y:S01]  /*1d790*/  @!P6 IMAD.MOV R14, RZ, RZ, -R14 ;  /* 0x000000ffff0ee224 */ /* 0x000fe200078e0a0e */
[----:B------:R-:W-:-:S03]  /*1d7a0*/  IADD3 R15, P1, PT, R13, R9, RZ ;  /* 0x000000090d0f7210 */ /* 0x000fc60007f3e0ff */
[----:B0-----:R-:W-:Y:S01]  /*1d7b0*/  IMAD R10, R11, UR5, RZ ;  /* 0x000000050b0a7c24 */ /* 0x001fe2000f8e02ff */
[----:B------:R-:W-:Y:S02]  /*1d7c0*/  SEL R46, R46, R14, !P3 ;  /* 0x0000000e2e2e7207 */ /* 0x000fe40005800000 */
[----:B------:R-:W-:Y:S01]  /*1d7d0*/  LEA.HI.X.SX32 R16, R13, R8, 0x1, P1 ;  /* 0x000000080d107211 */ /* 0x000fe200008f0eff */
[----:B------:R0:W-:Y:S01]  /*1d7e0*/  STL [R1+0x400], R15 ;  /* 0x0004000f01007387 */ /* 0x0001e20000100800 */
[----:B------:R-:W-:Y:S01]  /*1d7f0*/  IADD3 R13, P1, PT, R10, R9, RZ ;  /* 0x000000090a0d7210 */ /* 0x000fe20007f3e0ff */
[----:B------:R-:W-:Y:S02]  /*1d800*/  @P0 IMAD.MOV.U32 R14, RZ, RZ, R15 ;  /* 0x000000ffff0e0224 */ /* 0x000fe400078e000f */
[----:B------:R0:W-:Y:S01]  /*1d810*/  STL [R1+0x3f4], R16 ;  /* 0x0003f41001007387 */ /* 0x0001e20000100800 */
[----:B------:R-:W-:Y:S01]  /*1d820*/  PRMT R11, RZ, 0x7610, R11 ;  /* 0x00007610ff0b7816 */ /* 0x000fe2000000000b */
[----:B-1----:R-:W-:-:S02]  /*1d830*/  IMAD R46, R46, UR4, RZ ;  /* 0x000000042e2e7c24 */ /* 0x002fc4000f8e02ff */
[----:B0-----:R-:W-:Y:S01]  /*1d840*/  @P0 IMAD.MOV.U32 R15, RZ, RZ, R16 ;  /* 0x000000ffff0f0224 */ /* 0x001fe200078e0010 */
[----:B------:R-:W-:Y:S02]  /*1d850*/  PRMT R12, RZ, 0x7610, R12 ;  /* 0x00007610ff0c7816 */ /* 0x000fe4000000000c */
[----:B------:R-:W-:Y:S01]  /*1d860*/  LEA.HI.X.SX32 R16, R10, R8, 0x1, P1 ;  /* 0x000000080a107211 */ /* 0x000fe200008f0eff */
[----:B------:R-:W-:Y:S02]  /*1d870*/  @P0 IMAD.MOV.U32 R52, RZ, RZ, R45 ;  /* 0x000000ffff340224 */ /* 0x000fe400078e002d */
[----:B------:R-:W-:Y:S01]  /*1d880*/  @P0 IMAD.MOV.U32 R53, RZ, RZ, R47 ;  /* 0x000000ffff350224 */ /* 0x000fe200078e002f */
[----:B------:R0:W-:Y:S01]  /*1d890*/  STL [R1+0x408], R13 ;  /* 0x0004080d01007387 */ /* 0x0001e20000100800 */
[----:B------:R-:W-:-:S03]  /*1d8a0*/  IADD3 R9, P1, PT, R46, R9, RZ ;  /* 0x000000092e097210 */ /* 0x000fc60007f3e0ff */
[----:B------:R-:W-:Y:S04]  /*1d8b0*/  STL [R1+0x404], R16 ;  /* 0x0004041001007387 */ /* 0x000fe80000100800 */
[----:B------:R1:W3:Y:S04]  /*1d8c0*/  @P0 LDG.E.U8 R11, desc[UR20][R14.64] ;  /* 0x000000140e0b0981 */ /* 0x0002e8000c1e1100 */
[----:B------:R-:W3:Y:S01]  /*1d8d0*/  LDL.LU R76, [R1+0xef8] ;  /* 0x000ef800014c7983 */ /* 0x000ee20000300800 */
[----:B------:R-:W-:-:S03]  /*1d8e0*/  PRMT R10, RZ, 0x7610, R10 ;  /* 0x00007610ff0a7816 */ /* 0x000fc6000000000a */
[----:B------:R-:W3:Y:S04]  /*1d8f0*/  LDL.LU R82, [R1+0xef4] ;  /* 0x000ef40001527983 */ /* 0x000ee80000300800 */
[----:B------:R-:W3:Y:S04]  /*1d900*/  LDL.LU R88, [R1+0xf08] ;  /* 0x000f080001587983 */ /* 0x000ee80000300800 */
[----:B------:R-:W3:Y:S04]  /*1d910*/  @P0 LDG.E.U8 R12, desc[UR20][R52.64] ;  /* 0x00000014340c0981 */ /* 0x000ee8000c1e1100 */
[----:B------:R-:W3:Y:S01]  /*1d920*/  LDL.LU R47, [R1+0xf04] ;  /* 0x000f0400012f7983 */ /* 0x000ee20000300800 */
[----:B-1----:R-:W-:-:S02]  /*1d930*/  @P0 IMAD.MOV.U32 R14, RZ, RZ, R13 ;  /* 0x000000ffff0e0224 */ /* 0x002fc400078e000d */
[----:B------:R-:W-:Y:S01]  /*1d940*/  @P0 IMAD.MOV.U32 R15, RZ, RZ, R16 ;  /* 0x000000ffff0f0224 */ /* 0x000fe200078e0010 */
[----:B0-----:R-:W-:Y:S01]  /*1d950*/  LEA.HI.X.SX32 R13, R46, R8, 0x1, P1 ;  /* 0x000000082e0d7211 */ /* 0x001fe200008f0eff */
[----:B------:R-:W3:Y:S04]  /*1d960*/  LDL.LU R53, [R1+0xf18] ;  /* 0x000f180001357983 */ /* 0x000ee80000300800 */
[----:B------:R-:W3:Y:S04]  /*1d970*/  LDL.LU R59, [R1+0xf14] ;  /* 0x000f1400013b7983 */ /* 0x000ee80000300800 */
[----:B------:R0:W-:Y:S04]  /*1d980*/  STL [R1+0x3fc], R9 ;  /* 0x0003fc0901007387 */ /* 0x0001e80000100800 */
[----:B------:R1:W3:Y:S04]  /*1d990*/  @P0 LDG.E.U8 R10, desc[UR20][R14.64] ;  /* 0x000000140e0a0981 */ /* 0x0002e8000c1e1100 */
[----:B------:R0:W-:Y:S04]  /*1d9a0*/  STL [R1+0x3f8], R13 ;  /* 0x0003f80d01007387 */ /* 0x0001e80000100800 */
[----:B------:R-:W3:Y:S01]  /*1d9b0*/  LDL.LU R46, [R1+0xf28] ;  /* 0x000f2800012e7983 */ /* 0x000ee20000300800 */
[----:B----4-:R-:W-:Y:S01]  /*1d9c0*/  LOP3.LUT R18, R18, 0x7f, RZ, 0xc0, !PT ;  /* 0x0000007f12127812 */ /* 0x010fe200078ec0ff */
[----:B-1----:R-:W-:-:S02]  /*1d9d0*/  @P0 IMAD.MOV.U32 R14, RZ, RZ, R9 ;  /* 0x000000ffff0e0224 */ /* 0x002fc400078e0009 */
[----:B------:R-:W-:Y:S01]  /*1d9e0*/  @P0 IMAD.MOV.U32 R15, RZ, RZ, R13 ;  /* 0x000000ffff0f0224 */ /* 0x000fe200078e000d */
[----:B0-----:R-:W4:Y:S04]  /*1d9f0*/  LDL.LU R9, [R1+0xf24] ;  /* 0x000f240001097983 */ /* 0x001f280000300800 */
[----:B------:R-:W4:Y:S04]  /*1da00*/  LDL.LU R13, [R1+0xf38] ;  /* 0x000f3800010d7983 */ /* 0x000f280000300800 */
[----:B------:R-:W4:Y:S04]  /*1da10*/  LDL.LU R17, [R1+0xf34] ;  /* 0x000f340001117983 */ /* 0x000f280000300800 */
[----:B------:R-:W4:Y:S04]  /*1da20*/  LDL.LU R69, [R1+0xf48] ;  /* 0x000f480001457983 */ /* 0x000f280000300800 */
[----:B------:R-:W4:Y:S04]  /*1da30*/  LDL.LU R75, [R1+0xf44] ;  /* 0x000f4400014b7983 */ /* 0x000f280000300800 */
[----:B------:R-:W4:Y:S04]  /*1da40*/  LDL.LU R81, [R1+0xf58] ;  /* 0x000f580001517983 */ /* 0x000f280000300800 */
[----:B------:R-:W4:Y:S01]  /*1da50*/  LDL.LU R87, [R1+0xf54] ;  /* 0x000f540001577983 */ /* 0x000f220000300800 */
[----:B------:R-:W-:-:S03]  /*1da60*/  LOP3.LUT R16, R18, 0x60, RZ, 0x3c, !PT ;  /* 0x0000006012107812 */ /* 0x000fc600078e3cff */
[----:B------:R-:W4:Y:S04]  /*1da70*/  LDL.LU R93, [R1+0x108] ;  /* 0x00010800015d7983 */ /* 0x000f280000300800 */
[----:B------:R-:W4:Y:S04]  /*1da80*/  LDL.LU R45, [R1+0xec] ;  /* 0x0000ec00012d7983 */ /* 0x000f280000300800 */
[----:B------:R-:W4:Y:S04]  /*1da90*/  LDL.LU R52, [R1+0xe8] ;  /* 0x0000e80001347983 */ /* 0x000f280000300800 */
[----:B------:R-:W4:Y:S04]  /*1daa0*/  LDL.LU R65, [R1+0xe4] ;  /* 0x0000e40001417983 */ /* 0x000f280000300800 */
[----:B------:R-:W4:Y:S04]  /*1dab0*/  LDL.LU R71, [R1+0xe0] ;  /* 0x0000e00001477983 */ /* 0x000f280000300800 */
[----:B------:R-:W4:Y:S04]  /*1dac0*/  LDL.LU R77, [R1+0xdc] ;  /* 0x0000dc00014d7983 */ /* 0x000f280000300800 */
[----:B--2---:R0:W-:Y:S04]  /*1dad0*/  STS.U8 [R16+UR9+0x1300], R83 ;  /* 0x0013005310007988 */ /* 0x0041e80008000009 */
[----:B---3--:R1:W-:Y:S04]  /*1dae0*/  STS.U8 [R16+UR9+0x5300], R89 ;  /* 0x0053005910007988 */ /* 0x0083e80008000009 */
[----:B0-----:R-:W2:Y:S04]  /*1daf0*/  LDL.LU R83, [R1+0xd8] ;  /* 0x0000d80001537983 */ /* 0x001ea80000300800 */
[----:B-1----:R-:W3:Y:S04]  /*1db00*/  LDL.LU R89, [R1+0xd4] ;  /* 0x0000d40001597983 */ /* 0x002ee80000300800 */
[----:B------:R-:W3:Y:S04]  /*1db10*/  LDL.LU R58, [R1+0xec8] ;  /* 0x000ec800013a7983 */ /* 0x000ee80000300800 */
[----:B------:R-:W3:Y:S04]  /*1db20*/  LDL.LU R64, [R1+0xec4] ;  /* 0x000ec40001407983 */ /* 0x000ee80000300800 */
[----:B------:R-:W3:Y:S04]  /*1db30*/  LDL.LU R70, [R1+0xed0] ;  /* 0x000ed00001467983 */ /* 0x000ee80000300800 */
[----:B------:R0:W-:Y:S04]  /*1db40*/  STS.U8 [R16+UR9+0x1700], R76 ;  /* 0x0017004c10007988 */ /* 0x0001e80008000009 */
        /* <DEDUP_REMOVED lines=8> */
[----:B------:R-:W3:Y:S04]  /*1dbd0*/  LDL.LU R47, [R1+0xee0] ;  /* 0x000ee000012f7983 */ /* 0x000ee80000300800 */
[----:B------:R-:W-:Y:S04]  /*1dbe0*/  STS.U8 [R16+UR9+0x2300], R46 ;  /* 0x0023002e10007988 */ /* 0x000fe80008000009 */
[----:B0-----:R-:W3:Y:S04]  /*1dbf0*/  LDL.LU R53, [R1+0xedc] ;  /* 0x000edc0001357983 */ /* 0x001ee80000300800 */
[----:B-1----:R-:W3:Y:S04]  /*1dc00*/  LDL.LU R59, [R1+0xef0] ;  /* 0x000ef000013b7983 */ /* 0x002ee80000300800 */
[----:B----4-:R-:W-:Y:S04]  /*1dc10*/  STS.U8 [R16+UR9+0x6300], R9 ;  /* 0x0063000910007988 */ /* 0x010fe80008000009 */
[----:B------:R-:W-:Y:S04]  /*1dc20*/  STS.U8 [R16+UR9+0x2700], R13 ;  /* 0x0027000d10007988 */ /* 0x000fe80008000009 */
        /* <DEDUP_REMOVED lines=11> */
[----:B0-----:R-:W3:Y:S04]  /*1dce0*/  LDL.LU R65, [R1+0xeec] ;  /* 0x000eec0001417983 */ /* 0x001ee80000300800 */
[----:B-1----:R-:W3:Y:S04]  /*1dcf0*/  LDL.LU R71, [R1+0xf00] ;  /* 0x000f000001477983 */ /* 0x002ee80000300800 */
[----:B----4-:R-:W4:Y:S04]  /*1dd00*/  LDL.LU R77, [R1+0xefc] ;  /* 0x000efc00014d7983 */ /* 0x010f280000300800 */
[----:B--2---:R0:W-:Y:S04]  /*1dd10*/  STS.U8 [R16+UR9+0x3f00], R83 ;  /* 0x003f005310007988 */ /* 0x0041e80008000009 */
[----:B---3--:R1:W-:Y:S04]  /*1dd20*/  STS.U8 [R16+UR9+0x7f00], R89 ;  /* 0x007f005910007988 */ /* 0x0083e80008000009 */
[----:B0-----:R-:W2:Y:S04]  /*1dd30*/  LDL.LU R83, [R1+0xf10] ;  /* 0x000f100001537983 */ /* 0x001ea80000300800 */
[----:B-1----:R-:W3:Y:S04]  /*1dd40*/  LDL.LU R89, [R1+0xf0c] ;  /* 0x000f0c0001597983 */ /* 0x002ee80000300800 */
[----:B------:R-:W3:Y:S01]  /*1dd50*/  LDL.LU R69, [R1+0xf20] ;  /* 0x000f200001457983 */ /* 0x000ee20000300800 */
[----:B------:R-:W-:-:S03]  /*1dd60*/  LOP3.LUT R9, R18, 0x70, RZ, 0x3c, !PT ;  /* 0x0000007012097812 */ /* 0x000fc600078e3cff */
[----:B------:R-:W3:Y:S04]  /*1dd70*/  LDL.LU R75, [R1+0xf1c] ;  /* 0x000f1c00014b7983 */ /* 0x000ee80000300800 */
[----:B------:R-:W3:Y:S04]  /*1dd80*/  LDL.LU R81, [R1+0xf30] ;  /* 0x000f300001517983 */ /* 0x000ee80000300800 */
[----:B------:R-:W3:Y:S04]  /*1dd90*/  LDL.LU R87, [R1+0xf2c] ;  /* 0x000f2c0001577983 */ /* 0x000ee80000300800 */
[----:B------:R-:W3:Y:S01]  /*1dda0*/  LDL.LU R93, [R1+0xf40] ;  /* 0x000f4000015d7983 */ /* 0x000ee20000300800 */
[----:B------:R-:W-:-:S03]  /*1ddb0*/  PRMT R8, RZ, 0x7610, R8 ;  /* 0x00007610ff087816 */ /* 0x000fc60000000008 */
[----:B------:R-:W3:Y:S04]  /*1ddc0*/  LDL.LU R45, [R1+0xf3c] ;  /* 0x000f3c00012d7983 */ /* 0x000ee80000300800 */
[----:B------:R0:W-:Y:S04]  /*1ddd0*/  STS.U8 [R9+UR9+0x380], R58 ;  /* 0x0003803a09007988 */ /* 0x0001e80008000009 */
[----:B------:R-:W3:Y:S04]  /*1dde0*/  LDL.LU R52, [R1+0xf50] ;  /* 0x000f500001347983 */ /* 0x000ee80000300800 */
[----:B------:R1:W-:Y:S04]  /*1ddf0*/  STS.U8 [R9+UR9+0x4380], R64 ;  /* 0x0043804009007988 */ /* 0x0003e80008000009 */
[----:B------:R1:W-:Y:S04]  /*1de00*/  STS.U8 [R9+UR9+0x780], R70 ;  /* 0x0007804609007988 */ /* 0x0003e80008000009 */
[----:B------:R-:W3:Y:S04]  /*1de10*/  @P0 LDG.E.U8 R8, desc[UR20][R14.64] ;  /* 0x000000140e080981 */ /* 0x000ee8000c1e1100 */
        /* <DEDUP_REMOVED lines=21> */
[----:B----4-:R4:W-:Y:S04]  /*1df70*/  STS.U8 [R9+UR9+0x5780], R77 ;  /* 0x0057804d09007988 */ /* 0x0109e80008000009 */
[----:B0-----:R-:W3:Y:S04]  /*1df80*/  LDL.LU R65, [R1+0x94] ;  /* 0x0000940001417983 */ /* 0x001ee80000300800 */
[----:B-1----:R-:W3:Y:S04]  /*1df90*/  LDL.LU R71, [R1+0x78] ;  /* 0x0000780001477983 */ /* 0x002ee80000300800 */
[----:B----4-:R-:W4:Y:S04]  /*1dfa0*/  LDL.LU R77, [R1+0x5c] ;  /* 0x00005c00014d7983 */ /* 0x010f280000300800 */
[----:B--2---:R0:W-:Y:S04]  /*1dfb0*/  STS.U8 [R9+UR9+0x1b80], R83 ;  /* 0x001b805309007988 */ /* 0x0041e80008000009 */
[----:B---3--:R1:W-:Y:S04]  /*1dfc0*/  STS.U8 [R9+UR9+0x5b80], R89 ;  /* 0x005b805909007988 */ /* 0x0083e80008000009 */
[----:B0-----:R-:W2:Y:S04]  /*1dfd0*/  LDL.LU R83, [R1+0x40] ;  /* 0x0000400001537983 */ /* 0x001ea80000300800 */
[----:B-1----:R-:W3:Y:S04]  /*1dfe0*/  LDL.LU R89, [R1+0x24] ;  /* 0x0000240001597983 */ /* 0x002ee80000300800 */
[----:B------:R-:W3:Y:S04]  /*1dff0*/  LDL.LU R17, [R1+0xc] ;  /* 0x00000c0001117983 */ /* 0x000ee80000300800 */
[----:B------:R0:W-:Y:S04]  /*1e000*/  STS.U8 [R9+UR9+0x1f80], R69 ;  /* 0x001f804509007988 */ /* 0x0001e80008000009 */
[----:B------:R1:W-:Y:S04]  /*1e010*/  STS.U8 [R9+UR9+0x5f80], R75 ;  /* 0x005f804b09007988 */ /* 0x0003e80008000009 */
[----:B------:R0:W-:Y:S04]  /*1e020*/  STS.U8 [R9+UR9+0x2380], R81 ;  /* 0x0023805109007988 */ /* 0x0001e80008000009 */
[----:B------:R0:W-:Y:S04]  /*1e030*/  STS.U8 [R9+UR9+0x6380], R87 ;  /* 0x0063805709007988 */ /* 0x0001e80008000009 */
[----:B------:R0:W-:Y:S04]  /*1e040*/  STS.U8 [R9+UR9+0x2780], R93 ;  /* 0x0027805d09007988 */ /* 0x0001e80008000009 */
[----:B------:R0:W-:Y:S04]  /*1e050*/  STS.U8 [R9+UR9+0x6780], R45 ;  /* 0x0067802d09007988 */ /* 0x0001e80008000009 */
[----:B------:R0:W-:Y:S04]  /*1e060*/  STS.U8 [R9+UR9+0x2b80], R52 ;  /* 0x002b803409007988 */ /* 0x0001e80008000009 */
[----:B------:R1:W-:Y:S04]  /*1e070*/  STS.U8 [R9+UR9+0x6b80], R58 ;  /* 0x006b803a09007988 */ /* 0x0003e80008000009 */
[----:B0-----:R-:W3:Y:S04]  /*1e080*/  LDL.LU R69, [R1+0xfcc] ;  /* 0x000fcc0001457983 */ /* 0x001ee80000300800 */
[----:B-1----:R-:W3:Y:S04]  /*1e090*/  LDL.LU R75, [R1+0xfc8] ;  /* 0x000fc800014b7983 */ /* 0x002ee80000300800 */
[----:B------:R-:W3:Y:S04]  /*1e0a0*/  LDL.LU R81, [R1+0xfc4] ;  /* 0x000fc40001517983 */ /* 0x000ee80000300800 */
[----:B------:R-:W3:Y:S04]  /*1e0b0*/  LDL.LU R87, [R1+0xfc0] ;  /* 0x000fc00001577983 */ /* 0x000ee80000300800 */
[----:B------:R0:W-:Y:S04]  /*1e0c0*/  STS.U8 [R9+UR9+0x2f80], R64 ;  /* 0x002f804009007988 */ /* 0x0001e80008000009 */
[----:B------:R-:W3:Y:S04]  /*1e0d0*/  LDL.LU R93, [R1+0xfbc] ;  /* 0x000fbc00015d7983 */ /* 0x000ee80000300800 */
[----:B------:R1:W-:Y:S04]  /*1e0e0*/  STS.U8 [R9+UR9+0x6f80], R70 ;  /* 0x006f804609007988 */ /* 0x0003e80008000009 */
[----:B------:R-:W3:Y:S04]  /*1e0f0*/  LDL.LU R45, [R1+0xfb8] ;  /* 0x000fb800012d7983 */ /* 0x000ee80000300800 */
[----:B------:R-:W3:Y:S04]  /*1e100*/  LDL.LU R52, [R1+0xfb4] ;  /* 0x000fb40001347983 */ /* 0x000ee80000300800 */
[----:B------:R-:W3:Y:S04]  /*1e110*/  LDL.LU R58, [R1+0xfb0] ;  /* 0x000fb000013a7983 */ /* 0x000ee80000300800 */
[----:B0-----:R-:W3:Y:S04]  /*1e120*/  LDL.LU R64, [R1+0xfac] ;  /* 0x000fac0001407983 */ /* 0x001ee80000300800 */
[----:B-1----:R-:W3:Y:S04]  /*1e130*/  LDL.LU R70, [R1+0xfa8] ;  /* 0x000fa80001467983 */ /* 0x002ee80000300800 */
[----:B------:R0:W-:Y:S04]  /*1e140*/  STS.U8 [R9+UR9+0x3380], R76 ;  /* 0x0033804c09007988 */ /* 0x0001e80008000009 */
[----:B------:R1:W-:Y:S04]  /*1e150*/  STS.U8 [R9+UR9+0x7380], R82 ;  /* 0x0073805209007988 */ /* 0x0003e80008000009 */
[----:B------:R-:W-:Y:S04]  /*1e160*/  STS.U8 [R9+UR9+0x3780], R14 ;  /* 0x0037800e09007988 */ /* 0x000fe80008000009 */
[----:B------:R-:W-:Y:S04]  /*1e170*/  STS.U8 [R9+UR9+0x7780], R15 ;  /* 0x0077800f09007988 */ /* 0x000fe80008000009 */
[----:B------:R-:W-:Y:S04]  /*1e180*/  STS.U8 [R9+UR9+0x3b80], R46 ;  /* 0x003b802e09007988 */ /* 0x000fe80008000009 */
        /* <DEDUP_REMOVED lines=25> */
[----:B------:R0:W-:Y:S02]  /*1e320*/  STS.U8 [R18+UR9+0x11c00], R17 ;  /* 0x011c001112007988 */ /* 0x0001e40008000009 */
[----:B0-----:R-:W0:Y:S02]  /*1e330*/  S2R R17, SR_TID.X ;  /* 0x0000000000117919 */ /* 0x001e240000002100 */
[----:B0-----:R-:W-:-:S04]  /*1e340*/  LOP3.LUT R17, R17, 0x7f, RZ, 0xc0, !PT ;  /* 0x0000007f11117812 */ /* 0x001fc800078ec0ff */
[----:B------:R-:W-:Y:S01]  /*1e350*/  LOP3.LUT R17, R17, 0x10, RZ, 0x3c, !PT ;  /* 0x0000001011117812 */ /* 0x000fe200078e3cff */
[----:B---3--:R0:W-:Y:S04]  /*1e360*/  STS.U8 [R18+UR9+0x12000], R89 ;  /* 0x0120005912007988 */ /* 0x0081e80008000009 */
[----:B--2---:R1:W-:Y:S04]  /*1e370*/  STS.U8 [R18+UR9+0x12400], R83 ;  /* 0x0124005312007988 */ /* 0x0043e80008000009 */
[----:B----4-:R2:W-:Y:S04]  /*1e380*/  STS.U8 [R18+UR9+0x12800], R77 ;  /* 0x0128004d12007988 */ /* 0x0105e80008000009 */
[----:B------:R3:W-:Y:S04]  /*1e390*/  STS.U8 [R18+UR9+0x12c00], R71 ;  /* 0x012c004712007988 */ /* 0x0007e80008000009 */
[----:B------:R4:W-:Y:S04]  /*1e3a0*/  STS.U8 [R18+UR9+0x13000], R65 ;  /* 0x0130004112007988 */ /* 0x0009e80008000009 */
[----:B------:R2:W-:Y:S04]  /*1e3b0*/  STS.U8 [R18+UR9+0x13400], R59 ;  /* 0x0134003b12007988 */ /* 0x0005e80008000009 */
[----:B0-----:R-:W4:Y:S04]  /*1e3c0*/  LDL.LU R89, [R1+0x74] ;  /* 0x0000740001597983 */ /* 0x001f280000300800 */
[----:B-1----:R-:W4:Y:S04]  /*1e3d0*/  LDL.LU R83, [R1+0x90] ;  /* 0x0000900001537983 */ /* 0x002f280000300800 */
[----:B--2---:R-:W2:Y:S04]  /*1e3e0*/  LDL.LU R77, [R1+0xac] ;  /* 0x0000ac00014d7983 */ /* 0x004ea80000300800 */
[----:B---3--:R-:W3:Y:S04]  /*1e3f0*/  LDL.LU R71, [R1+0x1c] ;  /* 0x00001c0001477983 */ /* 0x008ee80000300800 */
[----:B----4-:R-:W4:Y:S04]  /*1e400*/  LDL.LU R65, [R1+0x38] ;  /* 0x0000380001417983 */ /* 0x010f280000300800 */
[----:B------:R-:W3:Y:S04]  /*1e410*/  LDL.LU R59, [R1+0x54] ;  /* 0x00005400013b7983 */ /* 0x000ee80000300800 */
[----:B------:R0:W-:Y:S04]  /*1e420*/  STS.U8 [R18+UR9+0x13800], R53 ;  /* 0x0138003512007988 */ /* 0x0001e80008000009 */
[----:B------:R1:W-:Y:S04]  /*1e430*/  STS.U8 [R18+UR9+0x13c00], R47 ;  /* 0x013c002f12007988 */ /* 0x0003e80008000009 */
[----:B------:R1:W-:Y:S04]  /*1e440*/  STS.U8 [R17+UR9+0x10080], R88 ;  /* 0x0100805811007988 */ /* 0x0003e80008000009 */
[----:B0-----:R-:W3:Y:S04]  /*1e450*/  LDL.LU R53, [R1+0x70] ;  /* 0x0000700001357983 */ /* 0x001ee80000300800 */
[----:B-1----:R-:W3:Y:S04]  /*1e460*/  LDL.LU R47, [R1+0x8c] ;  /* 0x00008c00012f7983 */ /* 0x002ee80000300800 */
[----:B------:R-:W3:Y:S04]  /*1e470*/  LDL.LU R88, [R1+0xf7c] ;  /* 0x000f7c0001587983 */ /* 0x000ee80000300800 */
[----:B--2---:R-:W-:Y:S04]  /*1e480*/  STS.U8 [R17+UR9+0x10480], R77 ;  /* 0x0104804d11007988 */ /* 0x004fe80008000009 */
[----:B------:R-:W-:Y:S04]  /*1e490*/  STS.U8 [R17+UR9+0x10880], R83 ;  /* 0x0108805311007988 */ /* 0x000fe80008000009 */
[----:B------:R-:W-:Y:S04]  /*1e4a0*/  STS.U8 [R17+UR9+0x10c80], R89 ;  /* 0x010c805911007988 */ /* 0x000fe80008000009 */
[----:B------:R-:W-:Y:S04]  /*1e4b0*/  STS.U8 [R17+UR9+0x11080], R14 ;  /* 0x0110800e11007988 */ /* 0x000fe80008000009 */
[----:B------:R-:W-:Y:S04]  /*1e4c0*/  STS.U8 [R17+UR9+0x11480], R15 ;  /* 0x0114800f11007988 */ /* 0x000fe80008000009 */
[----:B------:R-:W-:Y:S04]  /*1e4d0*/  STS.U8 [R17+UR9+0x11880], R46 ;  /* 0x0118802e11007988 */ /* 0x000fe80008000009 */
[----:B------:R-:W-:Y:S04]  /*1e4e0*/  STS.U8 [R17+UR9+0x11c80], R13 ;  /* 0x011c800d11007988 */ /* 0x000fe80008000009 */
[----:B---3--:R0:W-:Y:S04]  /*1e4f0*/  STS.U8 [R17+UR9+0x12080], R88 ;  /* 0x0120805811007988 */ /* 0x0081e80008000009 */
[----:B------:R1:W-:Y:S04]  /*1e500*/  STS.U8 [R17+UR9+0x12480], R82 ;  /* 0x0124805211007988 */ /* 0x0003e80008000009 */
[----:B0-----:R-:W2:Y:S04]  /*1e510*/  LDL.LU R88, [R1+0xa8] ;  /* 0x0000a80001587983 */ /* 0x001ea80000300800 */
[----:B-1----:R-:W3:Y:S04]  /*1e520*/  LDL.LU R82, [R1+0xc4] ;  /* 0x0000c40001527983 */ /* 0x002ee80000300800 */
[----:B------:R-:W-:Y:S04]  /*1e530*/  STS.U8 [R17+UR9+0x12880], R76 ;  /* 0x0128804c11007988 */ /* 0x000fe80008000009 */
[----:B------:R-:W-:Y:S04]  /*1e540*/  STS.U8 [R17+UR9+0x12c80], R70 ;  /* 0x012c804611007988 */ /* 0x000fe80008000009 */
[----:B------:R-:W-:Y:S04]  /*1e550*/  STS.U8 [R17+UR9+0x13080], R64 ;  /* 0x0130804011007988 */ /* 0x000fe80008000009 */
[----:B------:R-:W-:Y:S04]  /*1e560*/  STS.U8 [R17+UR9+0x13480], R58 ;  /* 0x0134803a11007988 */ /* 0x000fe80008000009 */
[----:B------:R-:W-:Y:S04]  /*1e570*/  STS.U8 [R17+UR9+0x13880], R52 ;  /* 0x0138803411007988 */ /* 0x000fe80008000009 */
[----:B------:R0:W-:Y:S04]  /*1e580*/  STS.U8 [R17+UR9+0x13c80], R45 ;  /* 0x013c802d11007988 */ /* 0x0001e80008000009 */
[----:B------:R-:W4:Y:S04]  /*1e590*/  LDL.LU R83, [R1+0xc0] ;  /* 0x0000c00001537983 */ /* 0x000f280000300800 */
[----:B------:R-:W4:Y:S04]  /*1e5a0*/  LDL.LU R89, [R1+0xa4] ;  /* 0x0000a40001597983 */ /* 0x000f280000300800 */
[----:B------:R-:W4:Y:S04]  /*1e5b0*/  LDL.LU R14, [R1+0x88] ;  /* 0x00008800010e7983 */ /* 0x000f280000300800 */
[----:B------:R-:W4:Y:S04]  /*1e5c0*/  LDL.LU R15, [R1+0x6c] ;  /* 0x00006c00010f7983 */ /* 0x000f280000300800 */
[----:B------:R-:W4:Y:S04]  /*1e5d0*/  LDL.LU R46, [R1+0x50] ;  /* 0x00005000012e7983 */ /* 0x000f280000300800 */
[----:B------:R-:W4:Y:S01]  /*1e5e0*/  LDL.LU R13, [R1+0x34] ;  /* 0x00003400010d7983 */ /* 0x000f220000300800 */
[----:B0-----:R-:W0:Y:S02]  /*1e5f0*/  S2R R17, SR_TID.X ;  /* 0x0000000000117919 */ /* 0x001e240000002100 */
[----:B0-----:R-:W-:-:S04]  /*1e600*/  LOP3.LUT R17, R17, 0x7f, RZ, 0xc0, !PT ;  /* 0x0000007f11117812 */ /* 0x001fc800078ec0ff */
[----:B------:R-:W-:Y:S02]  /*1e610*/  LOP3.LUT R77, R17, 0x20, RZ, 0x3c, !PT ;  /* 0x00000020114d7812 */ /* 0x000fe400078e3cff */
[----:B------:R-:W4:Y:S04]  /*1e620*/  LDL.LU R17, [R1+0x18] ;  /* 0x0000180001117983 */ /* 0x000f280000300800 */
[----:B---3--:R0:W-:Y:S04]  /*1e630*/  STS.U8 [R77+UR9+0x10100], R82 ;  /* 0x010100524d007988 */ /* 0x0081e80008000009 */
[----:B--2---:R1:W-:Y:S04]  /*1e640*/  STS.U8 [R77+UR9+0x10500], R88 ;  /* 0x010500584d007988 */ /* 0x0043e80008000009 */
[----:B------:R2:W-:Y:S04]  /*1e650*/  STS.U8 [R77+UR9+0x10900], R47 ;  /* 0x0109002f4d007988 */ /* 0x0005e80008000009 */
[----:B------:R3:W-:Y:S04]  /*1e660*/  STS.U8 [R77+UR9+0x10d00], R53 ;  /* 0x010d00354d007988 */ /* 0x0007e80008000009 */
[----:B------:R0:W-:Y:S04]  /*1e670*/  STS.U8 [R77+UR9+0x11100], R59 ;  /* 0x0111003b4d007988 */ /* 0x0001e80008000009 */
[----:B----4-:R4:W-:Y:S04]  /*1e680*/  STS.U8 [R77+UR9+0x11500], R65 ;  /* 0x011500414d007988 */ /* 0x0109e80008000009 */
[----:B------:R0:W-:Y:S04]  /*1e690*/  STS.U8 [R77+UR9+0x11900], R71 ;  /* 0x011900474d007988 */ /* 0x0001e80008000009 */
        /* <DEDUP_REMOVED lines=9> */
[----:B0-----:R-:W4:Y:S04]  /*1e730*/  LDL.LU R82, [R1+0xbc] ;  /* 0x0000bc0001527983 */ /* 0x001f280000300800 */
[----:B-1----:R-:W4:Y:S04]  /*1e740*/  LDL.LU R88, [R1+0xa0] ;  /* 0x0000a00001587983 */ /* 0x002f280000300800 */
[----:B--2---:R-:W2:Y:S04]  /*1e750*/  LDL.LU R47, [R1+0x84] ;  /* 0x00008400012f7983 */ /* 0x004ea80000300800 */
[----:B---3--:R-:W3:Y:S04]  /*1e760*/  LDL.LU R53, [R1+0x68] ;  /* 0x0000680001357983 */ /* 0x008ee80000300800 */
[----:B------:R-:W3:Y:S04]  /*1e770*/  LDL.LU R59, [R1+0x4c] ;  /* 0x00004c00013b7983 */ /* 0x000ee80000300800 */
[----:B----4-:R-:W4:Y:S04]  /*1e780*/  LDL.LU R65, [R1+0x30] ;  /* 0x0000300001417983 */ /* 0x010f280000300800 */
[----:B------:R-:W4:Y:S01]  /*1e790*/  LDL.LU R71, [R1+0x14] ;  /* 0x0000140001477983 */ /* 0x000f220000300800 */
[----:B------:R-:W0:Y:S02]  /*1e7a0*/  S2R R77, SR_TID.X ;  /* 0x00000000004d7919 */ /* 0x000e240000002100 */
[----:B0-----:R-:W-:-:S04]  /*1e7b0*/  LOP3.LUT R77, R77, 0x7f, RZ, 0xc0, !PT ;  /* 0x0000007f4d4d7812 */ /* 0x001fc800078ec0ff */
[----:B------:R-:W-:-:S05]  /*1e7c0*/  LOP3.LUT R76, R77, 0x30, RZ, 0x3c, !PT ;  /* 0x000000304d4c7812 */ /* 0x000fca00078e3cff */
[----:B------:R0:W-:Y:S04]  /*1e7d0*/  STS.U8 [R76+UR9+0x10180], R83 ;  /* 0x010180534c007988 */ /* 0x0001e80008000009 */
[----:B------:R1:W-:Y:S04]  /*1e7e0*/  STS.U8 [R76+UR9+0x10580], R89 ;  /* 0x010580594c007988 */ /* 0x0003e80008000009 */
[----:B------:R0:W-:Y:S04]  /*1e7f0*/  STS.U8 [R76+UR9+0x10980], R14 ;  /* 0x0109800e4c007988 */ /* 0x0001e80008000009 */
[----:B------:R0:W-:Y:S04]  /*1e800*/  STS.U8 [R76+UR9+0x10d80], R15 ;  /* 0x010d800f4c007988 */ /* 0x0001e80008000009 */
[----:B------:R1:W-:Y:S04]  /*1e810*/  STS.U8 [R76+UR9+0x11180], R46 ;  /* 0x0111802e4c007988 */ /* 0x0003e80008000009 */
[----:B------:R1:W-:Y:S04]  /*1e820*/  STS.U8 [R76+UR9+0x11580], R13 ;  /* 0x0115800d4c007988 */ /* 0x0003e80008000009 */
[----:B0-----:R-:W4:Y:S04]  /*1e830*/  LDL.LU R83, [R1+0xb8] ;  /* 0x0000b80001537983 */ /* 0x001f280000300800 */
[----:B-1----:R-:W4:Y:S04]  /*1e840*/  LDL.LU R89, [R1+0x9c] ;  /* 0x00009c0001597983 */ /* 0x002f280000300800 */
[----:B------:R-:W4:Y:S04]  /*1e850*/  LDL.LU R14, [R1+0x80] ;  /* 0x00008000010e7983 */ /* 0x000f280000300800 */
[----:B------:R-:W4:Y:S04]  /*1e860*/  LDL.LU R15, [R1+0x64] ;  /* 0x00006400010f7983 */ /* 0x000f280000300800 */
[----:B------:R-:W4:Y:S04]  /*1e870*/  LDL.LU R46, [R1+0x48] ;  /* 0x00004800012e7983 */ /* 0x000f280000300800 */
[----:B------:R0:W-:Y:S04]  /*1e880*/  STS.U8 [R76+UR9+0x11980], R17 ;  /* 0x011980114c007988 */ /* 0x0001e80008000009 */
[----:B------:R-:W4:Y:S04]  /*1e890*/  LDL.LU R13, [R1+0x2c] ;  /* 0x00002c00010d7983 */ /* 0x000f280000300800 */
[----:B0-----:R-:W4:Y:S04]  /*1e8a0*/  LDL.LU R17, [R1+0x10] ;  /* 0x0000100001117983 */ /* 0x001f280000300800 */
[----:B------:R-:W-:Y:S04]  /*1e8b0*/  STS.U8 [R76+UR9+0x11d80], R92 ;  /* 0x011d805c4c007988 */ /* 0x000fe80008000009 */
[----:B------:R-:W-:Y:S04]  /*1e8c0*/  STS.U8 [R76+UR9+0x12180], R86 ;  /* 0x012180564c007988 */ /* 0x000fe80008000009 */
[----:B------:R-:W-:Y:S04]  /*1e8d0*/  STS.U8 [R76+UR9+0x12580], R80 ;  /* 0x012580504c007988 */ /* 0x000fe80008000009 */
[----:B------:R-:W-:Y:S04]  /*1e8e0*/  STS.U8 [R76+UR9+0x12980], R74 ;  /* 0x0129804a4c007988 */ /* 0x000fe80008000009 */
[----:B------:R-:W-:Y:S01]  /*1e8f0*/  STS.U8 [R76+UR9+0x12d80], R68 ;  /* 0x012d80444c007988 */ /* 0x000fe20008000009 */
[----:B------:R-:W-:-:S03]  /*1e900*/  LOP3.LUT R77, R18, 0x40, RZ, 0x3c, !PT ;  /* 0x00000040124d7812 */ /* 0x000fc600078e3cff */
[----:B------:R-:W-:Y:S04]  /*1e910*/  STS.U8 [R76+UR9+0x13180], R62 ;  /* 0x0131803e4c007988 */ /* 0x000fe80008000009 */
[----:B------:R-:W-:Y:S04]  /*1e920*/  STS.U8 [R76+UR9+0x13580], R56 ;  /* 0x013580384c007988 */ /* 0x000fe80008000009 */
[----:B------:R-:W-:Y:S04]  /*1e930*/  STS.U8 [R76+UR9+0x13980], R50 ;  /* 0x013980324c007988 */ /* 0x000fe80008000009 */
[----:B------:R-:W-:Y:S01]  /*1e940*/  STS.U8 [R76+UR9+0x13d80], R43 ;  /* 0x013d802b4c007988 */ /* 0x000fe20008000009 */
[----:B------:R-:W-:-:S03]  /*1e950*/  LOP3.LUT R18, R18, 0x50, RZ, 0x3c, !PT ;  /* 0x0000005012127812 */ /* 0x000fc600078e3cff */
[----:B------:R-:W-:Y:S04]  /*1e960*/  STS.U8 [R77+UR9+0x10200], R82 ;  /* 0x010200524d007988 */ /* 0x000fe80008000009 */
[----:B------:R-:W-:Y:S04]  /*1e970*/  STS.U8 [R77+UR9+0x10600], R88 ;  /* 0x010600584d007988 */ /* 0x000fe80008000009 */
[----:B--2---:R-:W-:Y:S04]  /*1e980*/  STS.U8 [R77+UR9+0x10a00], R47 ;  /* 0x010a002f4d007988 */ /* 0x004fe80008000009 */
[----:B---3--:R-:W-:Y:S04]  /*1e990*/  STS.U8 [R77+UR9+0x10e00], R53 ;  /* 0x010e00354d007988 */ /* 0x008fe80008000009 */
[----:B------:R-:W-:Y:S04]  /*1e9a0*/  STS.U8 [R77+UR9+0x11200], R59 ;  /* 0x0112003b4d007988 */ /* 0x000fe80008000009 */
        /* <DEDUP_REMOVED lines=32> */
[----:B------:R2:W-:Y:S04]  /*1ebb0*/  STS.U8 [R16+UR9+0x11700], R7 ;  /* 0x0117000710007988 */ /* 0x0005e80008000009 */
[----:B0-----:R0:W5:Y:S04]  /*1ebc0*/  LDL.LU R5, [R1+0xf78] ;  /* 0x000f780001057983 */ /* 0x0011680000300800 */
[----:B-1----:R0:W5:Y:S04]  /*1ebd0*/  LDL.LU R4, [R1+0xf74] ;  /* 0x000f740001047983 */ /* 0x0021680000300800 */
[----:B--2---:R0:W5:Y:S04]  /*1ebe0*/  LDL.LU R3, [R1+0xf70] ;  /* 0x000f700001037983 */ /* 0x0041680000300800 */
[----:B---3--:R0:W5:Y:S04]  /*1ebf0*/  LDL.LU R2, [R1+0xf6c] ;  /* 0x000f6c0001027983 */ /* 0x0081680000300800 */
[----:B----4-:R0:W5:Y:S04]  /*1ec00*/  LDL.LU R6, [R1+0xf68] ;  /* 0x000f680001067983 */ /* 0x0101680000300800 */
[----:B------:R0:W5:Y:S04]  /*1ec10*/  LDL.LU R7, [R1+0xf64] ;  /* 0x000f640001077983 */ /* 0x0001680000300800 */
        /* <DEDUP_REMOVED lines=14> */
[----:B------:R0:W-:Y:S01]  /*1ed00*/  STS.U8 [R9+UR9+0x11380], R26 ;  /* 0x0113801a09007988 */ /* 0x0001e20008000009 */
[----:B-1----:R-:W1:Y:S03]  /*1ed10*/  LDC R16, c[0x0][0x3a0] ;  /* 0x0000e800ff107b82 */ /* 0x002e660000000800 */
        /* <DEDUP_REMOVED lines=10> */
[----:B------:R0:W-:Y:S01]  /*1edc0*/  STS.U8 [R9+UR9+0x13f80], R8 ;  /* 0x013f800809007988 */ /* 0x0001e20008000009 */
[----:B------:R2:W-:Y:S06]  /*1edd0*/  MEMBAR.ALL.CTA ;  /* 0x0000000000007992 */ /* 0x0005ec0000008000 */
[----:B--2---:R-:W2:Y:S02]  /*1ede0*/  FENCE.VIEW.ASYNC.S ;  /* 0x00000000000073c6 */ /* 0x004ea40000000000 */
[----:B--2---:R-:W-:Y:S01]  /*1edf0*/  BAR.SYNC.DEFER_BLOCKING 0x0 ;  /* 0x0000000000007b1d */ /* 0x004fe20000010000 */
[----:B-1----:R-:W-:Y:S01]  /*1ee00*/  VIADD R16, R16, 0x7f ;  /* 0x0000007f10107836 */ /* 0x002fe20000000000 */
[----:B------:R-:W-:-:S04]  /*1ee10*/  ISETP.NE.U32.AND P0, PT, RZ, UR7, PT ;  /* 0x00000007ff007c0c */ /* 0x000fc8000bf05070 */
[C---:B------:R-:W-:Y:S02]  /*1ee20*/  ISETP.LT.OR P1, PT, R16.reuse, 0x80, P0 ;  /* 0x000000801000780c */ /* 0x040fe40000721670 */
[----:B------:R-:W-:-:S11]  /*1ee30*/  ISETP.GE.AND P3, PT, R16, 0x100, PT ;  /* 0x000001001000780c */ /* 0x000fd60003f66270 */
[----:B0-----:R-:W-:Y:S05]  /*1ee40*/  @P1 BRA `(.L_x_6) ;  /* 0x0000000000d81947 */ /* 0x001fea0003800000 */
[----:B------:R-:W-:Y:S02]  /*1ee50*/  USHF.R.U32.HI UR14, URZ, 0x4, UR9 ;  /* 0x00000004ff0e7899 */ /* 0x000fe40008011609 */
[----:B------:R-:W-:Y:S02]  /*1ee60*/  UIADD3 UR5, UPT, UPT, UR9, 0x10000, URZ ;  /* 0x0001000009057890 */ /* 0x000fe4000fffe0ff */
[----:B------:R-:W-:Y:S02]  /*1ee70*/  USGXT.U32 UR14, UR14, 0xe ;  /* 0x0000000e0e0e789a */ /* 0x000fe40008000000 */
[----:B------:R-:W-:Y:S02]  /*1ee80*/  USHF.R.U32.HI UR5, URZ, 0x4, UR5 ;  /* 0x00000004ff057899 */ /* 0x000fe40008011605 */
[----:B------:R-:W-:Y:S02]  /*1ee90*/  UIADD3 UR34, UP1, UPT, UR14, 0x100, URZ ;  /* 0x000001000e227890 */ /* 0x000fe4000ff3e0ff */
[----:B------:R-:W-:Y:S01]  /*1eea0*/  USGXT.U32 UR12, UR5, 0xe ;  /* 0x0000000e050c789a */ /* 0x000fe20008000000 */
[----:B------:R-:W-:Y:S01]  /*1eeb0*/  UMOV UR4, URZ ;  /* 0x000000ff00047c82 */ /* 0x000fe20008000000 */
[----:B------:R-:W-:Y:S01]  /*1eec0*/  UMOV UR6, URZ ;  /* 0x000000ff00067c82 */ /* 0x000fe20008000000 */
[----:B------:R-:W-:-:S02]  /*1eed0*/  UIADD3.X UR35, UPT, UPT, UR4, 0x40004040, URZ, UP1, !UPT ;  /* 0x4000404004237890 */ /* 0x000fc40008ffe4ff */
[----:B------:R-:W-:Y:S01]  /*1eee0*/  UIADD3 UR32, UP1, UPT, UR12, 0x2, URZ ;  /* 0x000000020c207890 */ /* 0x000fe2000ff3e0ff */
[----:B------:R-:W-:Y:S01]  /*1eef0*/  UMOV UR4, UR11 ;  /* 0x0000000b00047c82 */ /* 0x000fe20008000000 */
[----:B------:R-:W-:Y:S02]  /*1ef00*/  UMOV UR5, URZ ;  /* 0x000000ff00057c82 */ /* 0x000fe40008000000 */
[----:B------:R-:W-:Y:S01]  /*1ef10*/  UIADD3.X UR33, UPT, UPT, UR6, 0x40004040, URZ, UP1, !UPT ;  /* 0x4000404006217890 */ /* 0x000fe20008ffe4ff */
[----:B------:R-:W-:Y:S01]  /*1ef20*/  UMOV UR25, UR4 ;  /* 0x0000000400197c82 */ /* 0x000fe20008000000 */
[----:B------:R-:W-:Y:S02]  /*1ef30*/  UIADD3.64 UR4, UPT, UPT, UR34, 0x100, URZ ;  /* 0x0000010022047897 */ /* 0x000fe4000fffe0ff */
[----:B------:R-:W-:Y:S02]  /*1ef40*/  UIADD3.64 UR6, UPT, UPT, UR32, 0x2, URZ ;  /* 0x0000000220067897 */ /* 0x000fe4000fffe0ff */
[----:B------:R-:W-:-:S02]  /*1ef50*/  UIADD3.64 UR16, UPT, UPT, UR34, 0x200, URZ ;  /* 0x0000020022107897 */ /* 0x000fc4000fffe0ff */
[----:B------:R-:W-:Y:S02]  /*1ef60*/  UIADD3.64 UR18, UPT, UPT, UR32, 0x4, URZ ;  /* 0x0000000420127897 */ /* 0x000fe4000fffe0ff */
[----:B------:R-:W-:Y:S02]  /*1ef70*/  UIADD3 UR24, UPT, UPT, UR8, 0x80, URZ ;  /* 0x0000008008187890 */ /* 0x000fe4000fffe0ff */
[----:B------:R-:W-:Y:S02]  /*1ef80*/  UIADD3.64 UR22, UPT, UPT, UR34, 0x300, URZ ;  /* 0x0000030022167897 */ /* 0x000fe4000fffe0ff */
[----:B------:R-:W-:Y:S02]  /*1ef90*/  UIADD3 UR46, UPT, UPT, UR8, 0x80, URZ ;  /* 0x00000080082e7890 */ /* 0x000fe4000fffe0ff */
[----:B------:R-:W-:Y:S02]  /*1efa0*/  UIADD3.64 UR26, UPT, UPT, UR34, 0x400, URZ ;  /* 0x00000400221a7897 */ /* 0x000fe4000fffe0ff */
[----:B------:R-:W-:-:S02]  /*1efb0*/  UIADD3 UR47, UPT, UPT, UR8, 0x80, URZ ;  /* 0x00000080082f7890 */ /* 0x000fc4000fffe0ff */
[----:B------:R-:W-:Y:S01]  /*1efc0*/  UIADD3.64 UR28, UPT, UPT, UR34, 0x500, URZ ;  /* 0x00000500221c7897 */ /* 0x000fe2000fffe0ff */
[----:B------:R-:W-:Y:S01]  /*1efd0*/  UMOV UR36, 0x0 ;  /* 0x0000000000247882 */ /* 0x000fe20000000000 */
[----:B------:R-:W-:Y:S01]  /*1efe0*/  UMOV UR37, 0x8208490 ;  /* 0x0820849000257882 */ /* 0x000fe20000000000 */
[----:B------:R-:W-:Y:S01]  /*1eff0*/  UIADD3 UR52, UPT, UPT, UR8, 0x80, URZ ;  /* 0x0000008008347890 */ /* 0x000fe2000fffe0ff */
[----:B------:R-:W-:Y:S01]  /*1f000*/  UMOV UR15, 0x40004040 ;  /* 0x40004040000f7882 */ /* 0x000fe20000000000 */
[----:B------:R-:W-:Y:S01]  /*1f010*/  UIADD3.64 UR30, UPT, UPT, UR34, 0x600, URZ ;  /* 0x00000600221e7897 */ /* 0x000fe2000fffe0ff */
[----:B------:R-:W-:Y:S01]  /*1f020*/  UMOV UR13, 0x40004040 ;  /* 0x40004040000d7882 */ /* 0x000fe20000000000 */
[----:B------:R-:W-:Y:S01]  /*1f030*/  UMOV UR38, 0x0 ;  /* 0x0000000000267882 */ /* 0x000fe20000000000 */
[----:B------:R-:W-:Y:S01]  /*1f040*/  UMOV UR39, 0x8208490 ;  /* 0x0820849000277882 */ /* 0x000fe20000000000 */
[----:B------:R-:W-:Y:S01]  /*1f050*/  UMOV UR40, 0x0 ;  /* 0x0000000000287882 */ /* 0x000fe20000000000 */
[----:B------:R-:W-:Y:S01]  /*1f060*/  UMOV UR41, 0x8208490 ;  /* 0x0820849000297882 */ /* 0x000fe20000000000 */
[----:B------:R0:W-:Y:S01]  /*1f070*/  UTCQMMA gdesc[UR14], gdesc[UR12], tmem[UR8], tmem[UR36], idesc[UR37], !UPT ;  /* 0x00ff240c0e0075ea */ /* 0x0001e2000f800308 */
[----:B------:R-:W-:Y:S01]  /*1f080*/  UMOV UR42, 0x0 ;  /* 0x00000000002a7882 */ /* 0x000fe20000000000 */
[----:B------:R-:W-:Y:S01]  /*1f090*/  UMOV UR43, 0x8208490 ;  /* 0x08208490002b7882 */ /* 0x000fe20000000000 */
[----:B------:R0:W-:Y:S01]  /*1f0a0*/  UTCQMMA gdesc[UR34], gdesc[UR32], tmem[UR8], tmem[UR38], idesc[UR39], UPT ;  /* 0x00ff2620220075ea */ /* 0x0001e2000b800308 */
        /* <DEDUP_REMOVED lines=8> */
[----:B------:R0:W-:Y:S01]  /*1f130*/  UTCQMMA gdesc[UR22], gdesc[UR12], tmem[UR24], tmem[UR44], idesc[UR45], !UPT ;  /* 0x00ff2c0c160075ea */ /* 0x0001e2000f800318 */
[----:B------:R-:W-:Y:S01]  /*1f140*/  UMOV UR54, 0x0 ;  /* 0x0000000000367882 */ /* 0x000fe20000000000 */
[----:B------:R-:W-:Y:S01]  /*1f150*/  UMOV UR55, 0x8208490 ;  /* 0x0820849000377882 */ /* 0x000fe20000000000 */
[----:B------:R0:W-:Y:S01]  /*1f160*/  UTCQMMA gdesc[UR26], gdesc[UR32], tmem[UR46], tmem[UR48], idesc[UR49], UPT ;  /* 0x00ff30201a0075ea */ /* 0x0001e2000b80032e */
[----:B------:R0:W-:Y:S01]  /*1f170*/  UTCQMMA gdesc[UR28], gdesc[UR6], tmem[UR47], tmem[UR50], idesc[UR51], UPT ;  /* 0x00ff32061c0075ea */ /* 0x0001e2000b80032f */
[----:B------:R0:W-:Y:S01]  /*1f180*/  UTCQMMA gdesc[UR30], gdesc[UR18], tmem[UR52], tmem[UR54], idesc[UR55], UPT ;  /* 0x00ff36121e0075ea */ /* 0x0001e2000b800334 */
[----:B------:R0:W-:Y:S01]  /*1f190*/  UTCBAR [UR25], URZ ;  /* 0x000000ff190073e9 */ /* 0x0001e200080000ff */
[----:B------:R-:W-:Y:S01]  /*1f1a0*/  NOP ;  /* 0x0000000000007918 */ /* 0x000fe20000000000 */
.L_x_6:
[----:B0-----:R-:W-:Y:S01]  /*1f1b0*/  UMOV UR4, URZ ;  /* 0x000000ff00047c82 */ /* 0x001fe20008000000 */
[----:B------:R-:W-:Y:S05]  /*1f1c0*/  @!P3 BRA `(.L_x_7) ;  /* 0x0000017800d8b947 */ /* 0x000fea0003800000 */
[----:B------:R-:W-:Y:S01]  /*1f1d0*/  SHF.R.S32.HI R8, RZ, 0x1f, R16 ;  /* 0x0000001fff087819 */ /* 0x000fe20000011410 */
[----:B------:R-:W-:Y:S01]  /*1f1e0*/  UIADD3 UR4, UPT, UPT, UR9, 0x8000, URZ ;  /* 0x0000800009047890 */ /* 0x000fe2000fffe0ff */
[----:B-----5:R-:W-:Y:S01]  /*1f1f0*/  IMAD.SHL.U32 R6, R6, 0x80, RZ ;  /* 0x0000008006067824 */ /* 0x020fe200078e00ff */
[----:B------:R-:W-:Y:S01]  /*1f200*/  UIADD3 UR5, UPT, UPT, UR9, 0x14000, URZ ;  /* 0x0001400009057890 */ /* 0x000fe2000fffe0ff */
[----:B------:R-:W-:Y:S01]  /*1f210*/  LEA.HI R8, R8, R16, RZ, 0x7 ;  /* 0x0000001008087211 */ /* 0x000fe200078f38ff */
[----:B------:R-:W-:Y:S01]  /*1f220*/  USHF.R.U32.HI UR4, URZ, 0x4, UR4 ;  /* 0x00000004ff047899 */ /* 0x000fe20008011604 */
[----:B------:R-:W-:Y:S01]  /*1f230*/  IMAD.SHL.U32 R7, R7, 0x80, RZ ;  /* 0x0000008007077824 */ /* 0x000fe200078e00ff */
[----:B------:R-:W-:Y:S01]  /*1f240*/  USHF.R.U32.HI UR5, URZ, 0x4, UR5 ;  /* 0x00000004ff057899 */ /* 0x000fe20008011605 */
[----:B------:R-:W-:Y:S01]  /*1f250*/  SHF.R.S32.HI R8, RZ, 0x7, R8 ;  /* 0x00000007ff087819 */ /* 0x000fe20000011408 */
[----:B------:R-:W-:Y:S01]  /*1f260*/  USGXT.U32 UR14, UR4, 0xe ;  /* 0x0000000e040e789a */ /* 0x000fe20008000000 */
[----:B------:R-:W-:Y:S01]  /*1f270*/  IMAD.MOV.U32 R10, RZ, RZ, RZ ;  /* 0x000000ffff0a7224 */ /* 0x000fe200078e00ff */
[----:B------:R-:W-:Y:S01]  /*1f280*/  USGXT.U32 UR12, UR5, 0xe ;  /* 0x0000000e050c789a */ /* 0x000fe20008000000 */
[----:B------:R-:W-:Y:S01]  /*1f290*/  VIMNMX R8, PT, PT, R8, 0x2, !PT ;  /* 0x0000000208087848 */ /* 0x000fe20007fe0100 */
[----:B------:R-:W-:Y:S01]  /*1f2a0*/  UIADD3 UR22, UP1, UPT, UR14, 0x100, URZ ;  /* 0x000001000e167890 */ /* 0x000fe2000ff3e0ff */
[----:B------:R-:W-:Y:S01]  /*1f2b0*/  SHF.R.S32.HI R9, RZ, 0x1f, R7 ;  /* 0x0000001fff097819 */ /* 0x000fe20000011407 */
[----:B------:R-:W-:-:S02]  /*1f2c0*/  UIADD3 UR24, UP2, UPT, UR12, 0x2, URZ ;  /* 0x000000020c187890 */ /* 0x000fc4000ff5e0ff */
[----:B------:R-:W-:Y:S01]  /*1f2d0*/  VIADD R8, R8, 0xfffffffe ;  /* 0xfffffffe08087836 */ /* 0x000fe20000000000 */
[----:B------:R-:W-:Y:S01]  /*1f2e0*/  UMOV UR4, URZ ;  /* 0x000000ff00047c82 */ /* 0x000fe20008000000 */
[----:B------:R-:W-:Y:S01]  /*1f2f0*/  UMOV UR5, URZ ;  /* 0x000000ff00057c82 */ /* 0x000fe20008000000 */
[----:B------:R-:W-:Y:S02]  /*1f300*/  UIADD3.X UR23, UPT, UPT, UR4, 0x40004040, URZ, UP1, !UPT ;  /* 0x4000404004177890 */ /* 0x000fe40008ffe4ff */
[----:B------:R0:W-:Y:S01]  /*1f310*/  STL [R1+0xedc], R8 ;  /* 0x000edc0801007387 */ /* 0x0001e20000100800 */
[----:B------:R-:W-:Y:S01]  /*1f320*/  UIADD3.X UR25, UPT, UPT, UR5, 0x40004040, URZ, UP2, !UPT ;  /* 0x4000404005197890 */ /* 0x000fe200097fe4ff */
[----:B------:R-:W-:Y:S02]  /*1f330*/  UMOV UR18, 0x1 ;  /* 0x0000000100127882 */ /* 0x000fe40000000000 */
[----:B------:R1:W-:Y:S01]  /*1f340*/  STL [R1+0xecc], RZ ;  /* 0x000eccff01007387 */ /* 0x0003e20000100800 */
[----:B------:R-:W-:-:S02]  /*1f350*/  UIADD3.64 UR26, UPT, UPT, UR22, 0x100, URZ ;  /* 0x00000100161a7897 */ /* 0x000fc4000fffe0ff */
[----:B------:R-:W-:Y:S02]  /*1f360*/  UIADD3.64 UR28, UPT, UPT, UR24, 0x2, URZ ;  /* 0x00000002181c7897 */ /* 0x000fe4000fffe0ff */
[----:B------:R-:W-:Y:S01]  /*1f370*/  UIADD3.64 UR30, UPT, UPT, UR22, 0x200, URZ ;  /* 0x00000200161e7897 */ /* 0x000fe2000fffe0ff */
[----:B0-----:R-:W-:Y:S01]  /*1f380*/  SHF.R.S32.HI R8, RZ, 0x1f, R6 ;  /* 0x0000001fff087819 */ /* 0x001fe20000011406 */
[----:B------:R-:W-:Y:S02]  /*1f390*/  UIADD3.64 UR32, UPT, UPT, UR24, 0x4, URZ ;  /* 0x0000000418207897 */ /* 0x000fe4000fffe0ff */
[----:B------:R-:W-:Y:S02]  /*1f3a0*/  UIADD3.64 UR34, UPT, UPT, UR22, 0x300, URZ ;  /* 0x0000030016227897 */ /* 0x000fe4000fffe0ff */
[----:B------:R-:W-:Y:S02]  /*1f3b0*/  UIADD3.64 UR36, UPT, UPT, UR22, 0x400, URZ ;  /* 0x0000040016247897 */ /* 0x000fe4000fffe0ff */
[----:B------:R-:W-:-:S02]  /*1f3c0*/  UIADD3.64 UR38, UPT, UPT, UR22, 0x500, URZ ;  /* 0x0000050016267897 */ /* 0x000fc4000fffe0ff */
[----:B------:R-:W-:Y:S01]  /*1f3d0*/  UIADD3.64 UR40, UPT, UPT, UR22, 0x600, URZ ;  /* 0x0000060016287897 */ /* 0x000fe2000fffe0ff */
[----:B-1----:R-:W-:-:S11]  /*1f3e0*/  UMOV UR13, 0x40004040 ;  /* 0x40004040000d7882 */ /* 0x002fd60000000000 */
.L_x_10:
[----:B------:R-:W2:Y:S04]  /*1f3f0*/  LDL.LU R33, [R1+0x3fc] ;  /* 0x0003fc0001217983 */ /* 0x000ea80000300800 */
[----:B------:R-:W3:Y:S04]  /*1f400*/  LDL.LU R23, [R1+0x7c8] ;  /* 0x0007c80001177983 */ /* 0x000ee80000300800 */
[----:B------:R-:W4:Y:S04]  /*1f410*/  LDL.LU R32, [R1+0x7c0] ;  /* 0x0007c00001207983 */ /* 0x000f280000300800 */
[----:B-----5:R-:W5:Y:S04]  /*1f420*/  LDL.LU R31, [R1+0x7b8] ;  /* 0x0007b800011f7983 */ /* 0x020f680000300800 */
[----:B------:R-:W5:Y:S04]  /*1f430*/  LDL.LU R30, [R1+0x7b0] ;  /* 0x0007b000011e7983 */ /* 0x000f680000300800 */
        /* <DEDUP_REMOVED lines=17> */
[----:B0-----:R-:W5:Y:S01]  /*1f550*/  LDL.LU R9, [R1+0x770] ;  /* 0x0007700001097983 */ /* 0x001f620000300800 */
[----:B------:R-:W-:Y:S01]  /*1f560*/  IMAD.U32 R10, R10, -0x80000000, RZ ;  /* 0x800000000a0a7824 */ /* 0x000fe200078e00ff */
[----:B--2---:R-:W-:-:S02]  /*1f570*/  IADD3 R33, P6, PT, R7, R33, RZ ;  /* 0x0000002107217210 */ /* 0x004fc40007fde0ff */
[C---:B---3--:R-:W-:Y:S02]  /*1f580*/  IADD3 R23, P1, PT, R7.reuse, R23, RZ ;  /* 0x0000001707177210 */ /* 0x048fe40007f3e0ff */
[----:B----4-:R-:W-:-:S03]  /*1f590*/  IADD3 R32, P3, PT, R7, R32, RZ ;  /* 0x0000002007207210 */ /* 0x010fc60007f7e0ff */
[----:B------:R0:W-:Y:S01]  /*1f5a0*/  STL [R1+0x7c8], R23 ;  /* 0x0007c81701007387 */ /* 0x0001e20000100800 */
[----:B-----5:R-:W-:-:S03]  /*1f5b0*/  IADD3 R31, P4, PT, R7, R31, RZ ;  /* 0x0000001f071f7210 */ /* 0x020fc60007f9e0ff */
[----:B------:R-:W-:Y:S01]  /*1f5c0*/  STL [R1+0x3fc], R33 ;  /* 0x0003fc2101007387 */ /* 0x000fe20000100800 */
[----:B------:R-:W-:-:S03]  /*1f5d0*/  IADD3 R30, P5, PT, R7, R30, RZ ;  /* 0x0000001e071e7210 */ /* 0x000fc60007fbe0ff */
[----:B------:R-:W-:Y:S01]  /*1f5e0*/  STL [R1+0x7c0], R32 ;  /* 0x0007c02001007387 */ /* 0x000fe20000100800 */
[----:B0-----:R-:W-:-:S03]  /*1f5f0*/  SHF.R.S32.HI R23, RZ, 0x1f, R7 ;  /* 0x0000001fff177819 */ /* 0x001fc60000011407 */
[----:B------:R-:W-:Y:S02]  /*1f600*/  STL [R1+0x7b8], R31 ;  /* 0x0007b81f01007387 */ /* 0x000fe40000100800 */
[----:B------:R-:W-:Y:S01]  /*1f610*/  IMAD.X R29, R23, 0x1, R29, P6 ;  /* 0x00000001171d7824 */ /* 0x000fe200030e061d */
[----:B------:R-:W-:Y:S01]  /*1f620*/  IADD3 R28, P6, PT, R7, R28, RZ ;  /* 0x0000001c071c7210 */ /* 0x000fe20007fde0ff */
        /* <DEDUP_REMOVED lines=17> */
[----:B------:R-:W-:-:S05]  /*1f740*/  IMAD.X R15, R23, 0x1, R15, P6 ;  /* 0x00000001170f7824 */ /* 0x000fca00030e060f */
[----:B------:R0:W-:Y:S01]  /*1f750*/  STL [R1+0x7a4], R15 ;  /* 0x0007a40f01007387 */ /* 0x0001e20000100800 */
[----:B------:R-:W-:-:S03]  /*1f760*/  IMAD.X R14, R23, 0x1, R14, P1 ;  /* 0x00000001170e7824 */ /* 0x000fc600008e060e */
[----:B------:R-:W-:Y:S01]  /*1f770*/  STL [R1+0x7ac], R20 ;  /* 0x0007ac1401007387 */ /* 0x000fe20000100800 */
[----:B------:R-:W-:-:S03]  /*1f780*/  IADD3 R18, P6, PT, R7, R18, RZ ;  /* 0x0000001207127210 */ /* 0x000fc60007fde0ff */
[----:B0-----:R-:W2:Y:S01]  /*1f790*/  LDL.LU R15, [R1+0x78c] ;  /* 0x00078c00010f7983 */ /* 0x001ea20000300800 */
[----:B------:R-:W-:-:S03]  /*1f7a0*/  IMAD.X R13, R23, 0x1, R13, P3 ;  /* 0x00000001170d7824 */ /* 0x000fc600018e060d */
[----:B------:R-:W-:Y:S04]  /*1f7b0*/  STL [R1+0x790], R19 ;  /* 0x0007901301007387 */ /* 0x000fe80000100800 */
[----:B------:R0:W-:Y:S01]  /*1f7c0*/  STL [R1+0x79c], R14 ;  /* 0x00079c0e01007387 */ /* 0x0001e20000100800 */
[----:B------:R-:W-:Y:S01]  /*1f7d0*/  IADD3 R17, P1, PT, R7, R17, RZ ;  /* 0x0000001107117210 */ /* 0x000fe20007f3e0ff */
[----:B------:R-:W-:Y:S02]  /*1f7e0*/  IMAD.X R12, R23, 0x1, R12, P4 ;  /* 0x00000001170c7824 */ /* 0x000fe400020e060c */
[----:B0-----:R-:W3:Y:S04]  /*1f7f0*/  LDL.LU R14, [R1+0x768] ;  /* 0x00076800010e7983 */ /* 0x001ee80000300800 */
[----:B------:R-:W-:Y:S04]  /*1f800*/  STL [R1+0x788], R18 ;  /* 0x0007881201007387 */ /* 0x000fe80000100800 */
[----:B------:R0:W-:Y:S04]  /*1f810*/  STL [R1+0x794], R13 ;  /* 0x0007940d01007387 */ /* 0x0001e80000100800 */
[----:B0-----:R-:W4:Y:S01]  /*1f820*/  LDL.LU R13, [R1+0x784] ;  /* 0x00078400010d7983 */ /* 0x001f220000300800 */
[----:B------:R-:W-:-:S03]  /*1f830*/  IADD3 R16, P3, PT, R7, R16, RZ ;  /* 0x0000001007107210 */ /* 0x000fc60007f7e0ff */
[----:B------:R-:W-:Y:S04]  /*1f840*/  STL [R1+0x780], R17 ;  /* 0x0007801101007387 */ /* 0x000fe80000100800 */
[----:B------:R0:W-:Y:S04]  /*1f850*/  STL [R1+0x404], R12 ;  /* 0x0004040c01007387 */ /* 0x0001e80000100800 */
[----:B0-----:R-:W5:Y:S01]  /*1f860*/  LDL.LU R12, [R1+0x760] ;  /* 0x00076000010c7983 */ /* 0x001f620000300800 */
[----:B------:R-:W-:-:S03]  /*1f870*/  IADD3 R9, P4, PT, R7, R9, RZ ;  /* 0x0000000907097210 */ /* 0x000fc60007f9e0ff */
[----:B------:R-:W-:Y:S04]  /*1f880*/  STL [R1+0x778], R16 ;  /* 0x0007781001007387 */ /* 0x000fe80000100800 */
[----:B------:R-:W5:Y:S04]  /*1f890*/  LDL.LU R38, [R1+0x77c] ;  /* 0x00077c0001267983 */ /* 0x000f680000300800 */
[----:B------:R-:W5:Y:S04]  /*1f8a0*/  LDL.LU R37, [R1+0x400] ;  /* 0x0004000001257983 */ /* 0x000f680000300800 */
[----:B------:R-:W5:Y:S04]  /*1f8b0*/  LDL.LU R36, [R1+0x774] ;  /* 0x0007740001247983 */ /* 0x000f680000300800 */
[----:B------:R0:W-:Y:S04]  /*1f8c0*/  STL [R1+0x770], R9 ;  /* 0x0007700901007387 */ /* 0x0001e80000100800 */
        /* <DEDUP_REMOVED lines=16> */
[----:B0-----:R-:W5:Y:S04]  /*1f9d0*/  LDL.LU R9, [R1+0x720] ;  /* 0x0007200001097983 */ /* 0x001f680000300800 */
[----:B------:R-:W5:Y:S01]  /*1f9e0*/  LDL.LU R18, [R1+0x734] ;  /* 0x0007340001127983 */ /* 0x000f620000300800 */
[----:B--2---:R-:W-:-:S05]  /*1f9f0*/  IMAD.X R15, R23, 0x1, R15, P5 ;  /* 0x00000001170f7824 */ /* 0x004fca00028e060f */
[----:B------:R0:W-:Y:S04]  /*1fa00*/  STL [R1+0x78c], R15 ;  /* 0x00078c0f01007387 */ /* 0x0001e80000100800 */
[----:B0-----:R-:W2:Y:S01]  /*1fa10*/  LDL.LU R15, [R1+0x718] ;  /* 0x00071800010f7983 */ /* 0x001ea20000300800 */
[----:B---3--:R-:W-:-:S03]  /*1fa20*/  IADD3 R14, P5, PT, R7, R14, RZ ;  /* 0x0000000e070e7210 */ /* 0x008fc60007fbe0ff */
[----:B------:R-:W3:Y:S04]  /*1fa30*/  LDL.LU R17, [R1+0x72c] ;  /* 0x00072c0001117983 */ /* 0x000ee80000300800 */
[----:B------:R0:W-:Y:S04]  /*1fa40*/  STL [R1+0x768], R14 ;  /* 0x0007680e01007387 */ /* 0x0001e80000100800 */
[----:B0-----:R-:W3:Y:S01]  /*1fa50*/  LDL.LU R14, [R1+0x710] ;  /* 0x00071000010e7983 */ /* 0x001ee20000300800 */
[----:B----4-:R-:W-:-:S03]  /*1fa60*/  IMAD.X R13, R23, 0x1, R13, P6 ;  /* 0x00000001170d7824 */ /* 0x010fc600030e060d */
[----:B------:R-:W4:Y:S04]  /*1fa70*/  LDL.LU R16, [R1+0x724] ;  /* 0x0007240001107983 */ /* 0x000f280000300800 */
[----:B------:R0:W-:Y:S04]  /*1fa80*/  STL [R1+0x784], R13 ;  /* 0x0007840d01007387 */ /* 0x0001e80000100800 */
[----:B0-----:R-:W4:Y:S01]  /*1fa90*/  LDL.LU R13, [R1+0x708] ;  /* 0x00070800010d7983 */ /* 0x001f220000300800 */
[----:B-----5:R-:W-:-:S05]  /*1faa0*/  IADD3 R12, P6, PT, R7, R12, RZ ;  /* 0x0000000c070c7210 */ /* 0x020fca0007fde0ff */
[----:B------:R0:W-:Y:S04]  /*1fab0*/  STL [R1+0x760], R12 ;  /* 0x0007600c01007387 */ /* 0x0001e80000100800 */
[----:B0-----:R-:W5:Y:S01]  /*1fac0*/  LDL.LU R12, [R1+0x3f0] ;  /* 0x0003f000010c7983 */ /* 0x001f620000300800 */
[----:B------:R-:W-:Y:S01]  /*1fad0*/  IMAD.X R38, R23, 0x1, R38, P1 ;  /* 0x0000000117267824 */ /* 0x000fe200008e0626 */
[----:B------:R-:W-:Y:S01]  /*1fae0*/  IADD3 R37, P1, PT, R7, R37, RZ ;  /* 0x0000002507257210 */ /* 0x000fe20007f3e0ff */
        /* <DEDUP_REMOVED lines=30> */
[----:B------:R-:W-:Y:S01]  /*1fcd0*/  IADD3 R20, P5, PT, R7, R20, RZ ;  /* 0x0000001407147210 */ /* 0x000fe20007fbe0ff */
[----:B------:R-:W-:Y:S02]  /*1fce0*/  IMAD.X R19, R23, 0x1, R19, P6 ;  /* 0x0000000117137824 */ /* 0x000fe400030e0613 */
[----:B------:R-:W-:Y:S01]  /*1fcf0*/  STL [R1+0x728], R22 ;  /* 0x0007281601007387 */ /* 0x000fe20000100800 */
[----:B------:R-:W-:-:S03]  /*1fd00*/  IADD3 R9, P6, PT, R7, R9, RZ ;  /* 0x0000000907097210 */ /* 0x000fc60007fde0ff */
[----:B------:R-:W-:Y:S01]  /*1fd10*/  STL [R1+0x744], R21 ;  /* 0x0007441501007387 */ /* 0x000fe20000100800 */
[----:B------:R-:W-:-:S03]  /*1fd20*/  IMAD.X R18, R23, 0x1, R18, P1 ;  /* 0x0000000117127824 */ /* 0x000fc600008e0612 */
[----:B------:R0:W-:Y:S04]  /*1fd30*/  STL [R1+0x720], R9 ;  /* 0x0007200901007387 */ /* 0x0001e80000100800 */
[----:B------:R-:W-:Y:S04]  /*1fd40*/  STL [R1+0x40c], R20 ;  /* 0x00040c1401007387 */ /* 0x000fe80000100800 */
[----:B0-----:R-:W5:Y:S04]  /*1fd50*/  LDL.LU R9, [R1+0x700] ;  /* 0x0007000001097983 */ /* 0x001f680000300800 */
[----:B------:R-:W-:Y:S01]  /*1fd60*/  STL [R1+0x73c], R19 ;  /* 0x00073c1301007387 */ /* 0x000fe20000100800 */
[----:B--2---:R-:W-:Y:S01]  /*1fd70*/  IADD3 R15, P1, PT, R7, R15, RZ ;  /* 0x0000000f070f7210 */ /* 0x004fe20007f3e0ff */
[----:B---3--:R-:W-:-:S04]  /*1fd80*/  IMAD.X R17, R23, 0x1, R17, P3 ;  /* 0x0000000117117824 */ /* 0x008fc800018e0611 */
[----:B------:R0:W-:Y:S04]  /*1fd90*/  STL [R1+0x718], R15 ;  /* 0x0007180f01007387 */ /* 0x0001e80000100800 */
[----:B0-----:R-:W2:Y:S01]  /*1fda0*/  LDL.LU R15, [R1+0x71c] ;  /* 0x00071c00010f7983 */ /* 0x001ea20000300800 */
[----:B------:R-:W-:-:S03]  /*1fdb0*/  IADD3 R14, P3, PT, R7, R14, RZ ;  /* 0x0000000e070e7210 */ /* 0x000fc60007f7e0ff */
[----:B------:R-:W-:Y:S01]  /*1fdc0*/  STL [R1+0x734], R18 ;  /* 0x0007341201007387 */ /* 0x000fe20000100800 */
[----:B----4-:R-:W-:-:S03]  /*1fdd0*/  IMAD.X R16, R23, 0x1, R16, P4 ;  /* 0x0000000117107824 */ /* 0x010fc600020e0610 */
[----:B------:R0:W-:Y:S04]  /*1fde0*/  STL [R1+0x710], R14 ;  /* 0x0007100e01007387 */ /* 0x0001e80000100800 */
[----:B0-----:R-:W3:Y:S01]  /*1fdf0*/  LDL.LU R14, [R1+0x6f8] ;  /* 0x0006f800010e7983 */ /* 0x001ee20000300800 */
[----:B------:R-:W-:-:S03]  /*1fe00*/  IADD3 R13, P4, PT, R7, R13, RZ ;  /* 0x0000000d070d7210 */ /* 0x000fc60007f9e0ff */
[----:B------:R-:W-:Y:S04]  /*1fe10*/  STL [R1+0x72c], R17 ;  /* 0x00072c1101007387 */ /* 0x000fe80000100800 */
[----:B------:R0:W-:Y:S04]  /*1fe20*/  STL [R1+0x708], R13 ;  /* 0x0007080d01007387 */ /* 0x0001e80000100800 */
[----:B0-----:R-:W4:Y:S01]  /*1fe30*/  LDL.LU R13, [R1+0x714] ;  /* 0x00071400010d7983 */ /* 0x001f220000300800 */
[----:B-----5:R-:W-:-:S03]  /*1fe40*/  IMAD.X R12, R23, 0x1, R12, P5 ;  /* 0x00000001170c7824 */ /* 0x020fc600028e060c */
        /* <DEDUP_REMOVED lines=22> */
[----:B------:R-:W-:-:S03]  /*1ffb0*/  IADD3 R9, P5, PT, R7, R9, RZ ;  /* 0x0000000907097210 */ /* 0x000fc60007fbe0ff */
[----:B------:R-:W5:Y:S04]  /*1ffc0*/  LDL.LU R18, [R1+0x6a0] ;  /* 0x0006a00001127983 */ /* 0x000f680000300800 */
[----:B------:R0:W-:Y:S04]  /*1ffd0*/  STL [R1+0x700], R9 ;  /* 0x0007000901007387 */ /* 0x0001e80000100800 */
        /* <DEDUP_REMOVED lines=9> */
[----:B----4-:R-:W-:-:S05]  /*20070*/  IMAD.X R13, R23, 0x1, R13, P1 ;  /* 0x00000001170d7824 */ /* 0x010fca00008e060d */
[----:B------:R0:W-:Y:S01]  /*20080*/  STL [R1+0x714], R13 ;  /* 0x0007140d01007387 */ /* 0x0001e20000100800 */
[----:B-----5:R-:W-:Y:S01]  /*20090*/  IADD3 R38, P1, PT, R7, R38, RZ ;  /* 0x0000002607267210 */ /* 0x020fe20007f3e0ff */
[----:B------:R-:W-:Y:S02]  /*200a0*/  IMAD.X R37, R23, 0x1, R37, P3 ;  /* 0x0000000117257824 */ /* 0x000fe400018e0625 */
[----:B0-----:R-:W4:Y:S01]  /*200b0*/  LDL.LU R13, [R1+0x688] ;  /* 0x00068800010d7983 */ /* 0x001f220000300800 */
        /* <DEDUP_REMOVED lines=32> */
[----:B------:R-:W-:-:S03]  /*202c0*/  IMAD.X R12, R23, 0x1, R12, P1 ;  /* 0x00000001170c7824 */ /* 0x000fc600008e060c */
[----:B------:R-:W-:Y:S04]  /*202d0*/  STL [R1+0x6b0], R21 ;  /* 0x0006b01501007387 */ /* 0x000fe80000100800 */
[----:B------:R0:W-:Y:S04]  /*202e0*/  STL [R1+0x6c4], R12 ;  /* 0x0006c40c01007387 */ /* 0x0001e80000100800 */
[----:B------:R-:W-:Y:S04]  /*202f0*/  STL [R1+0x6cc], R20 ;  /* 0x0006cc1401007387 */ /* 0x000fe80000100800 */
[----:B0-----:R-:W5:Y:S01]  /*20300*/  LDL.LU R12, [R1+0x6a4] ;  /* 0x0006a400010c7983 */ /* 0x001f620000300800 */
[----:B------:R-:W-:Y:S01]  /*20310*/  IADD3 R19, P6, PT, R7, R19, RZ ;  /* 0x0000001307137210 */ /* 0x000fe20007fde0ff */
[----:B------:R-:W-:Y:S01]  /*20320*/  IMAD.X R9, R23, 0x1, R9, P3 ;  /* 0x0000000117097824 */ /* 0x000fe200018e0609 */
[----:B------:R-:W-:-:S03]  /*20330*/  IADD3 R18, P1, PT, R7, R18, RZ ;  /* 0x0000001207127210 */ /* 0x000fc60007f3e0ff */
[----:B------:R-:W-:Y:S04]  /*20340*/  STL [R1+0x6a8], R19 ;  /* 0x0006a81301007387 */ /* 0x000fe80000100800 */
[----:B------:R0:W-:Y:S01]  /*20350*/  STL [R1+0x6bc], R9 ;  /* 0x0006bc0901007387 */ /* 0x0001e20000100800 */
[----:B------:R-:W-:-:S03]  /*20360*/  IADD3 R17, P3, PT, R7, R17, RZ ;  /* 0x0000001107117210 */ /* 0x000fc60007f7e0ff */
[----:B0-----:R-:W5:Y:S04]  /*20370*/  LDL.LU R9, [R1+0x680] ;  /* 0x0006800001097983 */ /* 0x001f680000300800 */
[----:B------:R-:W-:Y:S01]  /*20380*/  STL [R1+0x6a0], R18 ;  /* 0x0006a01201007387 */ /* 0x000fe20000100800 */
[----:B--2---:R-:W-:-:S05]  /*20390*/  IMAD.X R15, R23, 0x1, R15, P4 ;  /* 0x00000001170f7824 */ /* 0x004fca00020e060f */
[----:B------:R0:W-:Y:S01]  /*203a0*/  STL [R1+0x6b4], R15 ;  /* 0x0006b40f01007387 */ /* 0x0001e20000100800 */
[----:B---3--:R-:W-:-:S03]  /*203b0*/  IADD3 R16, P4, PT, R7, R16, RZ ;  /* 0x0000001007107210 */ /* 0x008fc60007f9e0ff */
[----:B0-----:R-:W2:Y:S01]  /*203c0*/  LDL.LU R15, [R1+0x69c] ;  /* 0x00069c00010f7983 */ /* 0x001ea20000300800 */
[----:B------:R-:W-:-:S03]  /*203d0*/  IMAD.X R14, R23, 0x1, R14, P5 ;  /* 0x00000001170e7824 */ /* 0x000fc600028e060e */
[----:B------:R-:W-:Y:S04]  /*203e0*/  STL [R1+0x698], R17 ;  /* 0x0006981101007387 */ /* 0x000fe80000100800 */
[----:B------:R0:W-:Y:S04]  /*203f0*/  STL [R1+0x6ac], R14 ;  /* 0x0006ac0e01007387 */ /* 0x0001e80000100800 */
[----:B0-----:R-:W3:Y:S01]  /*20400*/  LDL.LU R14, [R1+0x678] ;  /* 0x00067800010e7983 */ /* 0x001ee20000300800 */
[----:B----4-:R-:W-:-:S03]  /*20410*/  IADD3 R13, P5, PT, R7, R13, RZ ;  /* 0x0000000d070d7210 */ /* 0x010fc60007fbe0ff */
[----:B------:R-:W-:Y:S04]  /*20420*/  STL [R1+0x690], R16 ;  /* 0x0006901001007387 */ /* 0x000fe80000100800 */
[----:B------:R-:W4:Y:S04]  /*20430*/  LDL.LU R38, [R1+0x694] ;  /* 0x0006940001267983 */ /* 0x000f280000300800 */
[----:B------:R-:W4:Y:S04]  /*20440*/  LDL.LU R37, [R1+0x670] ;  /* 0x0006700001257983 */ /* 0x000f280000300800 */
[----:B------:R-:W4:Y:S04]  /*20450*/  LDL.LU R36, [R1+0x68c] ;  /* 0x00068c0001247983 */ /* 0x000f280000300800 */
[----:B------:R0:W-:Y:S04]  /*20460*/  STL [R1+0x688], R13 ;  /* 0x0006880d01007387 */ /* 0x0001e80000100800 */
[----:B------:R-:W4:Y:S04]  /*20470*/  LDL.LU R35, [R1+0x668] ;  /* 0x0006680001237983 */ /* 0x000f280000300800 */
        /* <DEDUP_REMOVED lines=15> */
[----:B0-----:R-:W4:Y:S01]  /*20570*/  LDL.LU R13, [R1+0x628] ;  /* 0x00062800010d7983 */ /* 0x001f220000300800 */
[----:B-----5:R-:W-:-:S03]  /*20580*/  IMAD.X R12, R23, 0x1, R12, P6 ;  /* 0x00000001170c7824 */ /* 0x020fc600030e060c */
[----:B------:R-:W5:Y:S04]  /*20590*/  LDL.LU R18, [R1+0x644] ;  /* 0x0006440001127983 */ /* 0x000f680000300800 */
[----:B------:R0:W-:Y:S04]  /*205a0*/  STL [R1+0x6a4], R12 ;  /* 0x0006a40c01007387 */ /* 0x0001e80000100800 */
[----:B0-----:R-:W5:Y:S04]  /*205b0*/  LDL.LU R12, [R1+0x620] ;  /* 0x00062000010c7983 */ /* 0x001f680000300800 */
[----:B------:R-:W5:Y:S01]  /*205c0*/  LDL.LU R17, [R1+0x63c] ;  /* 0x00063c0001117983 */ /* 0x000f620000300800 */
[----:B------:R-:W-:-:S05]  /*205d0*/  IADD3 R9, P6, PT, R7, R9, RZ ;  /* 0x0000000907097210 */ /* 0x000fca0007fde0ff */
[----:B------:R0:W-:Y:S04]  /*205e0*/  STL [R1+0x680], R9 ;  /* 0x0006800901007387 */ /* 0x0001e80000100800 */
[----:B0-----:R-:W5:Y:S04]  /*205f0*/  LDL.LU R9, [R1+0x618] ;  /* 0x0006180001097983 */ /* 0x001f680000300800 */
[----:B------:R-:W5:Y:S01]  /*20600*/  LDL.LU R16, [R1+0x634] ;  /* 0x0006340001107983 */ /* 0x000f620000300800 */
[----:B--2---:R-:W-:-:S05]  /*20610*/  IMAD.X R15, R23, 0x1, R15, P1 ;  /* 0x00000001170f7824 */ /* 0x004fca00008e060f */
[----:B------:R0:W-:Y:S04]  /*20620*/  STL [R1+0x69c], R15 ;  /* 0x00069c0f01007387 */ /* 0x0001e80000100800 */
[----:B0-----:R-:W2:Y:S01]  /*20630*/  LDL.LU R15, [R1+0x610] ;  /* 0x00061000010f7983 */ /* 0x001ea20000300800 */
[----:B---3--:R-:W-:-:S05]  /*20640*/  IADD3 R14, P1, PT, R7, R14, RZ ;  /* 0x0000000e070e7210 */ /* 0x008fca0007f3e0ff */
[----:B------:R0:W-:Y:S01]  /*20650*/  STL [R1+0x678], R14 ;  /* 0x0006780e01007387 */ /* 0x0001e20000100800 */
[----:B----4-:R-:W-:Y:S01]  /*20660*/  IMAD.X R38, R23, 0x1, R38, P3 ;  /* 0x0000000117267824 */ /* 0x010fe200018e0626 */
[----:B------:R-:W-:Y:S02]  /*20670*/  IADD3 R37, P3, PT, R7, R37, RZ ;  /* 0x0000002507257210 */ /* 0x000fe40007f7e0ff */
[----:B0-----:R-:W3:Y:S01]  /*20680*/  LDL.LU R14, [R1+0x62c] ;  /* 0x00062c00010e7983 */ /* 0x001ee20000300800 */
        /* <DEDUP_REMOVED lines=35> */
[----:B-----5:R-:W-:-:S03]  /*208c0*/  IMAD.X R18, R23, 0x1, R18, P3 ;  /* 0x0000000117127824 */ /* 0x020fc600018e0612 */
[----:B------:R0:W-:Y:S04]  /*208d0*/  STL [R1+0x628], R13 ;  /* 0x0006280d01007387 */ /* 0x0001e80000100800 */
[----:B------:R-:W-:Y:S04]  /*208e0*/  STL [R1+0x630], R20 ;  /* 0x0006301401007387 */ /* 0x000fe80000100800 */
[----:B0-----:R-:W4:Y:S01]  /*208f0*/  LDL.LU R13, [R1+0x608] ;  /* 0x00060800010d7983 */ /* 0x001f220000300800 */
[----:B------:R-:W-:-:S03]  /*20900*/  IADD3 R12, P3, PT, R7, R12, RZ ;  /* 0x0000000c070c7210 */ /* 0x000fc60007f7e0ff */
[----:B------:R-:W-:Y:S04]  /*20910*/  STL [R1+0x64c], R19 ;  /* 0x00064c1301007387 */ /* 0x000fe80000100800 */
[----:B------:R0:W-:Y:S04]  /*20920*/  STL [R1+0x620], R12 ;  /* 0x0006200c01007387 */ /* 0x0001e80000100800 */
[----:B0-----:R-:W5:Y:S01]  /*20930*/  LDL.LU R12, [R1+0x624] ;  /* 0x00062400010c7983 */ /* 0x001f620000300800 */
[----:B------:R-:W-:Y:S01]  /*20940*/  IMAD.X R17, R23, 0x1, R17, P4 ;  /* 0x0000000117117824 */ /* 0x000fe200020e0611 */
[----:B------:R-:W-:-:S02]  /*20950*/  IADD3 R9, P4, PT, R7, R9, RZ ;  /* 0x0000000907097210 */ /* 0x000fc40007f9e0ff */
[----:B------:R-:W-:Y:S01]  /*20960*/  STL [R1+0x644], R18 ;  /* 0x0006441201007387 */ /* 0x000fe20000100800 */
[----:B------:R-:W-:-:S03]  /*20970*/  IMAD.X R16, R23, 0x1, R16, P5 ;  /* 0x0000000117107824 */ /* 0x000fc600028e0610 */
[----:B------:R0:W-:Y:S04]  /*20980*/  STL [R1+0x618], R9 ;  /* 0x0006180901007387 */ /* 0x0001e80000100800 */
[----:B0-----:R-:W5:Y:S04]  /*20990*/  LDL.LU R9, [R1+0x600] ;  /* 0x0006000001097983 */ /* 0x001f680000300800 */
[----:B------:R-:W-:Y:S01]  /*209a0*/  STL [R1+0x63c], R17 ;  /* 0x00063c1101007387 */ /* 0x000fe20000100800 */
[----:B--2---:R-:W-:-:S05]  /*209b0*/  IADD3 R15, P5, PT, R7, R15, RZ ;  /* 0x0000000f070f7210 */ /* 0x004fca0007fbe0ff */
[----:B------:R0:W-:Y:S04]  /*209c0*/  STL [R1+0x610], R15 ;  /* 0x0006100f01007387 */ /* 0x0001e80000100800 */
[----:B0-----:R-:W2:Y:S01]  /*209d0*/  LDL.LU R15, [R1+0x61c] ;  /* 0x00061c00010f7983 */ /* 0x001ea20000300800 */
[----:B---3--:R-:W-:-:S03]  /*209e0*/  IMAD.X R14, R23, 0x1, R14, P6 ;  /* 0x00000001170e7824 */ /* 0x008fc600030e060e */
[----:B------:R-:W-:Y:S04]  /*209f0*/  STL [R1+0x634], R16 ;  /* 0x0006341001007387 */ /* 0x000fe80000100800 */
[----:B------:R-:W3:Y:S04]  /*20a00*/  LDL.LU R38, [R1+0x5f8] ;  /* 0x0005f80001267983 */ /* 0x000ee80000300800 */
[----:B------:R-:W3:Y:S04]  /*20a10*/  LDL.LU R37, [R1+0x614] ;  /* 0x0006140001257983 */ /* 0x000ee80000300800 */
[----:B------:R-:W3:Y:S04]  /*20a20*/  LDL.LU R36, [R1+0x5f0] ;  /* 0x0005f00001247983 */ /* 0x000ee80000300800 */
[----:B------:R0:W-:Y:S04]  /*20a30*/  STL [R1+0x62c], R14 ;  /* 0x00062c0e01007387 */ /* 0x0001e80000100800 */
        /* <DEDUP_REMOVED lines=16> */
[----:B0-----:R-:W3:Y:S01]  /*20b40*/  LDL.LU R14, [R1+0x5cc] ;  /* 0x0005cc00010e7983 */ /* 0x001ee20000300800 */
[----:B----4-:R-:W-:-:S03]  /*20b50*/  IADD3 R13, P6, PT, R7, R13, RZ ;  /* 0x0000000d070d7210 */ /* 0x010fc60007fde0ff */
[----:B------:R-:W4:Y:S04]  /*20b60*/  LDL.LU R18, [R1+0x5a8] ;  /* 0x0005a80001127983 */ /* 0x000f280000300800 */
[----:B------:R0:W-:Y:S04]  /*20b70*/  STL [R1+0x608], R13 ;  /* 0x0006080d01007387 */ /* 0x0001e80000100800 */
        /* <DEDUP_REMOVED lines=8> */
[----:B0-----:R-:W5:Y:S01]  /*20c00*/  LDL.LU R9, [R1+0x5b4] ;  /* 0x0005b40001097983 */ /* 0x001f620000300800 */
[----:B--2---:R-:W-:-:S05]  /*20c10*/  IMAD.X R15, R23, 0x1, R15, P3 ;  /* 0x00000001170f7824 */ /* 0x004fca00018e060f */
[----:B------:R0:W-:Y:S01]  /*20c20*/  STL [R1+0x61c], R15 ;  /* 0x00061c0f01007387 */ /* 0x0001e20000100800 */
[----:B---3--:R-:W-:Y:S01]  /*20c30*/  IADD3 R38, P3, PT, R7, R38, RZ ;  /* 0x0000002607267210 */ /* 0x008fe20007f7e0ff */
[----:B------:R-:W-:Y:S02]  /*20c40*/  IMAD.X R37, R23, 0x1, R37, P4 ;  /* 0x0000000117257824 */ /* 0x000fe400020e0625 */
[----:B0-----:R-:W2:Y:S01]  /*20c50*/  LDL.LU R15, [R1+0x590] ;  /* 0x00059000010f7983 */ /* 0x001ea20000300800 */
        /* <DEDUP_REMOVED lines=33> */
[----:B------:R-:W-:Y:S01]  /*20e70*/  STL [R1+0x5b8], R21 ;  /* 0x0005b81501007387 */ /* 0x000fe20000100800 */
[----:B------:R-:W-:-:S03]  /*20e80*/  IADD3 R19, P1, PT, R7, R19, RZ ;  /* 0x0000001307137210 */ /* 0x000fc60007f3e0ff */
[----:B------:R0:W-:Y:S04]  /*20e90*/  STL [R1+0x5cc], R14 ;  /* 0x0005cc0e01007387 */ /* 0x0001e80000100800 */
[----:B------:R-:W-:Y:S01]  /*20ea0*/  STL [R1+0x5d4], R20 ;  /* 0x0005d41401007387 */ /* 0x000fe20000100800 */
[----:B----4-:R-:W-:-:S03]  /*20eb0*/  IADD3 R18, P3, PT, R7, R18, RZ ;  /* 0x0000001207127210 */ /* 0x010fc60007f7e0ff */
[----:B0-----:R-:W3:Y:S01]  /*20ec0*/  LDL.LU R14, [R1+0x5ac] ;  /* 0x0005ac00010e7983 */ /* 0x001ee20000300800 */
[----:B------:R-:W-:-:S03]  /*20ed0*/  IMAD.X R13, R23, 0x1, R13, P4 ;  /* 0x00000001170d7824 */ /* 0x000fc600020e060d */
[----:B------:R-:W-:Y:S04]  /*20ee0*/  STL [R1+0x5b0], R19 ;  /* 0x0005b01301007387 */ /* 0x000fe80000100800 */
[----:B------:R0:W-:Y:S04]  /*20ef0*/  STL [R1+0x5c4], R13 ;  /* 0x0005c40d01007387 */ /* 0x0001e80000100800 */
[----:B0-----:R-:W4:Y:S01]  /*20f00*/  LDL.LU R13, [R1+0x588] ;  /* 0x00058800010d7983 */ /* 0x001f220000300800 */
[----:B-----5:R-:W-:-:S03]  /*20f10*/  IMAD.X R12, R23, 0x1, R12, P5 ;  /* 0x00000001170c7824 */ /* 0x020fc600028e060c */
[----:B------:R-:W-:Y:S04]  /*20f20*/  STL [R1+0x5a8], R18 ;  /* 0x0005a81201007387 */ /* 0x000fe80000100800 */
[----:B------:R0:W-:Y:S04]  /*20f30*/  STL [R1+0x5bc], R12 ;  /* 0x0005bc0c01007387 */ /* 0x0001e80000100800 */
[----:B0-----:R-:W5:Y:S01]  /*20f40*/  LDL.LU R12, [R1+0x5a4] ;  /* 0x0005a400010c7983 */ /* 0x001f620000300800 */
[C---:B------:R-:W-:Y:S02]  /*20f50*/  IADD3 R17, P4, PT, R7.reuse, R17, RZ ;  /* 0x0000001107117210 */ /* 0x040fe40007f9e0ff */
[----:B------:R-:W-:Y:S01]  /*20f60*/  IADD3 R16, P5, PT, R7, R16, RZ ;  /* 0x0000001007107210 */ /* 0x000fe20007fbe0ff */
[----:B------:R-:W-:-:S02]  /*20f70*/  IMAD.X R9, R23, 0x1, R9, P6 ;  /* 0x0000000117097824 */ /* 0x000fc400030e0609 */
[----:B------:R-:W-:Y:S04]  /*20f80*/  STL [R1+0x5a0], R17 ;  /* 0x0005a01101007387 */ /* 0x000fe80000100800 */
[----:B------:R0:W-:Y:S04]  /*20f90*/  STL [R1+0x5b4], R9 ;  /* 0x0005b40901007387 */ /* 0x0001e80000100800 */
[----:B0-----:R-:W5:Y:S04]  /*20fa0*/  LDL.LU R9, [R1+0x580] ;  /* 0x0005800001097983 */ /* 0x001f680000300800 */
[----:B------:R-:W-:Y:S04]  /*20fb0*/  STL [R1+0x598], R16 ;  /* 0x0005981001007387 */ /* 0x000fe80000100800 */
[----:B------:R-:W5:Y:S04]  /*20fc0*/  LDL.LU R38, [R1+0x59c] ;  /* 0x00059c0001267983 */ /* 0x000f680000300800 */
[----:B------:R-:W5:Y:S04]  /*20fd0*/  LDL.LU R37, [R1+0x578] ;  /* 0x0005780001257983 */ /* 0x000f680000300800 */
[----:B------:R-:W5:Y:S01]  /*20fe0*/  LDL.LU R36, [R1+0x594] ;  /* 0x0005940001247983 */ /* 0x000f620000300800 */
[----:B--2---:R-:W-:-:S05]  /*20ff0*/  IADD3 R15, P6, PT, R7, R15, RZ ;  /* 0x0000000f070f7210 */ /* 0x004fca0007fde0ff */
[----:B------:R0:W-:Y:S04]  /*21000*/  STL [R1+0x590], R15 ;  /* 0x0005900f01007387 */ /* 0x0001e80000100800 */
[----:B------:R-:W2:Y:S04]  /*21010*/  LDL.LU R35, [R1+0x570] ;  /* 0x0005700001237983 */ /* 0x000ea80000300800 */
        /* <DEDUP_REMOVED lines=15> */
[----:B0-----:R-:W2:Y:S04]  /*21110*/  LDL.LU R15, [R1+0x530] ;  /* 0x00053000010f7983 */ /* 0x001ea80000300800 */
[----:B------:R-:W2:Y:S01]  /*21120*/  LDL.LU R18, [R1+0x54c] ;  /* 0x00054c0001127983 */ /* 0x000ea20000300800 */
[----:B---3--:R-:W-:-:S05]  /*21130*/  IMAD.X R14, R23, 0x1, R14, P1 ;  /* 0x00000001170e7824 */ /* 0x008fca00008e060e */
[----:B------:R0:W-:Y:S04]  /*21140*/  STL [R1+0x5ac], R14 ;  /* 0x0005ac0e01007387 */ /* 0x0001e80000100800 */
        /* <DEDUP_REMOVED lines=8> */
[----:B0-----:R-:W5:Y:S01]  /*211d0*/  LDL.LU R12, [R1+0x518] ;  /* 0x00051800010c7983 */ /* 0x001f620000300800 */
[----:B------:R-:W-:-:S05]  /*211e0*/  IADD3 R9, P3, PT, R7, R9, RZ ;  /* 0x0000000907097210 */ /* 0x000fca0007f7e0ff */
[----:B------:R0:W-:Y:S01]  /*211f0*/  STL [R1+0x580], R9 ;  /* 0x0005800901007387 */ /* 0x0001e20000100800 */
[----:B------:R-:W-:Y:S01]  /*21200*/  IMAD.X R38, R23, 0x1, R38, P4 ;  /* 0x0000000117267824 */ /* 0x000fe200020e0626 */
[----:B------:R-:W-:Y:S02]  /*21210*/  IADD3 R37, P4, PT, R7, R37, RZ ;  /* 0x0000002507257210 */ /* 0x000fe40007f9e0ff */
[----:B0-----:R-:W5:Y:S01]  /*21220*/  LDL.LU R9, [R1+0x534] ;  /* 0x0005340001097983 */ /* 0x001f620000300800 */
[----:B------:R-:W-:-:S03]  /*21230*/  IMAD.X R36, R23, 0x1, R36, P5 ;  /* 0x0000000117247824 */ /* 0x000fc600028e0624 */
[----:B------:R-:W-:Y:S04]  /*21240*/  STL [R1+0x59c], R38 ;  /* 0x00059c2601007387 */ /* 0x000fe80000100800 */
[----:B------:R-:W-:Y:S04]  /*21250*/  STL [R1+0x578], R37 ;  /* 0x0005782501007387 */ /* 0x000fe80000100800 */
[----:B------:R-:W-:Y:S01]  /*21260*/  STL [R1+0x594], R36 ;  /* 0x0005942401007387 */ /* 0x000fe20000100800 */
[----:B--2---:R-:W-:Y:S01]  /*21270*/  IADD3 R35, P5, PT, R7, R35, RZ ;  /* 0x0000002307237210 */ /* 0x004fe20007fbe0ff */
[----:B------:R-:W-:-:S04]  /*21280*/  IMAD.X R34, R23, 0x1, R34, P6 ;  /* 0x0000000117227824 */ /* 0x000fc800030e0622 */
        /* <DEDUP_REMOVED lines=26> */
[----:B------:R-:W-:Y:S01]  /*21430*/  IMAD.X R19, R23, 0x1, R19, P3 ;  /* 0x0000000117137824 */ /* 0x000fe200018e0613 */
[----:B------:R-:W-:Y:S01]  /*21440*/  IADD3 R15, P3, PT, R7, R15, RZ ;  /* 0x0000000f070f7210 */ /* 0x000fe20007f7e0ff */
[----:B------:R-:W-:Y:S01]  /*21450*/  STL [R1+0x55c], R21 ;  /* 0x00055c1501007387 */ /* 0x000fe20000100800 */
[----:B------:R-:W-:-:S03]  /*21460*/  IMAD.X R18, R23, 0x1, R18, P4 ;  /* 0x0000000117127824 */ /* 0x000fc600020e0612 */
[----:B------:R0:W-:Y:S04]  /*21470*/  STL [R1+0x530], R15 ;  /* 0x0005300f01007387 */ /* 0x0001e80000100800 */
[----:B------:R-:W-:Y:S04]  /*21480*/  STL [R1+0x538], R20 ;  /* 0x0005381401007387 */ /* 0x000fe80000100800 */
[----:B0-----:R-:W2:Y:S04]  /*21490*/  LDL.LU R15, [R1+0x510] ;  /* 0x00051000010f7983 */ /* 0x001ea80000300800 */
[----:B------:R-:W-:Y:S01]  /*214a0*/  STL [R1+0x554], R19 ;  /* 0x0005541301007387 */ /* 0x000fe20000100800 */
[----:B---3--:R-:W-:Y:S01]  /*214b0*/  IADD3 R14, P4, PT, R7, R14, RZ ;  /* 0x0000000e070e7210 */ /* 0x008fe20007f9e0ff */
[----:B----4-:R-:W-:-:S04]  /*214c0*/  IMAD.X R17, R23, 0x1, R17, P5 ;  /* 0x0000000117117824 */ /* 0x010fc800028e0611 */
[----:B------:R0:W-:Y:S04]  /*214d0*/  STL [R1+0x528], R14 ;  /* 0x0005280e01007387 */ /* 0x0001e80000100800 */
[----:B0-----:R-:W3:Y:S01]  /*214e0*/  LDL.LU R14, [R1+0x52c] ;  /* 0x00052c00010e7983 */ /* 0x001ee20000300800 */
[----:B------:R-:W-:-:S03]  /*214f0*/  IADD3 R13, P5, PT, R7, R13, RZ ;  /* 0x0000000d070d7210 */ /* 0x000fc60007fbe0ff */
[----:B------:R-:W-:Y:S01]  /*21500*/  STL [R1+0x54c], R18 ;  /* 0x00054c1201007387 */ /* 0x000fe20000100800 */
[----:B-----5:R-:W-:-:S03]  /*21510*/  IMAD.X R16, R23, 0x1, R16, P6 ;  /* 0x0000000117107824 */ /* 0x020fc600030e0610 */
[----:B------:R0:W-:Y:S04]  /*21520*/  STL [R1+0x520], R13 ;  /* 0x0005200d01007387 */ /* 0x0001e80000100800 */
[----:B0-----:R-:W4:Y:S01]  /*21530*/  LDL.LU R13, [R1+0x508] ;  /* 0x00050800010d7983 */ /* 0x001f220000300800 */
[----:B------:R-:W-:-:S03]  /*21540*/  IADD3 R12, P6, PT, R7, R12, RZ ;  /* 0x0000000c070c7210 */ /* 0x000fc60007fde0ff */
[----:B------:R-:W-:Y:S04]  /*21550*/  STL [R1+0x544], R17 ;  /* 0x0005441101007387 */ /* 0x000fe80000100800 */
[----:B------:R0:W-:Y:S04]  /*21560*/  STL [R1+0x518], R12 ;  /* 0x0005180c01007387 */ /* 0x0001e80000100800 */
[----:B0-----:R-:W5:Y:S04]  /*21570*/  LDL.LU R12, [R1+0x524] ;  /* 0x00052400010c7983 */ /* 0x001f680000300800 */
[----:B------:R-:W-:Y:S01]  /*21580*/  STL [R1+0x53c], R16 ;  /* 0x00053c1001007387 */ /* 0x000fe20000100800 */
[----:B------:R-:W-:-:S03]  /*21590*/  IMAD.X R9, R23, 0x1, R9, P1 ;  /* 0x0000000117097824 */ /* 0x000fc600008e0609 */
        /* <DEDUP_REMOVED lines=22> */
[----:B--2---:R-:W-:-:S05]  /*21700*/  IADD3 R15, P1, PT, R7, R15, RZ ;  /* 0x0000000f070f7210 */ /* 0x004fca0007f3e0ff */
[----:B------:R0:W-:Y:S04]  /*21710*/  STL [R1+0x510], R15 ;  /* 0x0005100f01007387 */ /* 0x0001e80000100800 */
        /* <DEDUP_REMOVED lines=9> */
[----:B-----5:R-:W-:-:S05]  /*217b0*/  IMAD.X R12, R23, 0x1, R12, P4 ;  /* 0x00000001170c7824 */ /* 0x020fca00020e060c */
[----:B------:R0:W-:Y:S04]  /*217c0*/  STL [R1+0x524], R12 ;  /* 0x0005240c01007387 */ /* 0x0001e80000100800 */
[----:B0-----:R-:W5:Y:S01]  /*217d0*/  LDL.LU R12, [R1+0x498] ;  /* 0x00049800010c7983 */ /* 0x001f620000300800 */
[----:B------:R-:W-:Y:S01]  /*217e0*/  IADD3 R38, P4, PT, R7, R38, RZ ;  /* 0x0000002607267210 */ /* 0x000fe20007f9e0ff */
[----:B------:R-:W-:Y:S01]  /*217f0*/  IMAD.X R37, R23, 0x1, R37, P5 ;  /* 0x0000000117257824 */ /* 0x000fe200028e0625 */
        /* <DEDUP_REMOVED lines=37> */
[----:B------:R-:W-:-:S03]  /*21a50*/  IADD3 R18, P4, PT, R7, R18, RZ ;  /* 0x0000001207127210 */ /* 0x000fc60007f9e0ff */
[----:B0-----:R-:W5:Y:S04]  /*21a60*/  LDL.LU R9, [R1+0x4b4] ;  /* 0x0004b40001097983 */ /* 0x001f680000300800 */
[----:B------:R-:W-:Y:S01]  /*21a70*/  STL [R1+0x4b8], R19 ;  /* 0x0004b81301007387 */ /* 0x000fe20000100800 */
[----:B--2---:R-:W-:-:S05]  /*21a80*/  IMAD.X R15, R23, 0x1, R15, P5 ;  /* 0x00000001170f7824 */ /* 0x004fca00028e060f */
[----:B------:R0:W-:Y:S01]  /*21a90*/  STL [R1+0x4cc], R15 ;  /* 0x0004cc0f01007387 */ /* 0x0001e20000100800 */
[----:B------:R-:W-:-:S03]  /*21aa0*/  IADD3 R17, P5, PT, R7, R17, RZ ;  /* 0x0000001107117210 */ /* 0x000fc60007fbe0ff */
[----:B0-----:R-:W2:Y:S04]  /*21ab0*/  LDL.LU R15, [R1+0x490] ;  /* 0x00049000010f7983 */ /* 0x001ea80000300800 */
[----:B------:R-:W-:Y:S01]  /*21ac0*/  STL [R1+0x4b0], R18 ;  /* 0x0004b01201007387 */ /* 0x000fe20000100800 */
[----:B---3--:R-:W-:-:S05]  /*21ad0*/  IMAD.X R14, R23, 0x1, R14, P6 ;  /* 0x00000001170e7824 */ /* 0x008fca00030e060e */
[----:B------:R0:W-:Y:S01]  /*21ae0*/  STL [R1+0x4c4], R14 ;  /* 0x0004c40e01007387 */ /* 0x0001e20000100800 */
[----:B----4-:R-:W-:-:S03]  /*21af0*/  IADD3 R16, P6, PT, R7, R16, RZ ;  /* 0x0000001007107210 */ /* 0x010fc60007fde0ff */
[----:B0-----:R-:W3:Y:S01]  /*21b00*/  LDL.LU R14, [R1+0x4ac] ;  /* 0x0004ac00010e7983 */ /* 0x001ee20000300800 */
[----:B------:R-:W-:-:S03]  /*21b10*/  IMAD.X R13, R23, 0x1, R13, P1 ;  /* 0x00000001170d7824 */ /* 0x000fc600008e060d */
[----:B------:R-:W-:Y:S04]  /*21b20*/  STL [R1+0x4a8], R17 ;  /* 0x0004a81101007387 */ /* 0x000fe80000100800 */
[----:B------:R0:W-:Y:S04]  /*21b30*/  STL [R1+0x4bc], R13 ;  /* 0x0004bc0d01007387 */ /* 0x0001e80000100800 */
[----:B0-----:R-:W4:Y:S01]  /*21b40*/  LDL.LU R13, [R1+0x488] ;  /* 0x00048800010d7983 */ /* 0x001f220000300800 */
[----:B-----5:R-:W-:-:S03]  /*21b50*/  IADD3 R12, P1, PT, R7, R12, RZ ;  /* 0x0000000c070c7210 */ /* 0x020fc60007f3e0ff */
        /* <DEDUP_REMOVED lines=22> */
[----:B------:R-:W-:-:S03]  /*21cc0*/  IMAD.X R9, R23, 0x1, R9, P3 ;  /* 0x0000000117097824 */ /* 0x000fc600018e0609 */
[----:B------:R-:W5:Y:S04]  /*21cd0*/  LDL.LU R18, [R1+0x454] ;  /* 0x0004540001127983 */ /* 0x000f680000300800 */
[----:B------:R0:W-:Y:S04]  /*21ce0*/  STL [R1+0x4b4], R9 ;  /* 0x0004b40901007387 */ /* 0x0001e80000100800 */
        /* <DEDUP_REMOVED lines=9> */
[----:B----4-:R-:W-:-:S05]  /*21d80*/  IADD3 R13, P4, PT, R7, R13, RZ ;  /* 0x0000000d070d7210 */ /* 0x010fca0007f9e0ff */
[----:B------:R0:W-:Y:S01]  /*21d90*/  STL [R1+0x488], R13 ;  /* 0x0004880d01007387 */ /* 0x0001e20000100800 */
[----:B-----5:R-:W-:Y:S01]  /*21da0*/  IMAD.X R38, R23, 0x1, R38, P5 ;  /* 0x0000000117267824 */ /* 0x020fe200028e0626 */
[----:B------:R-:W-:Y:S02]  /*21db0*/  IADD3 R37, P5, PT, R7, R37, RZ ;  /* 0x0000002507257210 */ /* 0x000fe40007fbe0ff */
[----:B0-----:R-:W4:Y:S01]  /*21dc0*/  LDL.LU R13, [R1+0x43c] ;  /* 0x00043c00010d7983 */ /* 0x001f220000300800 */
        /* <DEDUP_REMOVED lines=34> */
[----:B------:R-:W-:Y:S04]  /*21ff0*/  STL [R1+0x464], R21 ;  /* 0x0004641501007387 */ /* 0x000fe80000100800 */
[----:B------:R0:W-:Y:S04]  /*22000*/  STL [R1+0x438], R12 ;  /* 0x0004380c01007387 */ /* 0x0001e80000100800 */
[----:B------:R-:W-:Y:S04]  /*22010*/  STL [R1+0x440], R20 ;  /* 0x0004401401007387 */ /* 0x000fe80000100800 */
        /* <DEDUP_REMOVED lines=8> */
[----:B--2---:R-:W-:Y:S01]  /*220a0*/  IADD3 R15, P6, PT, R7, R15, RZ ;  /* 0x0000000f070f7210 */ /* 0x004fe20007fde0ff */
[----:B------:R-:W-:-:S04]  /*220b0*/  IMAD.X R16, R23, 0x1, R16, P1 ;  /* 0x0000000117107824 */ /* 0x000fc800008e0610 */
[----:B------:R0:W-:Y:S04]  /*220c0*/  STL [R1+0x428], R15 ;  /* 0x0004280f01007387 */ /* 0x0001e80000100800 */
[----:B0-----:R-:W2:Y:S04]  /*220d0*/  LDL.LU R15, [R1+0x410] ;  /* 0x00041000010f7983 */ /* 0x001ea80000300800 */
[----:B------:R-:W-:Y:S01]  /*220e0*/  STL [R1+0x44c], R17 ;  /* 0x00044c1101007387 */ /* 0x000fe20000100800 */
[----:B---3--:R-:W-:-:S05]  /*220f0*/  IADD3 R14, P1, PT, R7, R14, RZ ;  /* 0x0000000e070e7210 */ /* 0x008fca0007f3e0ff */
[----:B------:R0:W-:Y:S04]  /*22100*/  STL [R1+0x420], R14 ;  /* 0x0004200e01007387 */ /* 0x0001e80000100800 */
[----:B0-----:R-:W3:Y:S01]  /*22110*/  LDL.LU R14, [R1+0x42c] ;  /* 0x00042c00010e7983 */ /* 0x001ee20000300800 */
[----:B----4-:R-:W-:-:S03]  /*22120*/  IMAD.X R13, R23, 0x1, R13, P3 ;  /* 0x00000001170d7824 */ /* 0x010fc600018e060d */
        /* <DEDUP_REMOVED lines=22> */
[----:B-----5:R-:W-:-:S03]  /*22290*/  IADD3 R12, P3, PT, R7, R12, RZ ;  /* 0x0000000c070c7210 */ /* 0x020fc60007f7e0ff */
[----:B------:R-:W5:Y:S04]  /*222a0*/  LDL.LU R18, [R1+0xe30] ;  /* 0x000e300001127983 */ /* 0x000f680000300800 */
[----:B------:R0:W-:Y:S04]  /*222b0*/  STL [R1+0x418], R12 ;  /* 0x0004180c01007387 */ /* 0x0001e80000100800 */
        /* <DEDUP_REMOVED lines=8> */
[----:B0-----:R-:W2:Y:S01]  /*22340*/  LDL.LU R15, [R1+0xe3c] ;  /* 0x000e3c00010f7983 */ /* 0x001ea20000300800 */
[----:B---3--:R-:W-:-:S05]  /*22350*/  IMAD.X R14, R23, 0x1, R14, P5 ;  /* 0x00000001170e7824 */ /* 0x008fca00028e060e */
[----:B------:R0:W-:Y:S01]  /*22360*/  STL [R1+0x42c], R14 ;  /* 0x00042c0e01007387 */ /* 0x0001e20000100800 */
[----:B----4-:R-:W-:Y:S01]  /*22370*/  IADD3 R38, P5, PT, R7, R38, RZ ;  /* 0x0000002607267210 */ /* 0x010fe20007fbe0ff */
[----:B------:R-:W-:Y:S02]  /*22380*/  IMAD.X R37, R23, 0x1, R37, P6 ;  /* 0x0000000117257824 */ /* 0x000fe400030e0625 */
[----:B0-----:R-:W3:Y:S01]  /*22390*/  LDL.LU R14, [R1+0xe18] ;  /* 0x000e1800010e7983 */ /* 0x001ee20000300800 */
        /* <DEDUP_REMOVED lines=36> */
[----:B------:R-:W-:Y:S04]  /*225e0*/  STL [R1+0x3c4], R20 ;  /* 0x0003c41401007387 */ /* 0x000fe80000100800 */
[----:B0-----:R-:W4:Y:S01]  /*225f0*/  LDL.LU R13, [R1+0xe34] ;  /* 0x000e3400010d7983 */ /* 0x001f220000300800 */
[----:B-----5:R-:W-:-:S03]  /*22600*/  IMAD.X R12, R8, 0x1, R12, P6 ;  /* 0x00000001080c7824 */ /* 0x020fc600030e060c */
[----:B------:R-:W-:Y:S04]  /*22610*/  STL [R1+0xe38], R19 ;  /* 0x000e381301007387 */ /* 0x000fe80000100800 */
[----:B------:R0:W-:Y:S04]  /*22620*/  STL [R1+0x3b4], R12 ;  /* 0x0003b40c01007387 */ /* 0x0001e80000100800 */
[----:B0-----:R-:W5:Y:S01]  /*22630*/  LDL.LU R12, [R1+0xe10] ;  /* 0x000e1000010c7983 */ /* 0x001f620000300800 */
[----:B------:R-:W-:Y:S01]  /*22640*/  IADD3 R18, P5, PT, R6, R18, RZ ;  /* 0x0000001206127210 */ /* 0x000fe20007fbe0ff */
[----:B------:R-:W-:Y:S01]  /*22650*/  IMAD.X R9, R8, 0x1, R9, P1 ;  /* 0x0000000108097824 */ /* 0x000fe200008e0609 */
[----:B------:R-:W-:-:S03]  /*22660*/  IADD3 R17, P6, PT, R6, R17, RZ ;  /* 0x0000001106117210 */ /* 0x000fc60007fde0ff */
[----:B------:R-:W-:Y:S01]  /*22670*/  STL [R1+0xe30], R18 ;  /* 0x000e301201007387 */ /* 0x000fe20000100800 */
[----:B------:R-:W-:-:S03]  /*22680*/  IADD3 R16, P1, PT, R6, R16, RZ ;  /* 0x0000001006107210 */ /* 0x000fc60007f3e0ff */
[----:B------:R0:W-:Y:S04]  /*22690*/  STL [R1+0x3ac], R9 ;  /* 0x0003ac0901007387 */ /* 0x0001e80000100800 */
[----:B0-----:R-:W5:Y:S04]  /*226a0*/  LDL.LU R9, [R1+0xe2c] ;  /* 0x000e2c0001097983 */ /* 0x001f680000300800 */
[----:B------:R-:W-:Y:S01]  /*226b0*/  STL [R1+0xe28], R17 ;  /* 0x000e281101007387 */ /* 0x000fe20000100800 */
[----:B--2---:R-:W-:-:S05]  /*226c0*/  IMAD.X R15, R8, 0x1, R15, P3 ;  /* 0x00000001080f7824 */ /* 0x004fca00018e060f */
[----:B------:R0:W-:Y:S04]  /*226d0*/  STL [R1+0xe3c], R15 ;  /* 0x000e3c0f01007387 */ /* 0x0001e80000100800 */
[----:B0-----:R-:W2:Y:S04]  /*226e0*/  LDL.LU R15, [R1+0xe08] ;  /* 0x000e0800010f7983 */ /* 0x001ea80000300800 */
[----:B------:R-:W-:Y:S04]  /*226f0*/  STL [R1+0xe20], R16 ;  /* 0x000e201001007387 */ /* 0x000fe80000100800 */
[----:B------:R-:W2:Y:S04]  /*22700*/  LDL.LU R37, [R1+0xe24] ;  /* 0x000e240001257983 */ /* 0x000ea80000300800 */
[----:B------:R-:W2:Y:S01]  /*22710*/  LDL.LU R36, [R1+0xe00] ;  /* 0x000e000001247983 */ /* 0x000ea20000300800 */
[----:B---3--:R-:W-:-:S03]  /*22720*/  IADD3 R14, P3, PT, R6, R14, RZ ;  /* 0x0000000e060e7210 */ /* 0x008fc60007f7e0ff */
        /* <DEDUP_REMOVED lines=18> */
[----:B0-----:R-:W3:Y:S04]  /*22850*/  LDL.LU R14, [R1+0xdd8] ;  /* 0x000dd800010e7983 */ /* 0x001ee80000300800 */
[----:B------:R-:W3:Y:S01]  /*22860*/  LDL.LU R18, [R1+0x39c] ;  /* 0x00039c0001127983 */ /* 0x000ee20000300800 */
[----:B----4-:R-:W-:-:S05]  /*22870*/  IMAD.X R13, R8, 0x1, R13, P4 ;  /* 0x00000001080d7824 */ /* 0x010fca00020e060d */
[----:B------:R0:W-:Y:S04]  /*22880*/  STL [R1+0xe34], R13 ;  /* 0x000e340d01007387 */ /* 0x0001e80000100800 */
[----:B0-----:R-:W4:Y:S01]  /*22890*/  LDL.LU R13, [R1+0xdd0] ;  /* 0x000dd000010d7983 */ /* 0x001f220000300800 */
[----:B-----5:R-:W-:-:S03]  /*228a0*/  IADD3 R12, P4, PT, R6, R12, RZ ;  /* 0x0000000c060c7210 */ /* 0x020fc60007f9e0ff */
[----:B------:R-:W5:Y:S04]  /*228b0*/  LDL.LU R17, [R1+0x394] ;  /* 0x0003940001117983 */ /* 0x000f680000300800 */
[----:B------:R0:W-:Y:S04]  /*228c0*/  STL [R1+0xe10], R12 ;  /* 0x000e100c01007387 */ /* 0x0001e80000100800 */
[----:B0-----:R-:W5:Y:S04]  /*228d0*/  LDL.LU R12, [R1+0xdc8] ;  /* 0x000dc800010c7983 */ /* 0x001f680000300800 */
[----:B------:R-:W5:Y:S01]  /*228e0*/  LDL.LU R16, [R1+0x38c] ;  /* 0x00038c0001107983 */ /* 0x000f620000300800 */
[----:B------:R-:W-:-:S05]  /*228f0*/  IMAD.X R9, R8, 0x1, R9, P5 ;  /* 0x0000000108097824 */ /* 0x000fca00028e0609 */
[----:B------:R0:W-:Y:S04]  /*22900*/  STL [R1+0xe2c], R9 ;  /* 0x000e2c0901007387 */ /* 0x0001e80000100800 */
[----:B0-----:R-:W5:Y:S01]  /*22910*/  LDL.LU R9, [R1+0xdc0] ;  /* 0x000dc00001097983 */ /* 0x001f620000300800 */
[----:B--2---:R-:W-:-:S05]  /*22920*/  IADD3 R15, P5, PT, R6, R15, RZ ;  /* 0x0000000f060f7210 */ /* 0x004fca0007fbe0ff */
[----:B------:R0:W-:Y:S01]  /*22930*/  STL [R1+0xe08], R15 ;  /* 0x000e080f01007387 */ /* 0x0001e20000100800 */
[----:B------:R-:W-:Y:S01]  /*22940*/  IMAD.X R37, R8, 0x1, R37, P6 ;  /* 0x0000000108257824 */ /* 0x000fe200030e0625 */
[----:B------:R-:W-:Y:S02]  /*22950*/  IADD3 R36, P6, PT, R6, R36, RZ ;  /* 0x0000002406247210 */ /* 0x000fe40007fde0ff */
[----:B0-----:R-:W2:Y:S01]  /*22960*/  LDL.LU R15, [R1+0xddc] ;  /* 0x000ddc00010f7983 */ /* 0x001ea20000300800 */
[----:B---3--:R-:W-:-:S03]  /*22970*/  IMAD.X R35, R8, 0x1, R35, P1 ;  /* 0x0000000108237824 */ /* 0x008fc600008e0623 */
        /* <DEDUP_REMOVED lines=37> */
[----:B0-----:R-:W3:Y:S04]  /*22bd0*/  LDL.LU R14, [R1+0xdb8] ;  /* 0x000db800010e7983 */ /* 0x001ee80000300800 */
[----:B------:R-:W-:Y:S01]  /*22be0*/  STL [R1+0x3a4], R19 ;  /* 0x0003a41301007387 */ /* 0x000fe20000100800 */
[----:B----4-:R-:W-:Y:S01]  /*22bf0*/  IADD3 R13, P6, PT, R6, R13, RZ ;  /* 0x0000000d060d7210 */ /* 0x010fe20007fde0ff */
[----:B-----5:R-:W-:-:S04]  /*22c00*/  IMAD.X R17, R8, 0x1, R17, P1 ;  /* 0x0000000108117824 */ /* 0x020fc800008e0611 */
[----:B------:R0:W-:Y:S04]  /*22c10*/  STL [R1+0xdd0], R13 ;  /* 0x000dd00d01007387 */ /* 0x0001e80000100800 */
[----:B0-----:R-:W4:Y:S01]  /*22c20*/  LDL.LU R13, [R1+0xdd4] ;  /* 0x000dd400010d7983 */ /* 0x001f220000300800 */
[----:B------:R-:W-:-:S03]  /*22c30*/  IADD3 R12, P1, PT, R6, R12, RZ ;  /* 0x0000000c060c7210 */ /* 0x000fc60007f3e0ff */
[----:B------:R-:W-:Y:S04]  /*22c40*/  STL [R1+0x39c], R18 ;  /* 0x00039c1201007387 */ /* 0x000fe80000100800 */
[----:B------:R0:W-:Y:S04]  /*22c50*/  STL [R1+0xdc8], R12 ;  /* 0x000dc80c01007387 */ /* 0x0001e80000100800 */
[----:B0-----:R-:W5:Y:S01]  /*22c60*/  LDL.LU R12, [R1+0xdb0] ;  /* 0x000db000010c7983 */ /* 0x001f620000300800 */
[----:B------:R-:W-:Y:S01]  /*22c70*/  IMAD.X R16, R8, 0x1, R16, P3 ;  /* 0x0000000108107824 */ /* 0x000fe200018e0610 */
[----:B------:R-:W-:-:S02]  /*22c80*/  IADD3 R9, P3, PT, R6, R9, RZ ;  /* 0x0000000906097210 */ /* 0x000fc40007f7e0ff */
[----:B------:R-:W-:Y:S04]  /*22c90*/  STL [R1+0x394], R17 ;  /* 0x0003941101007387 */ /* 0x000fe80000100800 */
[----:B------:R0:W-:Y:S04]  /*22ca0*/  STL [R1+0xdc0], R9 ;  /* 0x000dc00901007387 */ /* 0x0001e80000100800 */
[----:B0-----:R-:W5:Y:S04]  /*22cb0*/  LDL.LU R9, [R1+0xdcc] ;  /* 0x000dcc0001097983 */ /* 0x001f680000300800 */
[----:B------:R-:W-:Y:S04]  /*22cc0*/  STL [R1+0x38c], R16 ;  /* 0x00038c1001007387 */ /* 0x000fe80000100800 */
[----:B------:R-:W5:Y:S04]  /*22cd0*/  LDL.LU R37, [R1+0xda8] ;  /* 0x000da80001257983 */ /* 0x000f680000300800 */
[----:B------:R-:W5:Y:S04]  /*22ce0*/  LDL.LU R36, [R1+0xdc4] ;  /* 0x000dc40001247983 */ /* 0x000f680000300800 */
[----:B------:R-:W5:Y:S01]  /*22cf0*/  LDL.LU R35, [R1+0xda0] ;  /* 0x000da00001237983 */ /* 0x000f620000300800 */
[----:B--2---:R-:W-:-:S05]  /*22d00*/  IMAD.X R15, R8, 0x1, R15, P4 ;  /* 0x00000001080f7824 */ /* 0x004fca00020e060f */
        /* <DEDUP_REMOVED lines=19> */
[----:B---3--:R-:W-:-:S05]  /*22e40*/  IADD3 R14, P4, PT, R6, R14, RZ ;  /* 0x0000000e060e7210 */ /* 0x008fca0007f9e0ff */
[----:B------:R0:W-:Y:S04]  /*22e50*/  STL [R1+0xdb8], R14 ;  /* 0x000db80e01007387 */ /* 0x0001e80000100800 */
        /* <DEDUP_REMOVED lines=8> */
[----:B0-----:R-:W5:Y:S01]  /*22ee0*/  LDL.LU R12, [R1+0x36c] ;  /* 0x00036c00010c7983 */ /* 0x001f620000300800 */
[----:B------:R-:W-:-:S05]  /*22ef0*/  IMAD.X R9, R8, 0x1, R9, P6 ;  /* 0x0000000108097824 */ /* 0x000fca00030e0609 */
[----:B------:R0:W-:Y:S01]  /*22f00*/  STL [R1+0xdcc], R9 ;  /* 0x000dcc0901007387 */ /* 0x0001e20000100800 */
[----:B------:R-:W-:Y:S01]  /*22f10*/  IADD3 R37, P6, PT, R6, R37, RZ ;  /* 0x0000002506257210 */ /* 0x000fe20007fde0ff */
[----:B------:R-:W-:Y:S02]  /*22f20*/  IMAD.X R36, R8, 0x1, R36, P1 ;  /* 0x0000000108247824 */ /* 0x000fe400008e0624 */
[----:B0-----:R-:W5:Y:S01]  /*22f30*/  LDL.LU R9, [R1+0xd60] ;  /* 0x000d600001097983 */ /* 0x001f620000300800 */
[----:B------:R-:W-:-:S03]  /*22f40*/  IADD3 R35, P1, PT, R6, R35, RZ ;  /* 0x0000002306237210 */ /* 0x000fc60007f3e0ff */
[----:B------:R-:W-:Y:S04]  /*22f50*/  STL [R1+0xda8], R37 ;  /* 0x000da82501007387 */ /* 0x000fe80000100800 */
[----:B------:R-:W-:Y:S04]  /*22f60*/  STL [R1+0xdc4], R36 ;  /* 0x000dc42401007387 */ /* 0x000fe80000100800 */
[----:B------:R-:W-:Y:S01]  /*22f70*/  STL [R1+0xda0], R35 ;  /* 0x000da02301007387 */ /* 0x000fe20000100800 */
[----:B--2---:R-:W-:Y:S01]  /*22f80*/  IMAD.X R34, R8, 0x1, R34, P3 ;  /* 0x0000000108227824 */ /* 0x004fe200018e0622 */
[----:B------:R-:W-:-:S04]  /*22f90*/  IADD3 R33, P3, PT, R6, R33, RZ ;  /* 0x0000002106217210 */ /* 0x000fc80007f7e0ff */
        /* <DEDUP_REMOVED lines=27> */
[----:B------:R-:W-:Y:S01]  /*23150*/  IMAD.X R15, R8, 0x1, R15, P6 ;  /* 0x00000001080f7824 */ /* 0x000fe200030e060f */
[----:B------:R-:W-:-:S04]  /*23160*/  IADD3 R19, P5, PT, R6, R19, RZ ;  /* 0x0000001306137210 */ /* 0x000fc80007fbe0ff */
[----:B------:R0:W-:Y:S04]  /*23170*/  STL [R1+0x384], R15 ;  /* 0x0003840f01007387 */ /* 0x0001e80000100800 */
[----:B------:R-:W-:Y:S01]  /*23180*/  STL [R1+0xd84], R20 ;  /* 0x000d841401007387 */ /* 0x000fe20000100800 */
[----:B------:R-:W-:-:S03]  /*23190*/  IADD3 R18, P6, PT, R6, R18, RZ ;  /* 0x0000001206127210 */ /* 0x000fc60007fde0ff */
[----:B0-----:R-:W2:Y:S04]  /*231a0*/  LDL.LU R15, [R1+0xd7c] ;  /* 0x000d7c00010f7983 */ /* 0x001ea80000300800 */
[----:B------:R-:W-:Y:S01]  /*231b0*/  STL [R1+0xd80], R19 ;  /* 0x000d801301007387 */ /* 0x000fe20000100800 */
[----:B---3--:R-:W-:-:S05]  /*231c0*/  IMAD.X R14, R8, 0x1, R14, P1 ;  /* 0x00000001080e7824 */ /* 0x008fca00008e060e */
[----:B------:R0:W-:Y:S01]  /*231d0*/  STL [R1+0x37c], R14 ;  /* 0x00037c0e01007387 */ /* 0x0001e20000100800 */
[----:B------:R-:W-:-:S03]  /*231e0*/  IADD3 R17, P1, PT, R6, R17, RZ ;  /* 0x0000001106117210 */ /* 0x000fc60007f3e0ff */
[----:B0-----:R-:W3:Y:S04]  /*231f0*/  LDL.LU R14, [R1+0xd58] ;  /* 0x000d5800010e7983 */ /* 0x001ee80000300800 */
[----:B------:R-:W-:Y:S01]  /*23200*/  STL [R1+0xd78], R18 ;  /* 0x000d781201007387 */ /* 0x000fe20000100800 */
[----:B----4-:R-:W-:-:S05]  /*23210*/  IMAD.X R13, R8, 0x1, R13, P3 ;  /* 0x00000001080d7824 */ /* 0x010fca00018e060d */
[----:B------:R0:W-:Y:S04]  /*23220*/  STL [R1+0x374], R13 ;  /* 0x0003740d01007387 */ /* 0x0001e80000100800 */
[----:B0-----:R-:W4:Y:S01]  /*23230*/  LDL.LU R13, [R1+0xd74] ;  /* 0x000d7400010d7983 */ /* 0x001f220000300800 */
[----:B-----5:R-:W-:-:S03]  /*23240*/  IMAD.X R12, R8, 0x1, R12, P4 ;  /* 0x00000001080c7824 */ /* 0x020fc600020e060c */
[----:B------:R-:W-:Y:S04]  /*23250*/  STL [R1+0xd70], R17 ;  /* 0x000d701101007387 */ /* 0x000fe80000100800 */
[----:B------:R0:W-:Y:S04]  /*23260*/  STL [R1+0x36c], R12 ;  /* 0x00036c0c01007387 */ /* 0x0001e80000100800 */
[----:B0-----:R-:W5:Y:S01]  /*23270*/  LDL.LU R12, [R1+0xd50] ;  /* 0x000d5000010c7983 */ /* 0x001f620000300800 */
[C---:B------:R-:W-:Y:S02]  /*23280*/  IADD3 R16, P3, PT, R6.reuse, R16, RZ ;  /* 0x0000001006107210 */ /* 0x040fe40007f7e0ff */
        /* <DEDUP_REMOVED lines=81> */
[----:B------:R-:W-:-:S04]  /*237a0*/  IMAD.X R17, R8, 0x1, R17, P3 ;  /* 0x0000000108117824 */ /* 0x000fc800018e0611 */
[----:B------:R0:W-:Y:S04]  /*237b0*/  STL [R1+0xd18], R15 ;  /* 0x000d180f01007387 */ /* 0x0001e80000100800 */
[----:B0-----:R-:W2:Y:S04]  /*237c0*/  LDL.LU R15, [R1+0xd1c] ;  /* 0x000d1c00010f7983 */ /* 0x001ea80000300800 */
[----:B------:R-:W-:Y:S01]  /*237d0*/  STL [R1+0x364], R18 ;  /* 0x0003641201007387 */ /* 0x000fe20000100800 */
[----:B---3--:R-:W-:Y:S01]  /*237e0*/  IADD3 R14, P3, PT, R6, R14, RZ ;  /* 0x0000000e060e7210 */ /* 0x008fe20007f7e0ff */
[----:B------:R-:W-:-:S04]  /*237f0*/  IMAD.X R16, R8, 0x1, R16, P4 ;  /* 0x0000000108107824 */ /* 0x000fc800020e0610 */
[----:B------:R0:W-:Y:S04]  /*23800*/  STL [R1+0xd10], R14 ;  /* 0x000d100e01007387 */ /* 0x0001e80000100800 */
[----:B0-----:R-:W3:Y:S04]  /*23810*/  LDL.LU R14, [R1+0xeb8] ;  /* 0x000eb800010e7983 */ /* 0x001ee80000300800 */
[----:B------:R-:W-:Y:S01]  /*23820*/  STL [R1+0x35c], R17 ;  /* 0x00035c1101007387 */ /* 0x000fe20000100800 */
[----:B----4-:R-:W-:-:S05]  /*23830*/  IADD3 R13, P4, PT, R6, R13, RZ ;  /* 0x0000000d060d7210 */ /* 0x010fca0007f9e0ff */
        /* <DEDUP_REMOVED lines=79> */
[----:B------:R-:W-:-:S02]  /*23d30*/  IADD3 R19, P6, PT, R6, R19, RZ ;  /* 0x0000001306137210 */ /* 0x000fc40007fde0ff */
[----:B------:R-:W-:Y:S01]  /*23d40*/  IADD3 R18, P1, PT, R6, R18, RZ ;  /* 0x0000001206127210 */ /* 0x000fe20007f3e0ff */
[----:B------:R-:W-:Y:S02]  /*23d50*/  IMAD.X R9, R8, 0x1, R9, P3 ;  /* 0x0000000108097824 */ /* 0x000fe400018e0609 */
[----:B------:R-:W-:Y:S04]  /*23d60*/  STL [R1+0xe60], R19 ;  /* 0x000e601301007387 */ /* 0x000fe80000100800 */
[----:B------:R0:W-:Y:S01]  /*23d70*/  STL [R1+0xe74], R9 ;  /* 0x000e740901007387 */ /* 0x0001e20000100800 */
        /* <DEDUP_REMOVED lines=9> */
[----:B------:R0:W-:Y:S04]  /*23e10*/  STL [R1+0xe64], R14 ;  /* 0x000e640e01007387 */ /* 0x0001e80000100800 */
[----:B0-----:R-:W3:Y:S04]  /*23e20*/  LDL.LU R14, [R1+0xcf0] ;  /* 0x000cf000010e7983 */ /* 0x001ee80000300800 */
[----:B------:R-:W-:Y:S04]  /*23e30*/  STL [R1+0xe48], R16 ;  /* 0x000e481001007387 */ /* 0x000fe80000100800 */
[----:B------:R-:W3:Y:S04]  /*23e40*/  LDL.LU R37, [R1+0xe4c] ;  /* 0x000e4c0001257983 */ /* 0x000ee80000300800 */
[----:B------:R-:W3:Y:S01]  /*23e50*/  LDL.LU R36, [R1+0xce8] ;  /* 0x000ce80001247983 */ /* 0x000ee20000300800 */
[----:B----4-:R-:W-:-:S03]  /*23e60*/  IADD3 R13, P5, PT, R6, R13, RZ ;  /* 0x0000000d060d7210 */ /* 0x010fc60007fbe0ff */
        /* <DEDUP_REMOVED lines=18> */
[----:B0-----:R-:W4:Y:S04]  /*23f90*/  LDL.LU R13, [R1+0xca0] ;  /* 0x000ca000010d7983 */ /* 0x001f280000300800 */
[----:B------:R-:W4:Y:S01]  /*23fa0*/  LDL.LU R18, [R1+0xcbc] ;  /* 0x000cbc0001127983 */ /* 0x000f220000300800 */
[----:B-----5:R-:W-:-:S05]  /*23fb0*/  IMAD.X R12, R8, 0x1, R12, P6 ;  /* 0x00000001080c7824 */ /* 0x020fca00030e060c */
        /* <DEDUP_REMOVED lines=12> */
[----:B------:R-:W-:Y:S01]  /*24080*/  IMAD.X R37, R8, 0x1, R37, P3 ;  /* 0x0000000108257824 */ /* 0x000fe200018e0625 */
[----:B------:R-:W-:Y:S02]  /*24090*/  IADD3 R36, P3, PT, R6, R36, RZ ;  /* 0x0000002406247210 */ /* 0x000fe40007f7e0ff */
[----:B0-----:R-:W3:Y:S01]  /*240a0*/  LDL.LU R14, [R1+0xca4] ;  /* 0x000ca400010e7983 */ /* 0x001ee20000300800 */
[----:B----4-:R-:W-:-:S03]  /*240b0*/  IMAD.X R35, R8, 0x1, R35, P4 ;  /* 0x0000000108237824 */ /* 0x010fc600020e0623 */
        /* <DEDUP_REMOVED lines=37> */
[----:B0-----:R-:W4:Y:S04]  /*24310*/  LDL.LU R13, [R1+0xc80] ;  /* 0x000c8000010d7983 */ /* 0x001f280000300800 */
[----:B------:R-:W-:Y:S01]  /*24320*/  STL [R1+0xcc4], R19 ;  /* 0x000cc41301007387 */ /* 0x000fe20000100800 */
[----:B-----5:R-:W-:-:S05]  /*24330*/  IADD3 R12, P3, PT, R6, R12, RZ ;  /* 0x0000000c060c7210 */ /* 0x020fca0007f7e0ff */
[----:B------:R0:W-:Y:S04]  /*24340*/  STL [R1+0xc98], R12 ;  /* 0x000c980c01007387 */ /* 0x0001e80000100800 */
[----:B0-----:R-:W5:Y:S01]  /*24350*/  LDL.LU R12, [R1+0xc9c] ;  /* 0x000c9c00010c7983 */ /* 0x001f620000300800 */
[----:B------:R-:W-:Y:S01]  /*24360*/  IMAD.X R17, R8, 0x1, R17, P4 ;  /* 0x0000000108117824 */ /* 0x000fe200020e0611 */
[----:B------:R-:W-:Y:S02]  /*24370*/  IADD3 R9, P4, PT, R6, R9, RZ ;  /* 0x0000000906097210 */ /* 0x000fe40007f9e0ff */
[----:B------:R-:W-:Y:S01]  /*24380*/  STL [R1+0xcbc], R18 ;  /* 0x000cbc1201007387 */ /* 0x000fe20000100800 */
[----:B------:R-:W-:-:S03]  /*24390*/  IMAD.X R16, R8, 0x1, R16, P5 ;  /* 0x0000000108107824 */ /* 0x000fc600028e0610 */
[----:B------:R0:W-:Y:S04]  /*243a0*/  STL [R1+0xc90], R9 ;  /* 0x000c900901007387 */ /* 0x0001e80000100800 */
[----:B0-----:R-:W5:Y:S04]  /*243b0*/  LDL.LU R9, [R1+0xc78] ;  /* 0x000c780001097983 */ /* 0x001f680000300800 */
[----:B------:R-:W-:Y:S01]  /*243c0*/  STL [R1+0xcb4], R17 ;  /* 0x000cb41101007387 */ /* 0x000fe20000100800 */
[----:B--2---:R-:W-:-:S05]  /*243d0*/  IADD3 R15, P5, PT, R6, R15, RZ ;  /* 0x0000000f060f7210 */ /* 0x004fca0007fbe0ff */
[----:B------:R0:W-:Y:S04]  /*243e0*/  STL [R1+0xc88], R15 ;  /* 0x000c880f01007387 */ /* 0x0001e80000100800 */
[----:B0-----:R-:W2:Y:S04]  /*243f0*/  LDL.LU R15, [R1+0xc94] ;  /* 0x000c9400010f7983 */ /* 0x001ea80000300800 */
[----:B------:R-:W-:Y:S04]  /*24400*/  STL [R1+0xcac], R16 ;  /* 0x000cac1001007387 */ /* 0x000fe80000100800 */
[----:B------:R-:W2:Y:S04]  /*24410*/  LDL.LU R37, [R1+0xc70] ;  /* 0x000c700001257983 */ /* 0x000ea80000300800 */
[----:B------:R-:W2:Y:S01]  /*24420*/  LDL.LU R36, [R1+0xc8c] ;  /* 0x000c8c0001247983 */ /* 0x000ea20000300800 */
[----:B---3--:R-:W-:-:S03]  /*24430*/  IMAD.X R14, R8, 0x1, R14, P6 ;  /* 0x00000001080e7824 */ /* 0x008fc600030e060e */
        /* <DEDUP_REMOVED lines=20> */
[----:B----4-:R-:W-:-:S05]  /*24580*/  IADD3 R13, P6, PT, R6, R13, RZ ;  /* 0x0000000d060d7210 */ /* 0x010fca0007fde0ff */
[----:B------:R0:W-:Y:S04]  /*24590*/  STL [R1+0xc80], R13 ;  /* 0x000c800d01007387 */ /* 0x0001e80000100800 */
        /* <DEDUP_REMOVED lines=11> */
[----:B------:R-:W-:Y:S01]  /*24650*/  IADD3 R37, P3, PT, R6, R37, RZ ;  /* 0x0000002506257210 */ /* 0x000fe20007f7e0ff */
[----:B------:R-:W-:Y:S02]  /*24660*/  IMAD.X R36, R8, 0x1, R36, P4 ;  /* 0x0000000108247824 */ /* 0x000fe400020e0624 */
[----:B0-----:R-:W2:Y:S01]  /*24670*/  LDL.LU R15, [R1+0xc08] ;  /* 0x000c0800010f7983 */ /* 0x001ea20000300800 */
[----:B---3--:R-:W-:-:S03]  /*24680*/  IADD3 R35, P4, PT, R6, R35, RZ ;  /* 0x0000002306237210 */ /* 0x008fc60007f9e0ff */
        /* <DEDUP_REMOVED lines=37> */
[----:B0-----:R-:W3:Y:S04]  /*248e0*/  LDL.LU R14, [R1+0xc24] ;  /* 0x000c2400010e7983 */ /* 0x001ee80000300800 */
[----:B------:R-:W-:Y:S01]  /*248f0*/  STL [R1+0xc28], R19 ;  /* 0x000c281301007387 */ /* 0x000fe20000100800 */
[----:B----4-:R-:W-:-:S05]  /*24900*/  IMAD.X R13, R8, 0x1, R13, P4 ;  /* 0x00000001080d7824 */ /* 0x010fca00020e060d */
[----:B------:R0:W-:Y:S04]  /*24910*/  STL [R1+0xc3c], R13 ;  /* 0x000c3c0d01007387 */ /* 0x0001e80000100800 */
[----:B0-----:R-:W4:Y:S04]  /*24920*/  LDL.LU R13, [R1+0xc00] ;  /* 0x000c0000010d7983 */ /* 0x001f280000300800 */
[----:B------:R-:W-:Y:S01]  /*24930*/  STL [R1+0xc20], R18 ;  /* 0x000c201201007387 */ /* 0x000fe20000100800 */
[----:B-----5:R-:W-:-:S05]  /*24940*/  IMAD.X R12, R8, 0x1, R12, P5 ;  /* 0x00000001080c7824 */ /* 0x020fca00028e060c */
[----:B------:R0:W-:Y:S04]  /*24950*/  STL [R1+0xc34], R12 ;  /* 0x000c340c01007387 */ /* 0x0001e80000100800 */
[----:B0-----:R-:W5:Y:S01]  /*24960*/  LDL.LU R12, [R1+0xc1c] ;  /* 0x000c1c00010c7983 */ /* 0x001f620000300800 */
[C---:B------:R-:W-:Y:S02]  /*24970*/  IADD3 R17, P4, PT, R6.reuse, R17, RZ ;  /* 0x0000001106117210 */ /* 0x040fe40007f9e0ff */
[----:B------:R-:W-:Y:S01]  /*24980*/  IADD3 R16, P5, PT, R6, R16, RZ ;  /* 0x0000001006107210 */ /* 0x000fe20007fbe0ff */
[----:B------:R-:W-:Y:S02]  /*24990*/  IMAD.X R9, R8, 0x1, R9, P6 ;  /* 0x0000000108097824 */ /* 0x000fe400030e0609 */
        /* <DEDUP_REMOVED lines=84> */
[----:B------:R-:W-:-:S04]  /*24ee0*/  IMAD.X R17, R8, 0x1, R17, P5 ;  /* 0x0000000108117824 */ /* 0x000fc800028e0611 */
[----:B------:R0:W-:Y:S04]  /*24ef0*/  STL [R1+0xba0], R14 ;  /* 0x000ba00e01007387 */ /* 0x0001e80000100800 */
[----:B0-----:R-:W3:Y:S04]  /*24f00*/  LDL.LU R14, [R1+0xba4] ;  /* 0x000ba400010e7983 */ /* 0x001ee80000300800 */
[----:B------:R-:W-:Y:S01]  /*24f10*/  STL [R1+0xbc4], R18 ;  /* 0x000bc41201007387 */ /* 0x000fe20000100800 */
[----:B----4-:R-:W-:Y:S01]  /*24f20*/  IADD3 R13, P5, PT, R6, R13, RZ ;  /* 0x0000000d060d7210 */ /* 0x010fe20007fbe0ff */
[----:B------:R-:W-:-:S04]  /*24f30*/  IMAD.X R16, R8, 0x1, R16, P6 ;  /* 0x0000000108107824 */ /* 0x000fc800030e0610 */
[----:B------:R0:W-:Y:S04]  /*24f40*/  STL [R1+0xb98], R13 ;  /* 0x000b980d01007387 */ /* 0x0001e80000100800 */
[----:B0-----:R-:W4:Y:S04]  /*24f50*/  LDL.LU R13, [R1+0xb80] ;  /* 0x000b8000010d7983 */ /* 0x001f280000300800 */
[----:B------:R-:W-:Y:S01]  /*24f60*/  STL [R1+0xbbc], R17 ;  /* 0x000bbc1101007387 */ /* 0x000fe20000100800 */
[----:B-----5:R-:W-:-:S05]  /*24f70*/  IADD3 R12, P6, PT, R6, R12, RZ ;  /* 0x0000000c060c7210 */ /* 0x020fca0007fde0ff */
        /* <DEDUP_REMOVED lines=78> */
[----:B------:R0:W-:Y:S04]  /*25460*/  STL [R1+0xb4c], R9 ;  /* 0x000b4c0901007387 */ /* 0x0001e80000100800 */
[----:B------:R-:W-:Y:S04]  /*25470*/  STL [R1+0xb54], R20 ;  /* 0x000b541401007387 */ /* 0x000fe80000100800 */
        /* <DEDUP_REMOVED lines=14> */
[----:B0-----:R-:W4:Y:S04]  /*25560*/  LDL.LU R13, [R1+0xb00] ;  /* 0x000b0000010d7983 */ /* 0x001f280000300800 */
[----:B------:R-:W-:Y:S04]  /*25570*/  STL [R1+0xb18], R16 ;  /* 0x000b181001007387 */ /* 0x000fe80000100800 */
[----:B------:R-:W4:Y:S04]  /*25580*/  LDL.LU R37, [R1+0xb1c] ;  /* 0x000b1c0001257983 */ /* 0x000f280000300800 */
[----:B------:R-:W4:Y:S01]  /*25590*/  LDL.LU R36, [R1+0xaf8] ;  /* 0x000af80001247983 */ /* 0x000f220000300800 */
[----:B-----5:R-:W-:-:S03]  /*255a0*/  IADD3 R12, P1, PT, R6, R12, RZ ;  /* 0x0000000c060c7210 */ /* 0x020fc60007f3e0ff */
        /* <DEDUP_REMOVED lines=20> */
[----:B------:R-:W-:-:S05]  /*256f0*/  IMAD.X R9, R8, 0x1, R9, P3 ;  /* 0x0000000108097824 */ /* 0x000fca00018e0609 */
        /* <DEDUP_REMOVED lines=12> */
[----:B------:R-:W-:Y:S01]  /*257c0*/  IMAD.X R37, R8, 0x1, R37, P5 ;  /* 0x0000000108257824 */ /* 0x000fe200028e0625 */
[----:B------:R-:W-:Y:S02]  /*257d0*/  IADD3 R36, P5, PT, R6, R36, RZ ;  /* 0x0000002406247210 */ /* 0x000fe40007fbe0ff */
[----:B0-----:R-:W4:Y:S01]  /*257e0*/  LDL.LU R13, [R1+0xab4] ;  /* 0x000ab400010d7983 */ /* 0x001f220000300800 */
[----:B-----5:R-:W-:-:S03]  /*257f0*/  IMAD.X R35, R8, 0x1, R35, P6 ;  /* 0x0000000108237824 */ /* 0x020fc600030e0623 */
        /* <DEDUP_REMOVED lines=37> */
[----:B------:R-:W-:-:S03]  /*25a50*/  IMAD.X R18, R8, 0x1, R18, P5 ;  /* 0x0000000108127824 */ /* 0x000fc600028e0612 */
[----:B------:R-:W-:Y:S01]  /*25a60*/  STL [R1+0xad4], R19 ;  /* 0x000ad41301007387 */ /* 0x000fe20000100800 */
[----:B------:R-:W-:Y:S01]  /*25a70*/  IADD3 R9, P5, PT, R6, R9, RZ ;  /* 0x0000000906097210 */ /* 0x000fe20007fbe0ff */
[----:B------:R-:W-:-:S04]  /*25a80*/  IMAD.X R17, R8, 0x1, R17, P6 ;  /* 0x0000000108117824 */ /* 0x000fc800030e0611 */
        /* <DEDUP_REMOVED lines=10> */
[----:B0-----:R-:W3:Y:S04]  /*25b30*/  LDL.LU R14, [R1+0xaa4] ;  /* 0x000aa400010e7983 */ /* 0x001ee80000300800 */
[----:B------:R-:W-:Y:S04]  /*25b40*/  STL [R1+0xabc], R16 ;  /* 0x000abc1001007387 */ /* 0x000fe80000100800 */
[----:B------:R-:W3:Y:S04]  /*25b50*/  LDL.LU R37, [R1+0xa80] ;  /* 0x000a800001257983 */ /* 0x000ee80000300800 */
[----:B------:R-:W3:Y:S01]  /*25b60*/  LDL.LU R36, [R1+0xa9c] ;  /* 0x000a9c0001247983 */ /* 0x000ee20000300800 */
[----:B----4-:R-:W-:-:S03]  /*25b70*/  IMAD.X R13, R8, 0x1, R13, P3 ;  /* 0x00000001080d7824 */ /* 0x010fc600018e060d */
        /* <DEDUP_REMOVED lines=20> */
[----:B-----5:R-:W-:-:S05]  /*25cc0*/  IADD3 R12, P3, PT, R6, R12, RZ ;  /* 0x0000000c060c7210 */ /* 0x020fca0007f7e0ff */
[----:B------:R0:W-:Y:S04]  /*25cd0*/  STL [R1+0xa90], R12 ;  /* 0x000a900c01007387 */ /* 0x0001e80000100800 */
        /* <DEDUP_REMOVED lines=11> */
[----:B------:R-:W-:Y:S01]  /*25d90*/  IADD3 R37, P5, PT, R6, R37, RZ ;  /* 0x0000002506257210 */ /* 0x000fe20007fbe0ff */
[----:B------:R-:W-:Y:S02]  /*25da0*/  IMAD.X R36, R8, 0x1, R36, P6 ;  /* 0x0000000108247824 */ /* 0x000fe400030e0624 */
[----:B0-----:R-:W3:Y:S01]  /*25db0*/  LDL.LU R14, [R1+0xa18] ;  /* 0x000a1800010e7983 */ /* 0x001ee20000300800 */
[----:B----4-:R-:W-:-:S03]  /*25dc0*/  IADD3 R35, P6, PT, R6, R35, RZ ;  /* 0x0000002306237210 */ /* 0x010fc60007fde0ff */
        /* <DEDUP_REMOVED lines=36> */
[----:B0-----:R-:W4:Y:S04]  /*26010*/  LDL.LU R13, [R1+0xa34] ;  /* 0x000a3400010d7983 */ /* 0x001f280000300800 */
[----:B------:R-:W-:Y:S01]  /*26020*/  STL [R1+0xa38], R19 ;  /* 0x000a381301007387 */ /* 0x000fe20000100800 */
[----:B-----5:R-:W-:-:S05]  /*26030*/  IMAD.X R12, R8, 0x1, R12, P6 ;  /* 0x00000001080c7824 */ /* 0x020fca00030e060c */
[----:B------:R0:W-:Y:S04]  /*26040*/  STL [R1+0xa4c], R12 ;  /* 0x000a4c0c01007387 */ /* 0x0001e80000100800 */
[----:B0-----:R-:W5:Y:S01]  /*26050*/  LDL.LU R12, [R1+0xa10] ;  /* 0x000a1000010c7983 */ /* 0x001f620000300800 */
[C---:B------:R-:W-:Y:S02]  /*26060*/  IADD3 R18, P5, PT, R6.reuse, R18, RZ ;  /* 0x0000001206127210 */ /* 0x040fe40007fbe0ff */
[----:B------:R-:W-:-:S03]  /*26070*/  IADD3 R17, P6, PT, R6, R17, RZ ;  /* 0x0000001106117210 */ /* 0x000fc60007fde0ff */
[----:B------:R-:W-:Y:S01]  /*26080*/  STL [R1+0xa30], R18 ;  /* 0x000a301201007387 */ /* 0x000fe20000100800 */
[----:B------:R-:W-:Y:S01]  /*26090*/  IMAD.X R9, R8, 0x1, R9, P1 ;  /* 0x0000000108097824 */ /* 0x000fe200008e0609 */
[----:B------:R-:W-:-:S04]  /*260a0*/  IADD3 R16, P1, PT, R6, R16, RZ ;  /* 0x0000001006107210 */ /* 0x000fc80007f3e0ff */
        /* <DEDUP_REMOVED lines=93> */
[----:B0-----:R-:W5:Y:S01]  /*26680*/  LDL.LU R12, [R1+0x990] ;  /* 0x00099000010c7983 */ /* 0x001f620000300800 */
[----:B------:R-:W-:-:S03]  /*26690*/  IMAD.X R16, R8, 0x1, R16, P3 ;  /* 0x0000000108107824 */ /* 0x000fc600018e0610 */
[----:B------:R-:W-:Y:S01]  /*266a0*/  STL [R1+0x9cc], R17 ;  /* 0x0009cc1101007387 */ /* 0x000fe20000100800 */
[----:B------:R-:W-:-:S05]  /*266b0*/  IADD3 R9, P3, PT, R6, R9, RZ ;  /* 0x0000000906097210 */ /* 0x000fca0007f7e0ff */
        /* <DEDUP_REMOVED lines=77> */
[----:B------:R-:W-:-:S04]  /*26b90*/  IADD3 R18, P6, PT, R6, R18, RZ ;  /* 0x0000001206127210 */ /* 0x000fc80007fde0ff */
[----:B------:R0:W-:Y:S04]  /*26ba0*/  STL [R1+0x95c], R15 ;  /* 0x00095c0f01007387 */ /* 0x0001e80000100800 */
[----:B------:R-:W-:Y:S04]  /*26bb0*/  STL [R1+0x964], R20 ;  /* 0x0009641401007387 */ /* 0x000fe80000100800 */
        /* <DEDUP_REMOVED lines=14> */
[----:B------:R-:W-:-:S05]  /*26ca0*/  IADD3 R16, P3, PT, R6, R16, RZ ;  /* 0x0000001006107210 */ /* 0x000fca0007f7e0ff */
[----:B------:R-:W-:Y:S04]  /*26cb0*/  STL [R1+0x928], R16 ;  /* 0x0009281001007387 */ /* 0x000fe80000100800 */
[----:B------:R-:W5:Y:S04]  /*26cc0*/  LDL.LU R37, [R1+0x92c] ;  /* 0x00092c0001257983 */ /* 0x000f680000300800 */
[----:B------:R-:W5:Y:S01]  /*26cd0*/  LDL.LU R36, [R1+0x908] ;  /* 0x0009080001247983 */ /* 0x000f620000300800 */
[----:B------:R-:W-:-:S03]  /*26ce0*/  IADD3 R9, P4, PT, R6, R9, RZ ;  /* 0x0000000906097210 */ /* 0x000fc60007f9e0ff */
        /* <DEDUP_REMOVED lines=88> */
[----:B0-----:R-:W4:Y:S04]  /*27270*/  LDL.LU R13, [R1+0x8b4] ;  /* 0x0008b400010d7983 */ /* 0x001f280000300800 */
[----:B------:R-:W-:Y:S04]  /*27280*/  STL [R1+0x8cc], R16 ;  /* 0x0008cc1001007387 */ /* 0x000fe80000100800 */
[----:B------:R-:W4:Y:S04]  /*27290*/  LDL.LU R37, [R1+0x890] ;  /* 0x0008900001257983 */ /* 0x000f280000300800 */
[----:B------:R-:W4:Y:S01]  /*272a0*/  LDL.LU R36, [R1+0x8ac] ;  /* 0x0008ac0001247983 */ /* 0x000f220000300800 */
[----:B-----5:R-:W-:-:S03]  /*272b0*/  IMAD.X R12, R8, 0x1, R12, P5 ;  /* 0x00000001080c7824 */ /* 0x020fc600028e060c */
        /* <DEDUP_REMOVED lines=33> */
[----:B------:R-:W-:Y:S01]  /*274d0*/  IADD3 R37, P1, PT, R6, R37, RZ ;  /* 0x0000002506257210 */ /* 0x000fe20007f3e0ff */
[----:B------:R-:W-:Y:S02]  /*274e0*/  IMAD.X R36, R8, 0x1, R36, P3 ;  /* 0x0000000108247824 */ /* 0x000fe400018e0624 */
[----:B0-----:R-:W4:Y:S01]  /*274f0*/  LDL.LU R13, [R1+0x828] ;  /* 0x00082800010d7983 */ /* 0x001f220000300800 */
[----:B-----5:R-:W-:-:S03]  /*27500*/  IADD3 R35, P3, PT, R6, R35, RZ ;  /* 0x0000002306237210 */ /* 0x020fc60007f7e0ff */
        /* <DEDUP_REMOVED lines=37> */
[----:B------:R-:W-:-:S03]  /*27760*/  IADD3 R18, P1, PT, R6, R18, RZ ;  /* 0x0000001206127210 */ /* 0x000fc60007f3e0ff */
[----:B------:R-:W-:Y:S01]  /*27770*/  STL [R1+0x848], R19 ;  /* 0x0008481301007387 */ /* 0x000fe20000100800 */
[----:B------:R-:W-:Y:S01]  /*27780*/  IMAD.X R9, R8, 0x1, R9, P3 ;  /* 0x0000000108097824 */ /* 0x000fe200018e0609 */
[----:B------:R-:W-:-:S04]  /*27790*/  IADD3 R17, P3, PT, R6, R17, RZ ;  /* 0x0000001106117210 */ /* 0x000fc80007f7e0ff */
[----:B------:R0:W-:Y:S04]  /*277a0*/  STL [R1+0x85c], R9 ;  /* 0x00085c0901007387 */ /* 0x0001e80000100800 */
[----:B0-----:R-:W5:Y:S04]  /*277b0*/  LDL.LU R9, [R1+0x820] ;  /* 0x0008200001097983 */ /* 0x001f680000300800 */
[----:B------:R-:W-:Y:S01]  /*277c0*/  STL [R1+0x840], R18 ;  /* 0x0008401201007387 */ /* 0x000fe20000100800 */
[----:B--2---:R-:W-:Y:S01]  /*277d0*/  IMAD.X R15, R8, 0x1, R15, P4 ;  /* 0x00000001080f7824 */ /* 0x004fe200020e060f */
[----:B------:R-:W-:-:S04]  /*277e0*/  IADD3 R16, P4, PT, R6, R16, RZ ;  /* 0x0000001006107210 */ /* 0x000fc80007f9e0ff */
[----:B------:R0:W-:Y:S04]  /*277f0*/  STL [R1+0x854], R15 ;  /* 0x0008540f01007387 */ /* 0x0001e80000100800 */
        /* <DEDUP_REMOVED lines=88> */
[----:B------:R-:W-:-:S03]  /*27d80*/  IMAD.X R17, R8, 0x1, R17, P4 ;  /* 0x0000000108117824 */ /* 0x000fc600020e0611 */
[----:B------:R-:W-:Y:S01]  /*27d90*/  STL [R1+0x7e4], R18 ;  /* 0x0007e41201007387 */ /* 0x000fe20000100800 */
[----:B------:R-:W-:Y:S01]  /*27da0*/  IADD3 R9, P4, PT, R6, R9, RZ ;  /* 0x0000000906097210 */ /* 0x000fe20007f9e0ff */
[----:B------:R-:W-:-:S04]  /*27db0*/  IMAD.X R16, R8, 0x1, R16, P5 ;  /* 0x0000000108107824 */ /* 0x000fc800028e0610 */
[----:B------:R0:W-:Y:S04]  /*27dc0*/  STL [R1+0x338], R9 ;  /* 0x0003380901007387 */ /* 0x0001e80000100800 */
[----:B0-----:R-:W5:Y:S04]  /*27dd0*/  LDL.LU R9, [R1+0x320] ;  /* 0x0003200001097983 */ /* 0x001f680000300800 */
[----:B------:R-:W-:Y:S04]  /*27de0*/  STL [R1+0x7dc], R17 ;  /* 0x0007dc1101007387 */ /* 0x000fe80000100800 */
[----:B------:R-:W5:Y:S04]  /*27df0*/  LDL.LU R37, [R1+0x33c] ;  /* 0x00033c0001257983 */ /* 0x000f680000300800 */
[----:B------:R0:W-:Y:S04]  /*27e00*/  STL [R1+0x7d4], R16 ;  /* 0x0007d41001007387 */ /* 0x0001e80000100800 */
[----:B------:R-:W5:Y:S01]  /*27e10*/  LDL.LU R36, [R1+0x334] ;  /* 0x0003340001247983 */ /* 0x000f620000300800 */
[----:B--2---:R-:W-:-:S05]  /*27e20*/  IADD3 R15, P5, PT, R6, R15, RZ ;  /* 0x0000000f060f7210 */ /* 0x004fca0007fbe0ff */
[----:B------:R1:W-:Y:S04]  /*27e30*/  STL [R1+0x330], R15 ;  /* 0x0003300f01007387 */ /* 0x0003e80000100800 */
[----:B------:R-:W2:Y:S04]  /*27e40*/  LDL.LU R35, [R1+0x318] ;  /* 0x0003180001237983 */ /* 0x000ea80000300800 */
[----:B------:R-:W2:Y:S01]  /*27e50*/  LDL.LU R34, [R1+0x32c] ;  /* 0x00032c0001227983 */ /* 0x000ea20000300800 */
[----:B---3--:R-:W-:-:S05]  /*27e60*/  IMAD.X R14, R8, 0x1, R14, P6 ;  /* 0x00000001080e7824 */ /* 0x008fca00030e060e */
        /* <DEDUP_REMOVED lines=14> */
[----:B0-----:R-:W2:Y:S04]  /*27f50*/  LDL R16, [R1+0xecc] ;  /* 0x000ecc0001107983 */ /* 0x001ea80000100800 */
[----:B------:R-:W2:Y:S04]  /*27f60*/  LDL.LU R20, [R1+0x2f4] ;  /* 0x0002f40001147983 */ /* 0x000ea80000300800 */
[----:B------:R-:W2:Y:S04]  /*27f70*/  LDL.LU R19, [R1+0x2d8] ;  /* 0x0002d80001137983 */ /* 0x000ea80000300800 */
[----:B------:R-:W2:Y:S04]  /*27f80*/  LDL.LU R18, [R1+0x2ec] ;  /* 0x0002ec0001127983 */ /* 0x000ea80000300800 */
[----:B------:R-:W2:Y:S04]  /*27f90*/  LDL.LU R17, [R1+0x2c8] ;  /* 0x0002c80001117983 */ /* 0x000ea80000300800 */
[----:B-1----:R-:W2:Y:S01]  /*27fa0*/  LDL.LU R15, [R1+0x2e4] ;  /* 0x0002e400010f7983 */ /* 0x002ea20000300800 */
[----:B----4-:R-:W-:-:S05]  /*27fb0*/  IADD3 R13, P6, PT, R6, R13, RZ ;  /* 0x0000000d060d7210 */ /* 0x010fca0007fde0ff */
[----:B------:R0:W-:Y:S04]  /*27fc0*/  STL [R1+0x328], R13 ;  /* 0x0003280d01007387 */ /* 0x0001e80000100800 */
[----:B---3--:R-:W3:Y:S04]  /*27fd0*/  LDL.LU R14, [R1+0x2dc] ;  /* 0x0002dc00010e7983 */ /* 0x008ee80000300800 */
[----:B0-----:R-:W4:Y:S01]  /*27fe0*/  LDL.LU R13, [R1+0x2cc] ;  /* 0x0002cc00010d7983 */ /* 0x001f220000300800 */
[----:B-----5:R-:W-:-:S05]  /*27ff0*/  IMAD.X R12, R8, 0x1, R12, P1 ;  /* 0x00000001080c7824 */ /* 0x020fca00008e060c */
[----:B------:R0:W-:Y:S04]  /*28000*/  STL [R1+0x344], R12 ;  /* 0x0003440c01007387 */ /* 0x0001e80000100800 */
[----:B0-----:R-:W5:Y:S01]  /*28010*/  LDL.LU R12, [R1+0x2c4] ;  /* 0x0002c400010c7983 */ /* 0x001f620000300800 */
[----:B------:R-:W-:Y:S01]  /*28020*/  IADD3 R9, P1, PT, R6, R9, RZ ;  /* 0x0000000906097210 */ /* 0x000fe20007f3e0ff */
[----:B------:R-:W-:-:S04]  /*28030*/  IMAD.X R37, R8, 0x1, R37, P3 ;  /* 0x0000000108257824 */ /* 0x000fc800018e0625 */
[----:B------:R0:W-:Y:S01]  /*28040*/  STL [R1+0x320], R9 ;  /* 0x0003200901007387 */ /* 0x0001e20000100800 */
[----:B------:R-:W1:Y:S01]  /*28050*/  SYNCS.PHASECHK.TRANS64.TRYWAIT P3, [UR11], R10 ;  /* 0x0000000aff0075a7 */ /* 0x000e62000806110b */
[----:B------:R-:W-:Y:S02]  /*28060*/  IMAD.X R36, R8, 0x1, R36, P4 ;  /* 0x0000000108247824 */ /* 0x000fe400020e0624 */
[----:B------:R1:W-:Y:S04]  /*28070*/  STL [R1+0x33c], R37 ;  /* 0x00033c2501007387 */ /* 0x0003e80000100800 */
[----:B------:R1:W-:Y:S01]  /*28080*/  STL [R1+0x334], R36 ;  /* 0x0003342401007387 */ /* 0x0003e20000100800 */
[----:B------:R-:W-:Y:S01]  /*28090*/  PRMT R11, RZ, 0x7610, R11 ;  /* 0x00007610ff0b7816 */ /* 0x000fe2000000000b */
[----:B0-----:R-:W0:Y:S01]  /*280a0*/  LDC R9, c[0x0][0x3a0] ;  /* 0x0000e800ff097b82 */ /* 0x001e220000000800 */
[----:B--2---:R-:W-:Y:S01]  /*280b0*/  IADD3 R35, P4, PT, R6, R35, RZ ;  /* 0x0000002306237210 */ /* 0x004fe20007f9e0ff */
[----:B------:R-:W-:-:S04]  /*280c0*/  IMAD.X R34, R8, 0x1, R34, P5 ;  /* 0x0000000108227824 */ /* 0x000fc800028e0622 */
[----:B------:R2:W-:Y:S04]  /*280d0*/  STL [R1+0x318], R35 ;  /* 0x0003182301007387 */ /* 0x0005e80000100800 */
[----:B------:R2:W-:Y:S01]  /*280e0*/  STL [R1+0x32c], R34 ;  /* 0x00032c2201007387 */ /* 0x0005e20000100800 */
[----:B------:R-:W-:Y:S01]  /*280f0*/  IADD3 R33, P5, PT, R6, R33, RZ ;  /* 0x0000002106217210 */ /* 0x000fe20007fbe0ff */
[----:B------:R-:W-:-:S04]  /*28100*/  IMAD.X R32, R8, 0x1, R32, P6 ;  /* 0x0000000108207824 */ /* 0x000fc800030e0620 */
[----:B------:R2:W-:Y:S01]  /*28110*/  STL [R1+0x310], R33 ;  /* 0x0003102101007387 */ /* 0x0005e20000100800 */
[----:B------:R-:W-:-:S03]  /*28120*/  IADD3 R31, P6, PT, R6, R31, RZ ;  /* 0x0000001f061f7210 */ /* 0x000fc60007fde0ff */
[----:B------:R2:W-:Y:S01]  /*28130*/  STL [R1+0x324], R32 ;  /* 0x0003242001007387 */ /* 0x0005e20000100800 */
[----:B------:R-:W-:-:S03]  /*28140*/  IMAD.X R30, R8, 0x1, R30, P1 ;  /* 0x00000001081e7824 */ /* 0x000fc600008e061e */
        /* <DEDUP_REMOVED lines=19> */
[----:B------:R-:W-:-:S03]  /*28280*/  VIADD R16, R16, 0x1 ;  /* 0x0000000110107836 */ /* 0x000fc60000000000 */
[----:B------:R2:W-:Y:S01]  /*28290*/  STL [R1+0x2e0], R21 ;  /* 0x0002e01501007387 */ /* 0x0005e20000100800 */
[----:B------:R-:W-:-:S03]  /*282a0*/  IMAD.X R20, R8, 0x1, R20, P4 ;  /* 0x0000000108147824 */ /* 0x000fc600020e0614 */
[----:B------:R2:W-:Y:S01]  /*282b0*/  STL [R1+0xed8], R16 ;  /* 0x000ed81001007387 */ /* 0x0005e20000100800 */
[----:B------:R-:W-:Y:S01]  /*282c0*/  IADD3 R19, P4, PT, R6, R19, RZ ;  /* 0x0000001306137210 */ /* 0x000fe20007f9e0ff */
[----:B------:R-:W-:Y:S02]  /*282d0*/  IMAD.X R18, R8, 0x1, R18, P5 ;  /* 0x0000000108127824 */ /* 0x000fe400028e0612 */
[----:B------:R2:W-:Y:S01]  /*282e0*/  STL [R1+0x2f4], R20 ;  /* 0x0002f41401007387 */ /* 0x0005e20000100800 */
[----:B------:R-:W-:-:S03]  /*282f0*/  IADD3 R17, P5, PT, R6, R17, RZ ;  /* 0x0000001106117210 */ /* 0x000fc60007fbe0ff */
[----:B------:R2:W-:Y:S01]  /*28300*/  STL [R1+0x2d8], R19 ;  /* 0x0002d81301007387 */ /* 0x0005e20000100800 */
[----:B------:R-:W-:-:S03]  /*28310*/  IMAD.X R15, R8, 0x1, R15, P6 ;  /* 0x00000001080f7824 */ /* 0x000fc600030e060f */
[----:B------:R2:W-:Y:S04]  /*28320*/  STL [R1+0x2ec], R18 ;  /* 0x0002ec1201007387 */ /* 0x0005e80000100800 */
[----:B------:R2:W-:Y:S04]  /*28330*/  STL [R1+0x2c8], R17 ;  /* 0x0002c81101007387 */ /* 0x0005e80000100800 */
[----:B------:R2:W-:Y:S01]  /*28340*/  STL [R1+0x2e4], R15 ;  /* 0x0002e40f01007387 */ /* 0x0005e20000100800 */
[C---:B---3--:R-:W-:Y:S02]  /*28350*/  IMAD.X R14, R8.reuse, 0x1, R14, P1 ;  /* 0x00000001080e7824 */ /* 0x048fe400008e060e */
[----:B----4-:R-:W-:-:S03]  /*28360*/  IMAD.X R13, R8, 0x1, R13, P4 ;  /* 0x00000001080d7824 */ /* 0x010fc600020e060d */
[----:B------:R2:W-:Y:S04]  /*28370*/  STL [R1+0x2dc], R14 ;  /* 0x0002dc0e01007387 */ /* 0x0005e80000100800 */
[----:B------:R2:W-:Y:S01]  /*28380*/  STL [R1+0x2cc], R13 ;  /* 0x0002cc0d01007387 */ /* 0x0005e20000100800 */
[----:B0-----:R-:W-:Y:S01]  /*28390*/  IMAD R9, R16, -0x80, R9 ;  /* 0xffffff8010097824 */ /* 0x001fe200078e0209 */
[----:B------:R-:W-:Y:S01]  /*283a0*/  IADD3 R4, P6, PT, R6, R4, RZ ;  /* 0x0000000406047210 */ /* 0x000fe20007fde0ff */
[----:B-----5:R-:W-:-:S05]  /*283b0*/  IMAD.X R12, R8, 0x1, R12, P5 ;  /* 0x00000001080c7824 */ /* 0x020fca00028e060c */
[----:B------:R2:W-:Y:S04]  /*283c0*/  STL [R1+0x2c4], R12 ;  /* 0x0002c40c01007387 */ /* 0x0005e80000100800 */
[----:B------:R2:W-:Y:S01]  /*283d0*/  STL.S16 [R1+0x22c], R11 ;  /* 0x00022c0b01007387 */ /* 0x0005e20000100600 */
[----:B------:R-:W-:Y:S01]  /*283e0*/  IADD3 R2, P5, PT, R6, R2, RZ ;  /* 0x0000000206027210 */ /* 0x000fe20007fbe0ff */
[C---:B------:R-:W-:Y:S01]  /*283f0*/  IMAD.X R5, R8.reuse, 0x1, R5, P6 ;  /* 0x0000000108057824 */ /* 0x040fe200030e0605 */
[C---:B------:R-:W-:Y:S02]  /*28400*/  ISETP.GT.AND P1, PT, R9.reuse, RZ, PT ;  /* 0x000000ff0900720c */ /* 0x040fe40003f24270 */
[----:B------:R-:W-:Y:S01]  /*28410*/  ISETP.GT.AND P4, PT, R9, 0x1, PT ;  /* 0x000000010900780c */ /* 0x000fe20003f84270 */
[----:B------:R-:W-:Y:S01]  /*28420*/  IMAD.X R3, R8, 0x1, R3, P5 ;  /* 0x0000000108037824 */ /* 0x000fe200028e0603 */
[----:B-1----:R-:W-:Y:S11]  /*28430*/  @!P3 BRA `(.L_x_8) ;  /* 0x0000019c00c8b947 */ /* 0x002ff60003800000 */
.L_x_16:
[----:B------:R0:W-:Y:S04]  /*28440*/  STL [R1+0x1264], R5 ;  /* 0x0012640501007387 */ /* 0x0001e80000100800 */
[----:B------:R-:W3:Y:S04]  /*28450*/  LDL R10, [R1+0x2c4] ;  /* 0x0002c400010a7983 */ /* 0x000ee80000100800 */
[----:B0-----:R-:W4:Y:S04]  /*28460*/  LDL R5, [R1+0x22c] ;  /* 0x00022c0001057983 */ /* 0x001f280000100800 */
[----:B----4-:R-:W4:Y:S04]  /*28470*/  @P1 LDG.E.U8 R5, desc[UR20][R2.64] ;  /* 0x0000001402051981 */ /* 0x010f28000c1e1100 */
[----:B---3--:R-:W-:Y:S04]  /*28480*/  STL [R1+0x1260], R10 ;  /* 0x0012600a01007387 */ /* 0x008fe80000100800 */
[----:B--2---:R-:W2:Y:S04]  /*28490*/  LDL R11, [R1+0x2c8] ;  /* 0x0002c800010b7983 */ /* 0x004ea80000100800 */
        /* <DEDUP_REMOVED lines=122> */
[----:B----4-:R0:W-:Y:S04]  /*28c40*/  @P1 STL [R1+0x22c], R5 ;  /* 0x00022c0501001387 */ /* 0x0101e80000100800 */
[----:B0-----:R-:W3:Y:S01]  /*28c50*/  LDL.LU R5, [R1+0x1264] ;  /* 0x0012640001057983 */ /* 0x001ee20000300800 */
[----:B------:R-:W-:-:S03]  /*28c60*/  PRMT R10, RZ, 0x7610, R10 ;  /* 0x00007610ff0a7816 */ /* 0x000fc6000000000a */
[----:B------:R-:W-:Y:S04]  /*28c70*/  STL [R1+0xf78], R2 ;  /* 0x000f780201007387 */ /* 0x000fe80000100800 */
[----:B---3--:R-:W3:Y:S04]  /*28c80*/  @P1 LDG.E.U8 R10, desc[UR20][R4.64] ;  /* 0x00000014040a1981 */ /* 0x008ee8000c1e1100 */
[----:B------:R-:W-:Y:S04]  /*28c90*/  STL [R1+0x1040], R2 ;  /* 0x0010400201007387 */ /* 0x000fe80000100800 */
[----:B------:R-:W-:Y:S04]  /*28ca0*/  STL [R1+0xf74], R3 ;  /* 0x000f740301007387 */ /* 0x000fe80000100800 */
[----:B------:R-:W-:Y:S04]  /*28cb0*/  STL [R1+0x1044], R3 ;  /* 0x0010440301007387 */ /* 0x000fe80000100800 */
[----:B---3--:R0:W-:Y:S04]  /*28cc0*/  STL [R1+0x228], R10 ;  /* 0x0002280a01007387 */ /* 0x0081e80000100800 */
[----:B0-----:R-:W2:Y:S01]  /*28cd0*/  LDL.LU R10, [R1+0x1260] ;  /* 0x00126000010a7983 */ /* 0x001ea20000300800 */
[----:B------:R-:W-:-:S02]  /*28ce0*/  PRMT R19, RZ, 0x7610, R19 ;  /* 0x00007610ff137816 */ /* 0x000fc40000000013 */
[----:B--2---:R-:W-:-:S04]  /*28cf0*/  @P4 LOP3.LUT R11, R11, R10, RZ, 0x3c, !PT ;  /* 0x0000000a0b0b4212 */ /* 0x004fc800078e3cff */
[----:B------:R-:W-:-:S04]  /*28d00*/  @P4 LOP3.LUT R10, R11, R10, RZ, 0x3c, !PT ;  /* 0x0000000a0b0a4212 */ /* 0x000fc800078e3cff */
[----:B------:R-:W-:-:S05]  /*28d10*/  @P4 LOP3.LUT R11, R11, R10, RZ, 0x3c, !PT ;  /* 0x0000000a0b0b4212 */ /* 0x000fca00078e3cff */
[----:B------:R-:W2:Y:S04]  /*28d20*/  @P4 LDG.E.U8 R19, desc[UR20][R10.64] ;  /* 0x000000140a134981 */ /* 0x000ea8000c1e1100 */
[----:B------:R-:W-:Y:S04]  /*28d30*/  STL [R1+0xf80], R4 ;  /* 0x000f800401007387 */ /* 0x000fe80000100800 */
[----:B------:R-:W-:Y:S04]  /*28d40*/  STL [R1+0x1048], R4 ;  /* 0x0010480401007387 */ /* 0x000fe80000100800 */
[----:B------:R-:W-:Y:S04]  /*28d50*/  STL [R1+0xf7c], R5 ;  /* 0x000f7c0501007387 */ /* 0x000fe80000100800 */
[----:B------:R-:W-:Y:S04]  /*28d60*/  STL [R1+0x104c], R5 ;  /* 0x00104c0501007387 */ /* 0x000fe80000100800 */
[----:B--2---:R0:W-:Y:S04]  /*28d70*/  STL [R1+0x224], R19 ;  /* 0x0002241301007387 */ /* 0x0041e80000100800 */
[----:B0-----:R-:W2:Y:S04]  /*28d80*/  LDL.LU R19, [R1+0x125c] ;  /* 0x00125c0001137983 */ /* 0x001ea80000300800 */
[----:B------:R-:W3:Y:S04]  /*28d90*/  LDL R10, [R1+0x2cc] ;  /* 0x0002cc00010a7983 */ /* 0x000ee80000100800 */
[----:B------:R-:W3:Y:S01]  /*28da0*/  LDL R11, [R1+0x2d8] ;  /* 0x0002d800010b7983 */ /* 0x000ee20000100800 */
[----:B------:R-:W-:-:S02]  /*28db0*/  PRMT R17, RZ, 0x7610, R17 ;  /* 0x00007610ff117816 */ /* 0x000fc40000000011 */
[----:B---3--:R-:W-:-:S04]  /*28dc0*/  @P4 LOP3.LUT R11, R11, R10, RZ, 0x3c, !PT ;  /* 0x0000000a0b0b4212 */ /* 0x008fc800078e3cff */
[----:B------:R-:W-:-:S04]  /*28dd0*/  @P4 LOP3.LUT R10, R11, R10, RZ, 0x3c, !PT ;  /* 0x0000000a0b0a4212 */ /* 0x000fc800078e3cff */
[----:B------:R-:W-:-:S05]  /*28de0*/  @P4 LOP3.LUT R11, R11, R10, RZ, 0x3c, !PT ;  /* 0x0000000a0b0b4212 */ /* 0x000fca00078e3cff */
[----:B------:R-:W3:Y:S01]  /*28df0*/  @P4 LDG.E.U8 R17, desc[UR20][R10.64] ;  /* 0x000000140a114981 */ /* 0x000ee2000c1e1100 */
[----:B------:R-:W-:-:S03]  /*28e00*/  ISETP.GT.AND P3, PT, R9, 0x2, PT ;  /* 0x000000020900780c */ /* 0x000fc60003f64270 */
        /* <DEDUP_REMOVED lines=93> */
[----:B------:R0:W4:Y:S04]  /*293e0*/  @P1 LDG.E.U8 R5, desc[UR20][R10.64] ;  /* 0x000000140a051981 */ /* 0x000128000c1e1100 */
[----:B------:R-:W0:Y:S04]  /*293f0*/  LDL R10, [R1+0x32c] ;  /* 0x00032c00010a7983 */ /* 0x000e280000100800 */
[----:B------:R-:W0:Y:S01]  /*29400*/  LDL R11, [R1+0x330] ;  /* 0x00033000010b7983 */ /* 0x000e220000100800 */
[----:B------:R-:W-:Y:S02]  /*29410*/  ISETP.GT.AND P4, PT, R9, 0x7, PT ;  /* 0x000000070900780c */ /* 0x000fe40003f84270 */
[----:B---3--:R-:W-:-:S11]  /*29420*/  PRMT R17, RZ, 0x7610, R17 ;  /* 0x00007610ff117816 */ /* 0x008fd60000000011 */
[----:B0-----:R-:W-:-:S04]  /*29430*/  @P4 LOP3.LUT R11, R11, R10, RZ, 0x3c, !PT ;  /* 0x0000000a0b0b4212 */ /* 0x001fc800078e3cff */
[----:B------:R-:W-:-:S04]  /*29440*/  @P4 LOP3.LUT R10, R11, R10, RZ, 0x3c, !PT ;  /* 0x0000000a0b0a4212 */ /* 0x000fc800078e3cff */
[----:B------:R-:W-:-:S05]  /*29450*/  @P4 LOP3.LUT R11, R11, R10, RZ, 0x3c, !PT ;  /* 0x0000000a0b0b4212 */ /* 0x000fca00078e3cff */
[----:B------:R-:W3:Y:S04]  /*29460*/  @P4 LDG.E.U8 R17, desc[UR20][R10.64] ;  /* 0x000000140a114981 */ /* 0x000ee8000c1e1100 */
[----:B----4-:R-:W-:Y:S04]  /*29470*/  STL [R1+0x1050], R5 ;  /* 0x0010500501007387 */ /* 0x010fe80000100800 */
        /* <DEDUP_REMOVED lines=8> */
[----:B------:R-:W2:Y:S01]  /*29500*/  @P4 LDG.E.U8 R19, desc[UR20][R10.64] ;  /* 0x000000140a134981 */ /* 0x000ea2000c1e1100 */
[----:B------:R-:W-:-:S03]  /*29510*/  ISETP.GT.AND P3, PT, R9, 0x8, PT ;  /* 0x000000080900780c */ /* 0x000fc60003f64270 */
        /* <DEDUP_REMOVED lines=32> */
[----:B------:R-:W-:-:S02]  /*29720*/  PRMT R45, RZ, 0x7610, R45 ;  /* 0x00007610ff2d7816 */ /* 0x000fc4000000002d */
[----:B----4-:R-:W-:-:S04]  /*29730*/  @P1 LOP3.LUT R11, R11, R10, RZ, 0x3c, !PT ;  /* 0x0000000a0b0b1212 */ /* 0x010fc800078e3cff */
[----:B------:R-:W-:-:S04]  /*29740*/  @P1 LOP3.LUT R10, R11, R10, RZ, 0x3c, !PT ;  /* 0x0000000a0b0a1212 */ /* 0x000fc800078e3cff */
[----:B------:R-:W-:-:S05]  /*29750*/  @P1 LOP3.LUT R11, R11, R10, RZ, 0x3c, !PT ;  /* 0x0000000a0b0b1212 */ /* 0x000fca00078e3cff */
[----:B------:R-:W4:Y:S01]  /*29760*/  @P1 LDG.E.U8 R45, desc[UR20][R10.64] ;  /* 0x000000140a2d1981 */ /* 0x000f22000c1e1100 */
[----:B------:R-:W-:-:S03]  /*29770*/  ISETP.GT.AND P4, PT, R9, 0xa, PT ;  /* 0x0000000a0900780c */ /* 0x000fc60003f84270 */
        /* <DEDUP_REMOVED lines=18> */
[----:B------:R-:W-:-:S03]  /*298a0*/  ISETP.GT.AND P3, PT, R9, 0xb, PT ;  /* 0x0000000b0900780c */ /* 0x000fc60003f64270 */
        /* <DEDUP_REMOVED lines=66> */
[----:B------:R-:W3:Y:S04]  /*29cd0*/  LDL R10, [R1+0x824] ;  /* 0x00082400010a7983 */ /* 0x000ee80000100800 */
[----:B------:R-:W3:Y:S01]  /*29ce0*/  LDL R11, [R1+0x828] ;  /* 0x00082800010b7983 */ /* 0x000ee20000100800 */
[----:B------:R-:W-:-:S03]  /*29cf0*/  PRMT R3, RZ, 0x7610, R3 ;  /* 0x00007610ff037816 */ /* 0x000fc60000000003 */
[----:B--2---:R-:W-:Y:S01]  /*29d00*/  STL [R1+0x1054], R4 ;  /* 0x0010540401007387 */ /* 0x004fe20000100800 */
[----:B---3--:R-:W-:-:S04]  /*29d10*/  @P3 LOP3.LUT R11, R11, R10, RZ, 0x3c, !PT ;  /* 0x0000000a0b0b3212 */ /* 0x008fc800078e3cff */
[----:B------:R-:W-:-:S04]  /*29d20*/  @P3 LOP3.LUT R10, R11, R10, RZ, 0x3c, !PT ;  /* 0x0000000a0b0a3212 */ /* 0x000fc800078e3cff */
[----:B------:R-:W-:-:S05]  /*29d30*/  @P3 LOP3.LUT R11, R11, R10, RZ, 0x3c, !PT ;  /* 0x0000000a0b0b3212 */ /* 0x000fca00078e3cff */
[----:B------:R0:W2:Y:S04]  /*29d40*/  @P3 LDG.E.U8 R3, desc[UR20][R10.64] ;  /* 0x000000140a033981 */ /* 0x0000a8000c1e1100 */
[----:B------:R-:W0:Y:S04]  /*29d50*/  LDL R10, [R1+0x82c] ;  /* 0x00082c00010a7983 */ /* 0x000e280000100800 */
[----:B------:R-:W0:Y:S01]  /*29d60*/  LDL R11, [R1+0x830] ;  /* 0x00083000010b7983 */ /* 0x000e220000100800 */
[----:B------:R-:W-:Y:S02]  /*29d70*/  ISETP.GT.AND P1, PT, R9, 0xf, PT ;  /* 0x0000000f0900780c */ /* 0x000fe40003f24270 */
[----:B------:R-:W-:-:S11]  /*29d80*/  PRMT R39, RZ, 0x7610, R39 ;  /* 0x00007610ff277816 */ /* 0x000fd60000000027 */
[----:B0-----:R-:W-:-:S04]  /*29d90*/  @P1 LOP3.LUT R11, R11, R10, RZ, 0x3c, !PT ;  /* 0x0000000a0b0b1212 */ /* 0x001fc800078e3cff */
[----:B------:R-:W-:-:S04]  /*29da0*/  @P1 LOP3.LUT R10, R11, R10, RZ, 0x3c, !PT ;  /* 0x0000000a0b0a1212 */ /* 0x000fc800078e3cff */
[----:B------:R-:W-:-:S05]  /*29db0*/  @P1 LOP3.LUT R11, R11, R10, RZ, 0x3c, !PT ;  /* 0x0000000a0b0b1212 */ /* 0x000fca00078e3cff */
[----:B------:R-:W3:Y:S04]  /*29dc0*/  @P1 LDG.E.U8 R39, desc[UR20][R10.64] ;  /* 0x000000140a271981 */ /* 0x000ee8000c1e1100 */
[----:B--2---:R-:W-:Y:S04]  /*29dd0*/  STL [R1+0x1058], R3 ;  /* 0x0010580301007387 */ /* 0x004fe80000100800 */
[----:B---3--:R0:W-:Y:S04]  /*29de0*/  STL [R1+0xec8], R39 ;  /* 0x000ec82701007387 */ /* 0x0081e80000100800 */
        /* <DEDUP_REMOVED lines=638> */
[----:B--2---:R0:W-:Y:S04]  /*2c5d0*/  STL [R1+0x90], R19 ;  /* 0x0000901301007387 */ /* 0x0041e80000100800 */
[----:B0-----:R-:W2:Y:S04]  /*2c5e0*/  LDL R19, [R1+0xa70] ;  /* 0x000a700001137983 */ /* 0x001ea80000100800 */
        /* <DEDUP_REMOVED lines=28> */
[----:B------:R-:W-:Y:S02]  /*2c7b0*/  ISETP.GT.AND P1, PT, R9, 0x33, PT ;  /* 0x000000330900780c */ /* 0x000fe40003f24270 */
[----:B------:R-:W-:Y:S01]  /*2c7c0*/  PRMT R17, RZ, 0x7610, R17 ;  /* 0x00007610ff117816 */ /* 0x000fe20000000011 */
[----:B--2---:R0:W-:Y:S04]  /*2c7d0*/  STL [R1+0x80], R53 ;  /* 0x0000803501007387 */ /* 0x0041e80000100800 */
[----:B0-----:R-:W2:Y:S04]  /*2c7e0*/  LDL.LU R53, [R1+0x10f4] ;  /* 0x0010f40001357983 */ /* 0x001ea80000300800 */
[----:B------:R-:W2:Y:S02]  /*2c7f0*/  LDL R11, [R1+0xa6c] ;  /* 0x000a6c00010b7983 */ /* 0x000ea40000100800 */
[----:B------:R-:W-:Y:S01]  /*2c800*/  @P1 IMAD.MOV.U32 R10, RZ, RZ, R19 ;  /* 0x000000ffff0a1224 */ /* 0x000fe200078e0013 */
[----:B------:R-:W-:Y:S01]  /*2c810*/  PRMT R55, RZ, 0x7610, R55 ;  /* 0x00007610ff377816 */ /* 0x000fe20000000037 */
[----:B------:R-:W3:Y:S04]  /*2c820*/  LDL R19, [R1+0xa94] ;  /* 0x000a940001137983 */ /* 0x000ee80000100800 */
[----:B--2---:R0:W2:Y:S04]  /*2c830*/  @P1 LDG.E.U8 R17, desc[UR20][R10.64] ;  /* 0x000000140a111981 */ /* 0x0040a8000c1e1100 */
[----:B------:R-:W0:Y:S04]  /*2c840*/  LDL R10, [R1+0xa74] ;  /* 0x000a7400010a7983 */ /* 0x000e280000100800 */
[----:B------:R-:W0:Y:S02]  /*2c850*/  LDL R11, [R1+0xa78] ;  /* 0x000a7800010b7983 */ /* 0x000e240000100800 */
        /* <DEDUP_REMOVED lines=10> */
[----:B------:R-:W-:-:S02]  /*2c900*/  ISETP.GT.AND P4, PT, R9, 0x34, PT ;  /* 0x000000340900780c */ /* 0x000fc40003f84270 */
[----:B------:R-:W-:-:S11]  /*2c910*/  PRMT R57, RZ, 0x7610, R57 ;  /* 0x00007610ff397816 */ /* 0x000fd60000000039 */
        /* <DEDUP_REMOVED lines=20> */
[----:B------:R0:W3:Y:S01]  /*2ca60*/  @P3 LDG.E.U8 R0, desc[UR20][R10.64] ;  /* 0x000000140a003981 */ /* 0x0000e2000c1e1100 */
[----:B------:R-:W-:-:S03]  /*2ca70*/  PRMT R8, RZ, 0x7610, R8 ;  /* 0x00007610ff087816 */ /* 0x000fc60000000008 */
[----:B--2---:R-:W-:Y:S01]  /*2ca80*/  STL [R1+0x109c], R7 ;  /* 0x00109c0701007387 */ /* 0x004fe20000100800 */
[----:B0-----:R-:W-:Y:S02]  /*2ca90*/  @P3 IMAD.MOV.U32 R10, RZ, RZ, R17 ;  /* 0x000000ffff0a3224 */ /* 0x001fe400078e0011 */
[----:B------:R-:W-:-:S05]  /*2caa0*/  @P3 IMAD.MOV.U32 R11, RZ, RZ, R19 ;  /* 0x000000ffff0b3224 */ /* 0x000fca00078e0013 */
[----:B------:R0:W2:Y:S04]  /*2cab0*/  @P3 LDG.E.U8 R8, desc[UR20][R10.64] ;  /* 0x000000140a083981 */ /* 0x0000a8000c1e1100 */
[----:B---3--:R-:W-:Y:S04]  /*2cac0*/  STL [R1+0x1070], R0 ;  /* 0x0010700001007387 */ /* 0x008fe80000100800 */
[----:B------:R-:W0:Y:S04]  /*2cad0*/  LDL R10, [R1+0xa9c] ;  /* 0x000a9c00010a7983 */ /* 0x000e280000100800 */
[----:B------:R-:W0:Y:S01]  /*2cae0*/  LDL R11, [R1+0xaa0] ;  /* 0x000aa000010b7983 */ /* 0x000e220000100800 */
[----:B------:R-:W-:-:S02]  /*2caf0*/  ISETP.GT.AND P1, PT, R9, 0x36, PT ;  /* 0x000000360900780c */ /* 0x000fc40003f24270 */
[----:B------:R-:W-:Y:S01]  /*2cb00*/  PRMT R59, RZ, 0x7610, R59 ;  /* 0x00007610ff3b7816 */ /* 0x000fe2000000003b */
[----:B------:R-:W3:Y:S04]  /*2cb10*/  LDL R17, [R1+0xab8] ;  /* 0x000ab80001117983 */ /* 0x000ee80000100800 */
[----:B------:R-:W2:Y:S06]  /*2cb20*/  LDL R19, [R1+0xac0] ;  /* 0x000ac00001137983 */ /* 0x000eac0000100800 */
        /* <DEDUP_REMOVED lines=9> */
[----:B----4-:R-:W-:-:S02]  /*2cbc0*/  PRMT R45, RZ, 0x7610, R45 ;  /* 0x00007610ff2d7816 */ /* 0x010fc4000000002d */
[----:B---3--:R-:W-:-:S04]  /*2cbd0*/  @P1 LOP3.LUT R11, R11, R10, RZ, 0x3c, !PT ;  /* 0x0000000a0b0b1212 */ /* 0x008fc800078e3cff */
[----:B------:R-:W-:-:S04]  /*2cbe0*/  @P1 LOP3.LUT R10, R11, R10, RZ, 0x3c, !PT ;  /* 0x0000000a0b0a1212 */ /* 0x000fc800078e3cff */
[----:B------:R-:W-:-:S05]  /*2cbf0*/  @P1 LOP3.LUT R11, R11, R10, RZ, 0x3c, !PT ;  /* 0x0000000a0b0b1212 */ /* 0x000fca00078e3cff */
[----:B------:R0:W3:Y:S04]  /*2cc00*/  @P1 LDG.E.U8 R45, desc[UR20][R10.64] ;  /* 0x000000140a2d1981 */ /* 0x0000e8000c1e1100 */
[----:B------:R-:W0:Y:S04]  /*2cc10*/  LDL R10, [R1+0xaac] ;  /* 0x000aac00010a7983 */ /* 0x000e280000100800 */
[----:B------:R-:W0:Y:S01]  /*2cc20*/  LDL R11, [R1+0xab0] ;  /* 0x000ab000010b7983 */ /* 0x000e220000100800 */
[----:B------:R-:W-:Y:S02]  /*2cc30*/  ISETP.GT.AND P4, PT, R9, 0x37, PT ;  /* 0x000000370900780c */ /* 0x000fe40003f84270 */
[----:B------:R-:W-:-:S11]  /*2cc40*/  PRMT R61, RZ, 0x7610, R61 ;  /* 0x00007610ff3d7816 */ /* 0x000fd6000000003d */
[----:B0-----:R-:W-:-:S04]  /*2cc50*/  @P4 LOP3.LUT R11, R11, R10, RZ, 0x3c, !PT ;  /* 0x0000000a0b0b4212 */ /* 0x001fc800078e3cff */
[----:B------:R-:W-:-:S04]  /*2cc60*/  @P4 LOP3.LUT R10, R11, R10, RZ, 0x3c, !PT ;  /* 0x0000000a0b0a4212 */ /* 0x000fc800078e3cff */
[----:B------:R-:W-:-:S05]  /*2cc70*/  @P4 LOP3.LUT R11, R11, R10, RZ, 0x3c, !PT ;  /* 0x0000000a0b0b4212 */ /* 0x000fca00078e3cff */
[----:B------:R-:W4:Y:S04]  /*2cc80*/  @P4 LDG.E.U8 R61, desc[UR20][R10.64] ;  /* 0x000000140a3d4981 */ /* 0x000f28000c1e1100 */
[----:B---3--:R0:W-:Y:S04]  /*2cc90*/  STL [R1+0x294], R45 ;  /* 0x0002942d01007387 */ /* 0x0081e80000100800 */
[----:B0-----:R-:W3:Y:S04]  /*2cca0*/  LDL R45, [R1+0xac8] ;  /* 0x000ac800012d7983 */ /* 0x001ee80000100800 */
[----:B----4-:R0:W-:Y:S04]  /*2ccb0*/  STL [R1+0x28c], R61 ;  /* 0x00028c3d01007387 */ /* 0x0101e80000100800 */
[----:B0-----:R-:W4:Y:S04]  /*2ccc0*/  LDL.LU R61, [R1+0x10e4] ;  /* 0x0010e400013d7983 */ /* 0x001f280000300800 */
[----:B------:R-:W2:Y:S01]  /*2ccd0*/  LDL R11, [R1+0xab4] ;  /* 0x000ab400010b7983 */ /* 0x000ea20000100800 */
[----:B------:R-:W-:Y:S01]  /*2cce0*/  PRMT R14, RZ, 0x7610, R14 ;  /* 0x00007610ff0e7816 */ /* 0x000fe2000000000e */
[----:B------:R-:W-:Y:S01]  /*2ccf0*/  @P4 IMAD.MOV.U32 R10, RZ, RZ, R17 ;  /* 0x000000ffff0a4224 */ /* 0x000fe200078e0011 */
[----:B------:R-:W-:Y:S01]  /*2cd00*/  ISETP.GT.AND P3, PT, R9, 0x38, PT ;  /* 0x000000380900780c */ /* 0x000fe20003f64270 */
[----:B------:R-:W3:Y:S01]  /*2cd10*/  LDL R17, [R1+0xad4] ;  /* 0x000ad40001117983 */ /* 0x000ee20000100800 */
[----:B------:R-:W-:-:S03]  /*2cd20*/  PRMT R13, RZ, 0x7610, R13 ;  /* 0x00007610ff0d7816 */ /* 0x000fc6000000000d */
[----:B--2---:R0:W2:Y:S04]  /*2cd30*/  @P4 LDG.E.U8 R14, desc[UR20][R10.64] ;  /* 0x000000140a0e4981 */ /* 0x0040a8000c1e1100 */
[----:B------:R-:W3:Y:S04]  /*2cd40*/  LDL R11, [R1+0xabc] ;  /* 0x000abc00010b7983 */ /* 0x000ee80000100800 */
[----:B0-----:R-:W-:Y:S01]  /*2cd50*/  @P3 IMAD.MOV.U32 R10, RZ, RZ, R19 ;  /* 0x000000ffff0a3224 */ /* 0x001fe200078e0013 */
[----:B--2---:R0:W-:Y:S01]  /*2cd60*/  STL [R1+0x288], R14 ;  /* 0x0002880e01007387 */ /* 0x0041e20000100800 */
[----:B------:R-:W-:-:S03]  /*2cd70*/  PRMT R40, RZ, 0x7610, R40 ;  /* 0x00007610ff287816 */ /* 0x000fc60000000028 */
[----:B------:R-:W2:Y:S04]  /*2cd80*/  LDL R19, [R1+0xadc] ;  /* 0x000adc0001137983 */ /* 0x000ea80000100800 */
[----:B---3--:R1:W3:Y:S04]  /*2cd90*/  @P3 LDG.E.U8 R13, desc[UR20][R10.64] ;  /* 0x000000140a0d3981 */ /* 0x0082e8000c1e1100 */
[----:B0-----:R-:W2:Y:S04]  /*2cda0*/  LDL R14, [R1+0xad8] ;  /* 0x000ad800010e7983 */ /* 0x001ea80000100800 */
[----:B------:R-:W2:Y:S01]  /*2cdb0*/  LDL R11, [R1+0xac4] ;  /* 0x000ac400010b7983 */ /* 0x000ea20000100800 */
[----:B-1----:R-:W-:Y:S01]  /*2cdc0*/  @P3 IMAD.MOV.U32 R10, RZ, RZ, R45 ;  /* 0x000000ffff0a3224 */ /* 0x002fe200078e002d */
[----:B------:R-:W-:-:S02]  /*2cdd0*/  ISETP.GT.AND P1, PT, R9, 0x39, PT ;  /* 0x000000390900780c */ /* 0x000fc40003f24270 */
[----:B---3--:R0:W-:Y:S01]  /*2cde0*/  STL [R1+0x64], R13 ;  /* 0x0000640d01007387 */ /* 0x0081e20000100800 */
[----:B------:R-:W-:Y:S02]  /*2cdf0*/  PRMT R63, RZ, 0x7610, R63 ;  /* 0x00007610ff3f7816 */ /* 0x000fe4000000003f */
[----:B------:R-:W-:Y:S01]  /*2ce00*/  ISETP.GT.AND P4, PT, R9, 0x3a, PT ;  /* 0x0000003a0900780c */ /* 0x000fe20003f84270 */
[----:B------:R-:W3:Y:S04]  /*2ce10*/  LDL R45, [R1+0xae4] ;  /* 0x000ae400012d7983 */ /* 0x000ee80000100800 */
[----:B--2---:R1:W2:Y:S04]  /*2ce20*/  @P3 LDG.E.U8 R40, desc[UR20][R10.64] ;  /* 0x000000140a283981 */ /* 0x0042a8000c1e1100 */
[----:B0-----:R-:W2:Y:S04]  /*2ce30*/  LDL R13, [R1+0xae0] ;  /* 0x000ae000010d7983 */ /* 0x001ea80000100800 */
[----:B------:R-:W1:Y:S04]  /*2ce40*/  LDL R10, [R1+0xacc] ;  /* 0x000acc00010a7983 */ /* 0x000e680000100800 */
[----:B------:R-:W1:Y:S01]  /*2ce50*/  LDL R11, [R1+0xad0] ;  /* 0x000ad000010b7983 */ /* 0x000e620000100800 */
[----:B------:R-:W-:-:S02]  /*2ce60*/  PRMT R47, RZ, 0x7610, R47 ;  /* 0x00007610ff2f7816 */ /* 0x000fc4000000002f */
[----:B------:R-:W-:Y:S02]  /*2ce70*/  PRMT R46, RZ, 0x7610, R46 ;  /* 0x00007610ff2e7816 */ /* 0x000fe4000000002e */
[----:B-1----:R-:W-:-:S04]  /*2ce80*/  @P1 LOP3.LUT R11, R11, R10, RZ, 0x3c, !PT ;  /* 0x0000000a0b0b1212 */ /* 0x002fc800078e3cff */
[----:B------:R-:W-:-:S04]  /*2ce90*/  @P1 LOP3.LUT R10, R11, R10, RZ, 0x3c, !PT ;  /* 0x0000000a0b0a1212 */ /* 0x000fc800078e3cff */
[----:B------:R-:W-:-:S05]  /*2cea0*/  @P1 LOP3.LUT R11, R11, R10, RZ, 0x3c, !PT ;  /* 0x0000000a0b0b1212 */ /* 0x000fca00078e3cff */
[----:B------:R0:W4:Y:S02]  /*2ceb0*/  @P1 LDG.E.U8 R63, desc[UR20][R10.64] ;  /* 0x000000140a3f1981 */ /* 0x000124000c1e1100 */
[----:B0-----:R-:W-:Y:S02]  /*2cec0*/  @P1 IMAD.MOV.U32 R10, RZ, RZ, R14 ;  /* 0x000000ffff0a1224 */ /* 0x001fe400078e000e */
[----:B------:R-:W-:-:S05]  /*2ced0*/  @P1 IMAD.MOV.U32 R11, RZ, RZ, R17 ;  /* 0x000000ffff0b1224 */ /* 0x000fca00078e0011 */
[----:B------:R2:W4:Y:S02]  /*2cee0*/  @P1 LDG.E.U8 R47, desc[UR20][R10.64] ;  /* 0x000000140a2f1981 */ /* 0x000524000c1e1100 */
[----:B--2---:R-:W-:Y:S02]  /*2cef0*/  @P4 IMAD.MOV.U32 R10, RZ, RZ, R13 ;  /* 0x000000ffff0a4224 */ /* 0x004fe400078e000d */
[----:B------:R-:W-:Y:S01]  /*2cf00*/  @P4 IMAD.MOV.U32 R11, RZ, RZ, R19 ;  /* 0x000000ffff0b4224 */ /* 0x000fe200078e0013 */
[----:B------:R0:W-:Y:S04]  /*2cf10*/  STL [R1+0x60], R40 ;  /* 0x0000602801007387 */ /* 0x0001e80000100800 */
[----:B------:R3:W2:Y:S04]  /*2cf20*/  @P4 LDG.E.U8 R46, desc[UR20][R10.64] ;  /* 0x000000140a2e4981 */ /* 0x0006a8000c1e1100 */
[----:B0-----:R-:W2:Y:S01]  /*2cf30*/  LDL R40, [R1+0xae8] ;  /* 0x000ae80001287983 */ /* 0x001ea20000100800 */
[----:B------:R-:W-:Y:S01]  /*2cf40*/  PRMT R24, RZ, 0x7610, R24 ;  /* 0x00007610ff187816 */ /* 0x000fe20000000018 */
[----:B---3--:R-:W-:-:S02]  /*2cf50*/  @P4 IMAD.MOV.U32 R11, RZ, RZ, R45 ;  /* 0x000000ffff0b4224 */ /* 0x008fc400078e002d */
[----:B----4-:R0:W-:Y:S04]  /*2cf60*/  STL [R1+0x5c], R63 ;  /* 0x00005c3f01007387 */ /* 0x0101e80000100800 */
[----:B0-----:R-:W3:Y:S04]  /*2cf70*/  LDL.LU R63, [R1+0x10e0] ;  /* 0x0010e000013f7983 */ /* 0x001ee80000300800 */
[----:B------:R-:W4:Y:S04]  /*2cf80*/  LDL R17, [R1+0xaec] ;  /* 0x000aec0001117983 */ /* 0x000f280000100800 */
[----:B------:R-:W3:Y:S04]  /*2cf90*/  LDL R14, [R1+0xaf0] ;  /* 0x000af000010e7983 */ /* 0x000ee80000100800 */
[----:B------:R-:W3:Y:S04]  /*2cfa0*/  LDL R19, [R1+0xaf4] ;  /* 0x000af40001137983 */ /* 0x000ee80000100800 */
[----:B------:R-:W3:Y:S04]  /*2cfb0*/  LDL R13, [R1+0xaf8] ;  /* 0x000af800010d7983 */ /* 0x000ee80000100800 */
[----:B--2---:R0:W-:Y:S04]  /*2cfc0*/  STL [R1+0x54], R46 ;  /* 0x0000542e01007387 */ /* 0x0041e80000100800 */
[----:B------:R-:W2:Y:S01]  /*2cfd0*/  LDL R45, [R1+0xb00] ;  /* 0x000b0000012d7983 */ /* 0x000ea20000100800 */
[----:B------:R-:W-:Y:S01]  /*2cfe0*/  @P4 IMAD.MOV.U32 R10, RZ, RZ, R40 ;  /* 0x000000ffff0a4224 */ /* 0x000fe200078e0028 */
[----:B------:R-:W-:-:S02]  /*2cff0*/  ISETP.GT.AND P3, PT, R9, 0x3b, PT ;  /* 0x0000003b0900780c */ /* 0x000fc40003f64270 */
[----:B------:R-:W2:Y:S04]  /*2d000*/  LDL R40, [R1+0xb04] ;  /* 0x000b040001287983 */ /* 0x000ea80000100800 */
[----:B0-----:R-:W2:Y:S04]  /*2d010*/  LDL R46, [R1+0xafc] ;  /* 0x000afc00012e7983 */ /* 0x001ea80000100800 */
[----:B------:R4:W2:Y:S01]  /*2d020*/  @P4 LDG.E.U8 R24, desc[UR20][R10.64] ;  /* 0x000000140a184981 */ /* 0x0008a2000c1e1100 */
[----:B------:R-:W-:Y:S02]  /*2d030*/  ISETP.GT.AND P1, PT, R9, 0x3c, PT ;  /* 0x0000003c0900780c */ /* 0x000fe40003f24270 */
[----:B------:R-:W-:-:S02]  /*2d040*/  PRMT R8, RZ, 0x7610, R8 ;  /* 0x00007610ff087816 */ /* 0x000fc40000000008 */
[----:B------:R-:W-:Y:S02]  /*2d050*/  PRMT R7, RZ, 0x7610, R7 ;  /* 0x00007610ff077816 */ /* 0x000fe40000000007 */
[----:B------:R-:W-:Y:S01]  /*2d060*/  PRMT R44, RZ, 0x7610, R44 ;  /* 0x00007610ff2c7816 */ /* 0x000fe2000000002c */
[----:B----4-:R-:W-:Y:S02]  /*2d070*/  @P3 IMAD.MOV.U32 R11, RZ, RZ, R17 ;  /* 0x000000ffff0b3224 */ /* 0x010fe400078e0011 */
[----:B---3--:R-:W-:-:S05]  /*2d080*/  @P3 IMAD.MOV.U32 R10, RZ, RZ, R14 ;  /* 0x000000ffff0a3224 */ /* 0x008fca00078e000e */
[----:B------:R0:W3:Y:S02]  /*2d090*/  @P3 LDG.E.U8 R8, desc[UR20][R10.64] ;  /* 0x000000140a083981 */ /* 0x0000e4000c1e1100 */
[----:B0-----:R-:W-:Y:S02]  /*2d0a0*/  @P3 IMAD.MOV.U32 R10, RZ, RZ, R13 ;  /* 0x000000ffff0a3224 */ /* 0x001fe400078e000d */
[----:B------:R-:W-:-:S05]  /*2d0b0*/  @P3 IMAD.MOV.U32 R11, RZ, RZ, R19 ;  /* 0x000000ffff0b3224 */ /* 0x000fca00078e0013 */
[----:B------:R2:W4:Y:S02]  /*2d0c0*/  @P3 LDG.E.U8 R7, desc[UR20][R10.64] ;  /* 0x000000140a073981 */ /* 0x000524000c1e1100 */
[----:B--2---:R-:W-:Y:S02]  /*2d0d0*/  @P1 IMAD.MOV.U32 R10, RZ, RZ, R45 ;  /* 0x000000ffff0a1224 */ /* 0x004fe400078e002d */
[----:B------:R-:W-:Y:S01]  /*2d0e0*/  @P1 IMAD.MOV.U32 R11, RZ, RZ, R46 ;  /* 0x000000ffff0b1224 */ /* 0x000fe200078e002e */
[----:B------:R0:W-:Y:S04]  /*2d0f0*/  STL [R1+0x50], R24 ;  /* 0x0000501801007387 */ /* 0x0001e80000100800 */
[----:B------:R1:W2:Y:S04]  /*2d100*/  @P1 LDG.E.U8 R44, desc[UR20][R10.64] ;  /* 0x000000140a2c1981 */ /* 0x0002a8000c1e1100 */
[----:B------:R-:W2:Y:S04]  /*2d110*/  LDL R17, [R1+0xb0c] ;  /* 0x000b0c0001117983 */ /* 0x000ea80000100800 */
[----:B0-----:R-:W2:Y:S04]  /*2d120*/  LDL R24, [R1+0xb08] ;  /* 0x000b080001187983 */ /* 0x001ea80000100800 */
[----:B------:R-:W2:Y:S01]  /*2d130*/  LDL R14, [R1+0xb10] ;  /* 0x000b1000010e7983 */ /* 0x000ea20000100800 */
[----:B------:R-:W-:Y:S01]  /*2d140*/  ISETP.GT.AND P4, PT, R9, 0x3d, PT ;  /* 0x0000003d0900780c */ /* 0x000fe20003f84270 */
[----:B-1----:R-:W-:Y:S01]  /*2d150*/  @P1 IMAD.MOV.U32 R11, RZ, RZ, R40 ;  /* 0x000000ffff0b1224 */ /* 0x002fe200078e0028 */
[----:B------:R-:W-:-:S02]  /*2d160*/  PRMT R21, RZ, 0x7610, R21 ;  /* 0x00007610ff157816 */ /* 0x000fc40000000015 */
[----:B------:R-:W-:Y:S01]  /*2d170*/  PRMT R2, RZ, 0x7610, R2 ;  /* 0x00007610ff027816 */ /* 0x000fe20000000002 */
[----:B---3--:R-:W-:Y:S04]  /*2d180*/  STL [R1+0x10ac], R8 ;  /* 0x0010ac0801007387 */ /* 0x008fe80000100800 */
[----:B------:R-:W3:Y:S04]  /*2d190*/  LDL R19, [R1+0xb14] ;  /* 0x000b140001137983 */ /* 0x000ee80000100800 */
[----:B------:R-:W3:Y:S04]  /*2d1a0*/  LDL R13, [R1+0xb18] ;  /* 0x000b1800010d7983 */ /* 0x000ee80000100800 */
[----:B----4-:R-:W-:Y:S04]  /*2d1b0*/  STL [R1+0x10b0], R7 ;  /* 0x0010b00701007387 */ /* 0x010fe80000100800 */
[----:B------:R-:W-:Y:S04]  /*2d1c0*/  STL [R1+0x58], R47 ;  /* 0x0000582f01007387 */ /* 0x000fe80000100800 */
[----:B--2---:R0:W-:Y:S04]  /*2d1d0*/  STL [R1+0x44], R44 ;  /* 0x0000442c01007387 */ /* 0x0041e80000100800 */
[----:B------:R-:W2:Y:S04]  /*2d1e0*/  LDL R40, [R1+0xb20] ;  /* 0x000b200001287983 */ /* 0x000ea80000100800 */
[----:B0-----:R-:W4:Y:S01]  /*2d1f0*/  LDL R44, [R1+0xb1c] ;  /* 0x000b1c00012c7983 */ /* 0x001f220000100800 */
[----:B------:R-:W-:-:S05]  /*2d200*/  @P1 IMAD.MOV.U32 R10, RZ, RZ, R24 ;  /* 0x000000ffff0a1224 */ /* 0x000fca00078e0018 */
[----:B------:R0:W4:Y:S02]  /*2d210*/  @P1 LDG.E.U8 R21, desc[UR20][R10.64] ;  /* 0x000000140a151981 */ /* 0x000124000c1e1100 */
[----:B0-----:R-:W-:Y:S02]  /*2d220*/  @P4 IMAD.MOV.U32 R10, RZ, RZ, R14 ;  /* 0x000000ffff0a4224 */ /* 0x001fe400078e000e */
[----:B------:R-:W-:Y:S01]  /*2d230*/  @P4 IMAD.MOV.U32 R11, RZ, RZ, R17 ;  /* 0x000000ffff0b4224 */ /* 0x000fe200078e0011 */
[----:B------:R-:W-:Y:S01]  /*2d240*/  ISETP.GT.AND P3, PT, R9, 0x3e, PT ;  /* 0x0000003e0900780c */ /* 0x000fe20003f64270 */
[----:B------:R-:W4:Y:S04]  /*2d250*/  LDL R17, [R1+0xb24] ;  /* 0x000b240001117983 */ /* 0x000f280000100800 */
[----:B------:R3:W4:Y:S01]  /*2d260*/  @P4 LDG.E.U8 R2, desc[UR20][R10.64] ;  /* 0x000000140a024981 */ /* 0x000722000c1e1100 */
[----:B------:R-:W-:-:S02]  /*2d270*/  PRMT R3, RZ, 0x7610, R3 ;  /* 0x00007610ff037816 */ /* 0x000fc40000000003 */
[----:B------:R-:W-:Y:S01]  /*2d280*/  PRMT R39, RZ, 0x7610, R39 ;  /* 0x00007610ff277816 */ /* 0x000fe20000000027 */
[----:B------:R-:W4:Y:S01]  /*2d290*/  LDL R14, [R1+0xb28] ;  /* 0x000b2800010e7983 */ /* 0x000f220000100800 */
[----:B---3--:R-:W-:Y:S02]  /*2d2a0*/  @P4 IMAD.MOV.U32 R11, RZ, RZ, R19 ;  /* 0x000000ffff0b4224 */ /* 0x008fe400078e0013 */
[----:B------:R-:W-:-:S05]  /*2d2b0*/  @P4 IMAD.MOV.U32 R10, RZ, RZ, R13 ;  /* 0x000000ffff0a4224 */ /* 0x000fca00078e000d */
[----:B------:R2:W3:Y:S02]  /*2d2c0*/  @P4 LDG.E.U8 R3, desc[UR20][R10.64] ;  /* 0x000000140a034981 */ /* 0x0004e4000c1e1100 */
[----:B--2---:R-:W-:Y:S02]  /*2d2d0*/  @P3 IMAD.MOV.U32 R10, RZ, RZ, R40 ;  /* 0x000000ffff0a3224 */ /* 0x004fe400078e0028 */
[----:B----4-:R-:W-:-:S05]  /*2d2e0*/  @P3 IMAD.MOV.U32 R11, RZ, RZ, R44 ;  /* 0x000000ffff0b3224 */ /* 0x010fca00078e002c */
[----:B------:R0:W2:Y:S04]  /*2d2f0*/  @P3 LDG.E.U8 R39, desc[UR20][R10.64] ;  /* 0x000000140a273981 */ /* 0x0000a8000c1e1100 */
[----:B------:R-:W-:Y:S04]  /*2d300*/  STL [R1+0x1078], R2 ;  /* 0x0010780201007387 */ /* 0x000fe80000100800 */
[----:B------:R-:W4:Y:S04]  /*2d310*/  LDL R24, [R1+0xb2c] ;  /* 0x000b2c0001187983 */ /* 0x000f280000100800 */
[----:B------:R1:W-:Y:S04]  /*2d320*/  STL [R1+0x40], R21 ;  /* 0x0000401501007387 */ /* 0x0003e80000100800 */
[----:B------:R-:W4:Y:S04]  /*2d330*/  LDL R19, [R1+0xb34] ;  /* 0x000b340001137983 */ /* 0x000f280000100800 */
[----:B------:R-:W4:Y:S04]  /*2d340*/  LDL R13, [R1+0xb38] ;  /* 0x000b3800010d7983 */ /* 0x000f280000100800 */
[----:B-1----:R-:W4:Y:S01]  /*2d350*/  LDL R21, [R1+0xb30] ;  /* 0x000b300001157983 */ /* 0x002f220000100800 */
[----:B------:R-:W-:Y:S01]  /*2d360*/  ISETP.GT.AND P1, PT, R9, 0x3f, PT ;  /* 0x0000003f0900780c */ /* 0x000fe20003f24270 */
[----:B0-----:R-:W-:Y:S01]  /*2d370*/  @P3 IMAD.MOV.U32 R10, RZ, RZ, R14 ;  /* 0x000000ffff0a3224 */ /* 0x001fe200078e000e */
[----:B------:R-:W-:Y:S01]  /*2d380*/  PRMT R43, RZ, 0x7610, R43 ;  /* 0x00007610ff2b7816 */ /* 0x000fe2000000002b */
[----:B------:R-:W-:-:S05]  /*2d390*/  @P3 IMAD.MOV.U32 R11, RZ, RZ, R17 ;  /* 0x000000ffff0b3224 */ /* 0x000fca00078e0011 */
[----:B------:R4:W4:Y:S04]  /*2d3a0*/  @P3 LDG.E.U8 R43, desc[UR20][R10.64] ;  /* 0x000000140a2b3981 */ /* 0x000928000c1e1100 */
[----:B---3--:R-:W-:Y:S04]  /*2d3b0*/  STL [R1+0x107c], R3 ;  /* 0x00107c0301007387 */ /* 0x008fe80000100800 */
[----:B------:R-:W3:Y:S04]  /*2d3c0*/  LDL R40, [R1+0xb3c] ;  /* 0x000b3c0001287983 */ /* 0x000ee80000100800 */
[----:B--2---:R0:W-:Y:S04]  /*2d3d0*/  STL [R1+0x284], R39 ;  /* 0x0002842701007387 */ /* 0x0041e80000100800 */
[----:B------:R-:W2:Y:S04]  /*2d3e0*/  LDL R17, [R1+0xb44] ;  /* 0x000b440001117983 */ /* 0x000ea80000100800 */
[----:B------:R-:W2:Y:S04]  /*2d3f0*/  LDL R14, [R1+0xb48] ;  /* 0x000b4800010e7983 */ /* 0x000ea80000100800 */
[----:B0-----:R-:W2:Y:S01]  /*2d400*/  LDL R39, [R1+0xb40] ;  /* 0x000b400001277983 */ /* 0x001ea20000100800 */
[----:B----4-:R-:W-:-:S03]  /*2d410*/  @P1 IMAD.MOV.U32 R11, RZ, RZ, R24 ;  /* 0x000000ffff0b1224 */ /* 0x010fc600078e0018 */
[----:B------:R-:W4:Y:S01]  /*2d420*/  LDL R24, [R1+0xb4c] ;  /* 0x000b4c0001187983 */ /* 0x000f220000100800 */
[----:B------:R-:W-:-:S03]  /*2d430*/  @P1 IMAD.MOV.U32 R10, RZ, RZ, R21 ;  /* 0x000000ffff0a1224 */ /* 0x000fc600078e0015 */
[----:B------:R-:W4:Y:S01]  /*2d440*/  LDL R21, [R1+0xb50] ;  /* 0x000b500001157983 */ /* 0x000f220000100800 */
[----:B------:R-:W-:Y:S02]  /*2d450*/  ISETP.GT.AND P4, PT, R9, 0x40, PT ;  /* 0x000000400900780c */ /* 0x000fe40003f84270 */
[----:B------:R-:W-:Y:S02]  /*2d460*/  PRMT R42, RZ, 0x7610, R42 ;  /* 0x00007610ff2a7816 */ /* 0x000fe4000000002a */
[----:B------:R-:W-:-:S04]  /*2d470*/  PRMT R41, RZ, 0x7610, R41 ;  /* 0x00007610ff297816 */ /* 0x000fc80000000029 */
[----:B------:R0:W4:Y:S01]  /*2d480*/  @P1 LDG.E.U8 R42, desc[UR20][R10.64] ;  /* 0x000000140a2a1981 */ /* 0x000122000c1e1100 */
[----:B------:R-:W-:Y:S02]  /*2d490*/  ISETP.GT.AND P3, PT, R9, 0x41, PT ;  /* 0x000000410900780c */ /* 0x000fe40003f64270 */
[----:B------:R-:W-:Y:S01]  /*2d4a0*/  PRMT R38, RZ, 0x7610, R38 ;  /* 0x00007610ff267816 */ /* 0x000fe20000000026 */
[----:B0-----:R-:W-:Y:S02]  /*2d4b0*/  @P1 IMAD.MOV.U32 R10, RZ, RZ, R13 ;  /* 0x000000ffff0a1224 */ /* 0x001fe400078e000d */
[----:B------:R-:W-:Y:S01]  /*2d4c0*/  @P1 IMAD.MOV.U32 R11, RZ, RZ, R19 ;  /* 0x000000ffff0b1224 */ /* 0x000fe200078e0013 */
[----:B------:R-:W-:Y:S01]  /*2d4d0*/  PRMT R37, RZ, 0x7610, R37 ;  /* 0x00007610ff257816 */ /* 0x000fe20000000025 */
[----:B------:R-:W4:Y:S04]  /*2d4e0*/  LDL R19, [R1+0xb54] ;  /* 0x000b540001137983 */ /* 0x000f280000100800 */
[----:B------:R3:W4:Y:S01]  /*2d4f0*/  @P1 LDG.E.U8 R41, desc[UR20][R10.64] ;  /* 0x000000140a291981 */ /* 0x000722000c1e1100 */
[----:B------:R-:W-:-:S03]  /*2d500*/  PRMT R35, RZ, 0x7610, R35 ;  /* 0x00007610ff237816 */ /* 0x000fc60000000023 */
[----:B------:R-:W4:Y:S01]  /*2d510*/  LDL R13, [R1+0xb58] ;  /* 0x000b5800010d7983 */ /* 0x000f220000100800 */
[----:B---3--:R-:W-:Y:S02]  /*2d520*/  @P4 IMAD.MOV.U32 R11, RZ, RZ, R40 ;  /* 0x000000ffff0b4224 */ /* 0x008fe400078e0028 */
[----:B--2---:R-:W-:-:S05]  /*2d530*/  @P4 IMAD.MOV.U32 R10, RZ, RZ, R39 ;  /* 0x000000ffff0a4224 */ /* 0x004fca00078e0027 */
[----:B------:R0:W2:Y:S02]  /*2d540*/  @P4 LDG.E.U8 R38, desc[UR20][R10.64] ;  /* 0x000000140a264981 */ /* 0x0000a4000c1e1100 */
[----:B0-----:R-:W-:Y:S02]  /*2d550*/  @P4 IMAD.MOV.U32 R10, RZ, RZ, R14 ;  /* 0x000000ffff0a4224 */ /* 0x001fe400078e000e */
[----:B------:R-:W-:Y:S01]  /*2d560*/  @P4 IMAD.MOV.U32 R11, RZ, RZ, R17 ;  /* 0x000000ffff0b4224 */ /* 0x000fe200078e0011 */
[----:B------:R-:W3:Y:S04]  /*2d570*/  LDL R14, [R1+0xb60] ;  /* 0x000b6000010e7983 */ /* 0x000ee80000100800 */
[----:B------:R4:W2:Y:S04]  /*2d580*/  @P4 LDG.E.U8 R37, desc[UR20][R10.64] ;  /* 0x000000140a254981 */ /* 0x0008a8000c1e1100 */
[----:B------:R-:W3:Y:S01]  /*2d590*/  LDL R17, [R1+0xb5c] ;  /* 0x000b5c0001117983 */ /* 0x000ee20000100800 */
[----:B----4-:R-:W-:-:S02]  /*2d5a0*/  @P3 IMAD.MOV.U32 R10, RZ, RZ, R21 ;  /* 0x000000ffff0a3224 */ /* 0x010fc400078e0015 */
[----:B------:R-:W-:Y:S01]  /*2d5b0*/  @P3 IMAD.MOV.U32 R11, RZ, RZ, R24 ;  /* 0x000000ffff0b3224 */ /* 0x000fe200078e0018 */
[----:B------:R-:W4:Y:S04]  /*2d5c0*/  LDL R21, [R1+0xb68] ;  /* 0x000b680001157983 */ /* 0x000f280000100800 */
[----:B------:R0:W3:Y:S04]  /*2d5d0*/  @P3 LDG.E.U8 R35, desc[UR20][R10.64] ;  /* 0x000000140a233981 */ /* 0x0000e8000c1e1100 */
[----:B------:R-:W4:Y:S01]  /*2d5e0*/  LDL R24, [R1+0xb64] ;  /* 0x000b640001187983 */ /* 0x000f220000100800 */
[----:B------:R-:W-:Y:S01]  /*2d5f0*/  PRMT R8, RZ, 0x7610, R8 ;  /* 0x00007610ff087816 */ /* 0x000fe20000000008 */
[----:B0-----:R-:W-:-:S02]  /*2d600*/  @P3 IMAD.MOV.U32 R11, RZ, RZ, R19 ;  /* 0x000000ffff0b3224 */ /* 0x001fc400078e0013 */
[----:B------:R-:W-:-:S05]  /*2d610*/  @P3 IMAD.MOV.U32 R10, RZ, RZ, R13 ;  /* 0x000000ffff0a3224 */ /* 0x000fca00078e000d */
[----:B------:R0:W4:Y:S04]  /*2d620*/  @P3 LDG.E.U8 R8, desc[UR20][R10.64] ;  /* 0x000000140a083981 */ /* 0x000128000c1e1100 */
[----:B--2---:R1:W-:Y:S04]  /*2d630*/  STL [R1+0x30], R37 ;  /* 0x0000302501007387 */ /* 0x0043e80000100800 */
[----:B-1----:R-:W2:Y:S04]  /*2d640*/  LDL R37, [R1+0xb6c] ;  /* 0x000b6c0001257983 */ /* 0x002ea80000100800 */
[----:B---3--:R1:W-:Y:S04]  /*2d650*/  STL [R1+0x2c], R35 ;  /* 0x00002c2301007387 */ /* 0x0083e80000100800 */
[----:B------:R-:W-:Y:S01]  /*2d660*/  STL [R1+0x280], R43 ;  /* 0x0002802b01007387 */ /* 0x000fe20000100800 */
[----:B------:R-:W-:-:S02]  /*2d670*/  ISETP.GT.AND P1, PT, R9, 0x42, PT ;  /* 0x000000420900780c */ /* 0x000fc40003f24270 */
[----:B------:R-:W-:Y:S01]  /*2d680*/  ISETP.GT.AND P4, PT, R9, 0x43, PT ;  /* 0x000000430900780c */ /* 0x000fe20003f84270 */
[----:B------:R-:W3:Y:S04]  /*2d690*/  LDL R19, [R1+0xb74] ;  /* 0x000b740001137983 */ /* 0x000ee80000100800 */
[----:B-1----:R-:W3:Y:S01]  /*2d6a0*/  LDL R35, [R1+0xb70] ;  /* 0x000b700001237983 */ /* 0x002ee20000100800 */
[----:B------:R-:W-:Y:S02]  /*2d6b0*/  PRMT R7, RZ, 0x7610, R7 ;  /* 0x00007610ff077816 */ /* 0x000fe40000000007 */
[----:B------:R-:W-:Y:S01]  /*2d6c0*/  PRMT R3, RZ, 0x7610, R3 ;  /* 0x00007610ff037816 */ /* 0x000fe20000000003 */
[----:B------:R-:W3:Y:S02]  /*2d6d0*/  LDL R13, [R1+0xb78] ;  /* 0x000b7800010d7983 */ /* 0x000ee40000100800 */
[----:B0-----:R-:W-:-:S02]  /*2d6e0*/  @P1 IMAD.MOV.U32 R10, RZ, RZ, R14 ;  /* 0x000000ffff0a1224 */ /* 0x001fc400078e000e */
[----:B------:R-:W-:-:S05]  /*2d6f0*/  @P1 IMAD.MOV.U32 R11, RZ, RZ, R17 ;  /* 0x000000ffff0b1224 */ /* 0x000fca00078e0011 */
[----:B------:R4:W3:Y:S01]  /*2d700*/  @P1 LDG.E.U8 R7, desc[UR20][R10.64] ;  /* 0x000000140a071981 */ /* 0x0008e2000c1e1100 */
[----:B------:R-:W-:Y:S01]  /*2d710*/  PRMT R2, RZ, 0x7610, R2 ;  /* 0x00007610ff027816 */ /* 0x000fe20000000002 */
[----:B----4-:R-:W-:Y:S02]  /*2d720*/  @P1 IMAD.MOV.U32 R10, RZ, RZ, R21 ;  /* 0x000000ffff0a1224 */ /* 0x010fe400078e0015 */
[----:B------:R-:W-:-:S05]  /*2d730*/  @P1 IMAD.MOV.U32 R11, RZ, RZ, R24 ;  /* 0x000000ffff0b1224 */ /* 0x000fca00078e0018 */
[----:B------:R2:W4:Y:S04]  /*2d740*/  @P1 LDG.E.U8 R3, desc[UR20][R10.64] ;  /* 0x000000140a031981 */ /* 0x000528000c1e1100 */
[----:B------:R-:W-:Y:S04]  /*2d750*/  STL [R1+0x10cc], R8 ;  /* 0x0010cc0801007387 */ /* 0x000fe80000100800 */
[----:B------:R-:W-:Y:S04]  /*2d760*/  STL [R1+0x27c], R42 ;  /* 0x00027c2a01007387 */ /* 0x000fe80000100800 */
[----:B------:R-:W4:Y:S04]  /*2d770*/  LDL R17, [R1+0xb7c] ;  /* 0x000b7c0001117983 */ /* 0x000f280000100800 */
[----:B------:R-:W4:Y:S01]  /*2d780*/  LDL R14, [R1+0xb80] ;  /* 0x000b8000010e7983 */ /* 0x000f220000100800 */
[----:B--2---:R-:W-:-:S02]  /*2d790*/  @P4 IMAD.MOV.U32 R11, RZ, RZ, R37 ;  /* 0x000000ffff0b4224 */ /* 0x004fc400078e0025 */
[----:B---3--:R-:W-:-:S05]  /*2d7a0*/  @P4 IMAD.MOV.U32 R10, RZ, RZ, R35 ;  /* 0x000000ffff0a4224 */ /* 0x008fca00078e0023 */
[----:B------:R0:W2:Y:S01]  /*2d7b0*/  @P4 LDG.E.U8 R2, desc[UR20][R10.64] ;  /* 0x000000140a024981 */ /* 0x0000a2000c1e1100 */
[----:B------:R-:W-:-:S03]  /*2d7c0*/  ISETP.GT.AND P3, PT, R9, 0x44, PT ;  /* 0x000000440900780c */ /* 0x000fc60003f64270 */
[----:B------:R-:W-:Y:S04]  /*2d7d0*/  STL [R1+0x278], R41 ;  /* 0x0002782901007387 */ /* 0x000fe80000100800 */
[----:B------:R-:W-:Y:S04]  /*2d7e0*/  STL [R1+0x10b8], R7 ;  /* 0x0010b80701007387 */ /* 0x000fe80000100800 */
[----:B------:R-:W-:Y:S04]  /*2d7f0*/  STL [R1+0x34], R38 ;  /* 0x0000342601007387 */ /* 0x000fe80000100800 */
[----:B------:R-:W3:Y:S04]  /*2d800*/  LDL R24, [R1+0xb84] ;  /* 0x000b840001187983 */ /* 0x000ee80000100800 */
[----:B------:R-:W3:Y:S01]  /*2d810*/  LDL R21, [R1+0xb88] ;  /* 0x000b880001157983 */ /* 0x000ee20000100800 */
[----:B------:R-:W-:Y:S01]  /*2d820*/  PRMT R0, RZ, 0x7610, R0 ;  /* 0x00007610ff007816 */ /* 0x000fe20000000000 */
[----:B0-----:R-:W-:-:S02]  /*2d830*/  @P4 IMAD.MOV.U32 R10, RZ, RZ, R13 ;  /* 0x000000ffff0a4224 */ /* 0x001fc400078e000d */
[----:B------:R-:W-:Y:S01]  /*2d840*/  @P4 IMAD.MOV.U32 R11, RZ, RZ, R19 ;  /* 0x000000ffff0b4224 */ /* 0x000fe200078e0013 */
[----:B----4-:R-:W-:Y:S01]  /*2d850*/  STL [R1+0x10bc], R3 ;  /* 0x0010bc0301007387 */ /* 0x010fe20000100800 */
[----:B------:R-:W-:-:S03]  /*2d860*/  PRMT R34, RZ, 0x7610, R34 ;  /* 0x00007610ff227816 */ /* 0x000fc60000000022 */
[----:B------:R0:W4:Y:S02]  /*2d870*/  @P4 LDG.E.U8 R0, desc[UR20][R10.64] ;  /* 0x000000140a004981 */ /* 0x000124000c1e1100 */
[----:B0-----:R-:W-:Y:S02]  /*2d880*/  @P3 IMAD.MOV.U32 R11, RZ, RZ, R17 ;  /* 0x000000ffff0b3224 */ /* 0x001fe400078e0011 */
[----:B------:R-:W-:-:S05]  /*2d890*/  @P3 IMAD.MOV.U32 R10, RZ, RZ, R14 ;  /* 0x000000ffff0a3224 */ /* 0x000fca00078e000e */
[----:B------:R3:W4:Y:S04]  /*2d8a0*/  @P3 LDG.E.U8 R34, desc[UR20][R10.64] ;  /* 0x000000140a223981 */ /* 0x000728000c1e1100 */
[----:B--2---:R-:W-:Y:S04]  /*2d8b0*/  STL [R1+0x10b4], R2 ;  /* 0x0010b40201007387 */ /* 0x004fe80000100800 */
[----:B------:R-:W2:Y:S04]  /*2d8c0*/  LDL R19, [R1+0xb8c] ;  /* 0x000b8c0001137983 */ /* 0x000ea80000100800 */
[----:B------:R-:W2:Y:S01]  /*2d8d0*/  LDL R13, [R1+0xb90] ;  /* 0x000b9000010d7983 */ /* 0x000ea20000100800 */
[----:B------:R-:W-:-:S02]  /*2d8e0*/  ISETP.GT.AND P1, PT, R9, 0x45, PT ;  /* 0x000000450900780c */ /* 0x000fc40003f24270 */
[----:B------:R-:W-:Y:S01]  /*2d8f0*/  PRMT R36, RZ, 0x7610, R36 ;  /* 0x00007610ff247816 */ /* 0x000fe20000000024 */
[----:B---3--:R-:W-:Y:S02]  /*2d900*/  @P3 IMAD.MOV.U32 R11, RZ, RZ, R24 ;  /* 0x000000ffff0b3224 */ /* 0x008fe400078e0018 */
[----:B------:R-:W-:Y:S01]  /*2d910*/  @P3 IMAD.MOV.U32 R10, RZ, RZ, R21 ;  /* 0x000000ffff0a3224 */ /* 0x000fe200078e0015 */
[----:B------:R-:W-:-:S04]  /*2d920*/  PRMT R4, RZ, 0x7610, R4 ;  /* 0x00007610ff047816 */ /* 0x000fc80000000004 */
[----:B------:R2:W3:Y:S04]  /*2d930*/  @P3 LDG.E.U8 R36, desc[UR20][R10.64] ;  /* 0x000000140a243981 */ /* 0x0004e8000c1e1100 */
[----:B----4-:R-:W-:Y:S04]  /*2d940*/  STL [R1+0x10c0], R0 ;  /* 0x0010c00001007387 */ /* 0x010fe80000100800 */
[----:B------:R-:W4:Y:S04]  /*2d950*/  LDL R17, [R1+0xb94] ;  /* 0x000b940001117983 */ /* 0x000f280000100800 */
[----:B------:R-:W3:Y:S04]  /*2d960*/  LDL R14, [R1+0xb98] ;  /* 0x000b9800010e7983 */ /* 0x000ee80000100800 */
[----:B------:R-:W3:Y:S04]  /*2d970*/  LDL R35, [R1+0xb9c] ;  /* 0x000b9c0001237983 */ /* 0x000ee80000100800 */
[----:B------:R0:W-:Y:S04]  /*2d980*/  STL [R1+0x14], R34 ;  /* 0x0000142201007387 */ /* 0x0001e80000100800 */
[----:B------:R-:W3:Y:S04]  /*2d990*/  LDL R24, [R1+0xba4] ;  /* 0x000ba40001187983 */ /* 0x000ee80000100800 */
[----:B------:R-:W3:Y:S04]  /*2d9a0*/  LDL R21, [R1+0xba8] ;  /* 0x000ba80001157983 */ /* 0x000ee80000100800 */
[----:B0-----:R-:W3:Y:S01]  /*2d9b0*/  LDL R34, [R1+0xba0] ;  /* 0x000ba00001227983 */ /* 0x001ee20000100800 */
[----:B--2---:R-:W-:-:S02]  /*2d9c0*/  @P1 IMAD.MOV.U32 R11, RZ, RZ, R19 ;  /* 0x000000ffff0b1224 */ /* 0x004fc400078e0013 */
[----:B------:R-:W-:Y:S01]  /*2d9d0*/  @P1 IMAD.MOV.U32 R10, RZ, RZ, R13 ;  /* 0x000000ffff0a1224 */ /* 0x000fe200078e000d */
[----:B------:R-:W-:Y:S01]  /*2d9e0*/  ISETP.GT.AND P4, PT, R9, 0x46, PT ;  /* 0x000000460900780c */ /* 0x000fe20003f84270 */
[----:B------:R-:W2:Y:S04]  /*2d9f0*/  LDL R13, [R1+0xbb0] ;  /* 0x000bb000010d7983 */ /* 0x000ea80000100800 */
[----:B------:R4:W2:Y:S01]  /*2da00*/  @P1 LDG.E.U8 R4, desc[UR20][R10.64] ;  /* 0x000000140a041981 */ /* 0x0008a2000c1e1100 */
[----:B------:R-:W-:Y:S02]  /*2da10*/  PRMT R5, RZ, 0x7610, R5 ;  /* 0x00007610ff057816 */ /* 0x000fe40000000005 */
[----:B------:R-:W-:Y:S01]  /*2da20*/  PRMT R28, RZ, 0x7610, R28 ;  /* 0x00007610ff1c7816 */ /* 0x000fe2000000001c */
[----:B----4-:R-:W-:-:S02]  /*2da30*/  @P1 IMAD.MOV.U32 R11, RZ, RZ, R17 ;  /* 0x000000ffff0b1224 */ /* 0x010fc400078e0011 */
[----:B---3--:R-:W-:-:S05]  /*2da40*/  @P1 IMAD.MOV.U32 R10, RZ, RZ, R14 ;  /* 0x000000ffff0a1224 */ /* 0x008fca00078e000e */
[----:B------:R0:W3:Y:S02]  /*2da50*/  @P1 LDG.E.U8 R5, desc[UR20][R10.64] ;  /* 0x000000140a051981 */ /* 0x0000e4000c1e1100 */
[----:B0-----:R-:W-:Y:S02]  /*2da60*/  @P4 IMAD.MOV.U32 R11, RZ, RZ, R35 ;  /* 0x000000ffff0b4224 */ /* 0x001fe400078e0023 */
[----:B------:R-:W-:-:S05]  /*2da70*/  @P4 IMAD.MOV.U32 R10, RZ, RZ, R34 ;  /* 0x000000ffff0a4224 */ /* 0x000fca00078e0022 */
[----:B------:R0:W4:Y:S04]  /*2da80*/  @P4 LDG.E.U8 R28, desc[UR20][R10.64] ;  /* 0x000000140a1c4981 */ /* 0x000128000c1e1100 */
[----:B--2---:R-:W-:Y:S04]  /*2da90*/  STL [R1+0x1080], R4 ;  /* 0x0010800401007387 */ /* 0x004fe80000100800 */
[----:B------:R-:W2:Y:S01]  /*2daa0*/  LDL R17, [R1+0xbac] ;  /* 0x000bac0001117983 */ /* 0x000ea20000100800 */
[----:B------:R-:W-:Y:S01]  /*2dab0*/  ISETP.GT.AND P3, PT, R9, 0x47, PT ;  /* 0x000000470900780c */ /* 0x000fe20003f64270 */
[----:B0-----:R-:W-:Y:S01]  /*2dac0*/  @P4 IMAD.MOV.U32 R10, RZ, RZ, R21 ;  /* 0x000000ffff0a4224 */ /* 0x001fe200078e0015 */
[----:B------:R-:W-:Y:S01]  /*2dad0*/  PRMT R27, RZ, 0x7610, R27 ;  /* 0x00007610ff1b7816 */ /* 0x000fe2000000001b */
[----:B------:R-:W-:Y:S01]  /*2dae0*/  @P4 IMAD.MOV.U32 R11, RZ, RZ, R24 ;  /* 0x000000ffff0b4224 */ /* 0x000fe200078e0018 */
[----:B------:R-:W-:Y:S01]  /*2daf0*/  PRMT R25, RZ, 0x7610, R25 ;  /* 0x00007610ff197816 */ /* 0x000fe20000000019 */
[----:B------:R-:W2:Y:S04]  /*2db00*/  LDL R19, [R1+0xbb4] ;  /* 0x000bb40001137983 */ /* 0x000ea80000100800 */
[----:B------:R0:W2:Y:S04]  /*2db10*/  @P4 LDG.E.U8 R27, desc[UR20][R10.64] ;  /* 0x000000140a1b4981 */ /* 0x0000a8000c1e1100 */
[----:B------:R-:W2:Y:S01]  /*2db20*/  LDL R14, [R1+0xbb8] ;  /* 0x000bb800010e7983 */ /* 0x000ea20000100800 */
[----:B0-----:R-:W-:-:S03]  /*2db30*/  @P3 IMAD.MOV.U32 R10, RZ, RZ, R13 ;  /* 0x000000ffff0a3224 */ /* 0x001fc600078e000d */
[----:B---3--:R-:W-:Y:S04]  /*2db40*/  STL [R1+0x1084], R5 ;  /* 0x0010840501007387 */ /* 0x008fe80000100800 */
[----:B----4-:R0:W-:Y:S04]  /*2db50*/  STL [R1+0x274], R28 ;  /* 0x0002741c01007387 */ /* 0x0101e80000100800 */
[----:B------:R-:W3:Y:S04]  /*2db60*/  LDL R21, [R1+0xbc0] ;  /* 0x000bc00001157983 */ /* 0x000ee80000100800 */
[----:B------:R-:W4:Y:S04]  /*2db70*/  LDL R24, [R1+0xbc8] ;  /* 0x000bc80001187983 */ /* 0x000f280000100800 */
[----:B0-----:R-:W4:Y:S01]  /*2db80*/  LDL R28, [R1+0xbbc] ;  /* 0x000bbc00011c7983 */ /* 0x001f220000100800 */
[----:B--2---:R-:W-:-:S05]  /*2db90*/  @P3 IMAD.MOV.U32 R11, RZ, RZ, R17 ;  /* 0x000000ffff0b3224 */ /* 0x004fca00078e0011 */
[----:B------:R0:W2:Y:S04]  /*2dba0*/  @P3 LDG.E.U8 R25, desc[UR20][R10.64] ;  /* 0x000000140a193981 */ /* 0x0000a8000c1e1100 */
[----:B------:R1:W-:Y:S01]  /*2dbb0*/  STL [R1+0x270], R27 ;  /* 0x0002701b01007387 */ /* 0x0003e20000100800 */
[----:B------:R-:W-:-:S03]  /*2dbc0*/  ISETP.GT.AND P1, PT, R9, 0x48, PT ;  /* 0x000000480900780c */ /* 0x000fc60003f24270 */
[----:B------:R-:W2:Y:S04]  /*2dbd0*/  LDL R17, [R1+0xbcc] ;  /* 0x000bcc0001117983 */ /* 0x000ea80000100800 */
[----:B------:R-:W2:Y:S04]  /*2dbe0*/  LDL R13, [R1+0xbd0] ;  /* 0x000bd000010d7983 */ /* 0x000ea80000100800 */
[----:B-1----:R-:W2:Y:S01]  /*2dbf0*/  LDL R27, [R1+0xbc4] ;  /* 0x000bc400011b7983 */ /* 0x002ea20000100800 */
[----:B------:R-:W-:Y:S01]  /*2dc00*/  PRMT R33, RZ, 0x7610, R33 ;  /* 0x00007610ff217816 */ /* 0x000fe20000000021 */
[----:B0-----:R-:W-:-:S02]  /*2dc10*/  @P3 IMAD.MOV.U32 R10, RZ, RZ, R14 ;  /* 0x000000ffff0a3224 */ /* 0x001fc400078e000e */
[----:B------:R-:W-:Y:S01]  /*2dc20*/  STL [R1+0x10], R36 ;  /* 0x0000102401007387 */ /* 0x000fe20000100800 */
[----:B------:R-:W-:-:S05]  /*2dc30*/  @P3 IMAD.MOV.U32 R11, RZ, RZ, R19 ;  /* 0x000000ffff0b3224 */ /* 0x000fca00078e0013 */
[----:B------:R3:W2:Y:S01]  /*2dc40*/  @P3 LDG.E.U8 R33, desc[UR20][R10.64] ;  /* 0x000000140a213981 */ /* 0x0006a2000c1e1100 */
[----:B------:R-:W-:Y:S01]  /*2dc50*/  PRMT R2, RZ, 0x7610, R2 ;  /* 0x00007610ff027816 */ /* 0x000fe20000000002 */
[----:B---3--:R-:W-:Y:S02]  /*2dc60*/  @P1 IMAD.MOV.U32 R10, RZ, RZ, R21 ;  /* 0x000000ffff0a1224 */ /* 0x008fe400078e0015 */
[----:B----4-:R-:W-:-:S05]  /*2dc70*/  @P1 IMAD.MOV.U32 R11, RZ, RZ, R28 ;  /* 0x000000ffff0b1224 */ /* 0x010fca00078e001c */
[----:B------:R0:W3:Y:S04]  /*2dc80*/  @P1 LDG.E.U8 R2, desc[UR20][R10.64] ;  /* 0x000000140a021981 */ /* 0x0000e8000c1e1100 */
[----:B--2---:R1:W-:Y:S04]  /*2dc90*/  STL [R1+0x26c], R25 ;  /* 0x00026c1901007387 */ /* 0x0043e80000100800 */
[----:B------:R-:W2:Y:S04]  /*2dca0*/  LDL R14, [R1+0xbd8] ;  /* 0x000bd800010e7983 */ /* 0x000ea80000100800 */
[----:B------:R-:W4:Y:S04]  /*2dcb0*/  LDL R19, [R1+0xbe0] ;  /* 0x000be00001137983 */ /* 0x000f280000100800 */
[----:B-1----:R-:W4:Y:S04]  /*2dcc0*/  LDL R25, [R1+0xbd4] ;  /* 0x000bd40001197983 */ /* 0x002f280000100800 */
[----:B------:R-:W4:Y:S01]  /*2dcd0*/  LDL R28, [R1+0xbdc] ;  /* 0x000bdc00011c7983 */ /* 0x000f220000100800 */
[C---:B------:R-:W-:Y:S01]  /*2dce0*/  ISETP.GT.AND P4, PT, R9.reuse, 0x49, PT ;  /* 0x000000490900780c */ /* 0x040fe20003f84270 */
[----:B0-----:R-:W-:Y:S01]  /*2dcf0*/  @P1 IMAD.MOV.U32 R10, RZ, RZ, R24 ;  /* 0x000000ffff0a1224 */ /* 0x001fe200078e0018 */
[----:B------:R-:W-:Y:S01]  /*2dd00*/  PRMT R0, RZ, 0x7610, R0 ;  /* 0x00007610ff007816 */ /* 0x000fe20000000000 */
[----:B------:R-:W-:Y:S01]  /*2dd10*/  @P1 IMAD.MOV.U32 R11, RZ, RZ, R27 ;  /* 0x000000ffff0b1224 */ /* 0x000fe200078e001b */
[----:B------:R-:W-:Y:S01]  /*2dd20*/  ISETP.GT.AND P3, PT, R9, 0x4a, PT ;  /* 0x0000004a0900780c */ /* 0x000fe20003f64270 */
[----:B------:R-:W4:Y:S01]  /*2dd30*/  LDL R21, [R1+0xbe8] ;  /* 0x000be80001157983 */ /* 0x000f220000100800 */
[----:B------:R-:W-:-:S03]  /*2dd40*/  PRMT R93, RZ, 0x7610, R93 ;  /* 0x00007610ff5d7816 */ /* 0x000fc6000000005d */
[----:B------:R0:W4:Y:S01]  /*2dd50*/  @P1 LDG.E.U8 R0, desc[UR20][R10.64] ;  /* 0x000000140a001981 */ /* 0x000122000c1e1100 */
[----:B------:R-:W-:-:S03]  /*2dd60*/  PRMT R92, RZ, 0x7610, R92 ;  /* 0x00007610ff5c7816 */ /* 0x000fc6000000005c */
[----:B0-----:R-:W-:Y:S02]  /*2dd70*/  @P4 IMAD.MOV.U32 R10, RZ, RZ, R13 ;  /* 0x000000ffff0a4224 */ /* 0x001fe400078e000d */
[----:B------:R-:W-:-:S05]  /*2dd80*/  @P4 IMAD.MOV.U32 R11, RZ, RZ, R17 ;  /* 0x000000ffff0b4224 */ /* 0x000fca00078e0011 */
[----:B------:R2:W4:Y:S01]  /*2dd90*/  @P4 LDG.E.U8 R93, desc[UR20][R10.64] ;  /* 0x000000140a5d4981 */ /* 0x000522000c1e1100 */
[----:B------:R-:W-:-:S03]  /*2dda0*/  PRMT R91, RZ, 0x7610, R91 ;  /* 0x00007610ff5b7816 */ /* 0x000fc6000000005b */
[----:B---3--:R-:W-:Y:S04]  /*2ddb0*/  STL [R1+0x10d4], R2 ;  /* 0x0010d40201007387 */ /* 0x008fe80000100800 */
[----:B------:R-:W3:Y:S01]  /*2ddc0*/  LDL R27, [R1+0xbe4] ;  /* 0x000be400011b7983 */ /* 0x000ee20000100800 */
[----:B--2---:R-:W-:Y:S02]  /*2ddd0*/  @P4 IMAD.MOV.U32 R10, RZ, RZ, R14 ;  /* 0x000000ffff0a4224 */ /* 0x004fe400078e000e */
[----:B----4-:R-:W-:-:S05]  /*2dde0*/  @P4 IMAD.MOV.U32 R11, RZ, RZ, R25 ;  /* 0x000000ffff0b4224 */ /* 0x010fca00078e0019 */
[----:B------:R0:W2:Y:S02]  /*2ddf0*/  @P4 LDG.E.U8 R92, desc[UR20][R10.64] ;  /* 0x000000140a5c4981 */ /* 0x0000a4000c1e1100 */
[----:B0-----:R-:W-:Y:S02]  /*2de00*/  @P3 IMAD.MOV.U32 R10, RZ, RZ, R19 ;  /* 0x000000ffff0a3224 */ /* 0x001fe400078e0013 */
[----:B------:R-:W-:-:S05]  /*2de10*/  @P3 IMAD.MOV.U32 R11, RZ, RZ, R28 ;  /* 0x000000ffff0b3224 */ /* 0x000fca00078e001c */
[----:B------:R0:W4:Y:S04]  /*2de20*/  @P3 LDG.E.U8 R91, desc[UR20][R10.64] ;  /* 0x000000140a5b3981 */ /* 0x000128000c1e1100 */
[----:B------:R-:W-:Y:S04]  /*2de30*/  STL [R1+0x10d8], R0 ;  /* 0x0010d80001007387 */ /* 0x000fe80000100800 */
[----:B------:R-:W2:Y:S04]  /*2de40*/  LDL R24, [R1+0xbec] ;  /* 0x000bec0001187983 */ /* 0x000ea80000100800 */
[----:B------:R-:W2:Y:S04]  /*2de50*/  LDL R17, [R1+0xbf0] ;  /* 0x000bf00001117983 */ /* 0x000ea80000100800 */
[----:B------:R-:W2:Y:S04]  /*2de60*/  LDL R13, [R1+0xbf8] ;  /* 0x000bf800010d7983 */ /* 0x000ea80000100800 */
[----:B------:R-:W-:Y:S04]  /*2de70*/  STL [R1+0x10d0], R93 ;  /* 0x0010d05d01007387 */ /* 0x000fe80000100800 */
[----:B------:R-:W2:Y:S04]  /*2de80*/  LDL R25, [R1+0xbf4] ;  /* 0x000bf40001197983 */ /* 0x000ea80000100800 */
[----:B------:R-:W2:Y:S04]  /*2de90*/  LDL R14, [R1+0xc00] ;  /* 0x000c0000010e7983 */ /* 0x000ea80000100800 */
[----:B------:R-:W2:Y:S04]  /*2dea0*/  LDL R19, [R1+0xbfc] ;  /* 0x000bfc0001137983 */ /* 0x000ea80000100800 */
[----:B------:R-:W2:Y:S04]  /*2deb0*/  LDL R28, [R1+0xc08] ;  /* 0x000c0800011c7983 */ /* 0x000ea80000100800 */
[----:B------:R1:W-:Y:S01]  /*2dec0*/  STL [R1+0x268], R33 ;  /* 0x0002682101007387 */ /* 0x0003e20000100800 */
[----:B------:R-:W-:Y:S01]  /*2ded0*/  PRMT R90, RZ, 0x7610, R90 ;  /* 0x00007610ff5a7816 */ /* 0x000fe2000000005a */
[----:B0-----:R-:W-:-:S02]  /*2dee0*/  @P3 IMAD.MOV.U32 R10, RZ, RZ, R21 ;  /* 0x000000ffff0a3224 */ /* 0x001fc400078e0015 */
[----:B---3--:R-:W-:-:S05]  /*2def0*/  @P3 IMAD.MOV.U32 R11, RZ, RZ, R27 ;  /* 0x000000ffff0b3224 */ /* 0x008fca00078e001b */
[----:B------:R2:W3:Y:S04]  /*2df00*/  @P3 LDG.E.U8 R90, desc[UR20][R10.64] ;  /* 0x000000140a5a3981 */ /* 0x0004e8000c1e1100 */
[----:B----4-:R-:W-:Y:S04]  /*2df10*/  STL [R1+0x10c4], R91 ;  /* 0x0010c45b01007387 */ /* 0x010fe80000100800 */
[----:B-1----:R-:W4:Y:S04]  /*2df20*/  LDL R33, [R1+0xc04] ;  /* 0x000c040001217983 */ /* 0x002f280000100800 */
[----:B------:R-:W4:Y:S04]  /*2df30*/  LDL R27, [R1+0xc0c] ;  /* 0x000c0c00011b7983 */ /* 0x000f280000100800 */
[----:B------:R-:W4:Y:S01]  /*2df40*/  LDL R21, [R1+0xc10] ;  /* 0x000c100001157983 */ /* 0x000f220000100800 */
[----:B------:R-:W-:-:S02]  /*2df50*/  ISETP.GT.AND P1, PT, R9, 0x4b, PT ;  /* 0x0000004b0900780c */ /* 0x000fc40003f24270 */
[----:B------:R-:W-:Y:S02]  /*2df60*/  ISETP.GT.AND P4, PT, R9, 0x4c, PT ;  /* 0x0000004c0900780c */ /* 0x000fe40003f84270 */
[----:B------:R-:W-:Y:S02]  /*2df70*/  PRMT R89, RZ, 0x7610, R89 ;  /* 0x00007610ff597816 */ /* 0x000fe40000000059 */
[----:B------:R-:W-:-:S07]  /*2df80*/  PRMT R88, RZ, 0x7610, R88 ;  /* 0x00007610ff587816 */ /* 0x000fce0000000058 */
[----:B--2---:R-:W-:Y:S02]  /*2df90*/  @P1 IMAD.MOV.U32 R10, RZ, RZ, R17 ;  /* 0x000000ffff0a1224 */ /* 0x004fe400078e0011 */
[----:B------:R-:W-:-:S05]  /*2dfa0*/  @P1 IMAD.MOV.U32 R11, RZ, RZ, R24 ;  /* 0x000000ffff0b1224 */ /* 0x000fca00078e0018 */
[----:B------:R0:W2:Y:S01]  /*2dfb0*/  @P1 LDG.E.U8 R89, desc[UR20][R10.64] ;  /* 0x000000140a591981 */ /* 0x0000a2000c1e1100 */
[----:B------:R-:W-:Y:S01]  /*2dfc0*/  PRMT R87, RZ, 0x7610, R87 ;  /* 0x00007610ff577816 */ /* 0x000fe20000000057 */
[----:B0-----:R-:W-:Y:S02]  /*2dfd0*/  @P1 IMAD.MOV.U32 R10, RZ, RZ, R13 ;  /* 0x000000ffff0a1224 */ /* 0x001fe400078e000d */
[----:B------:R-:W-:-:S05]  /*2dfe0*/  @P1 IMAD.MOV.U32 R11, RZ, RZ, R25 ;  /* 0x000000ffff0b1224 */ /* 0x000fca00078e0019 */
[----:B------:R0:W2:Y:S01]  /*2dff0*/  @P1 LDG.E.U8 R88, desc[UR20][R10.64] ;  /* 0x000000140a581981 */ /* 0x0000a2000c1e1100 */
[----:B------:R-:W-:Y:S01]  /*2e000*/  PRMT R86, RZ, 0x7610, R86 ;  /* 0x00007610ff567816 */ /* 0x000fe20000000056 */
[----:B0-----:R-:W-:Y:S02]  /*2e010*/  @P4 IMAD.MOV.U32 R10, RZ, RZ, R14 ;  /* 0x000000ffff0a4224 */ /* 0x001fe400078e000e */
[----:B------:R-:W-:-:S05]  /*2e020*/  @P4 IMAD.MOV.U32 R11, RZ, RZ, R19 ;  /* 0x000000ffff0b4224 */ /* 0x000fca00078e0013 */
[----:B------:R0:W2:Y:S02]  /*2e030*/  @P4 LDG.E.U8 R87, desc[UR20][R10.64] ;  /* 0x000000140a574981 */ /* 0x0000a4000c1e1100 */
[----:B0-----:R-:W-:Y:S02]  /*2e040*/  @P4 IMAD.MOV.U32 R10, RZ, RZ, R28 ;  /* 0x000000ffff0a4224 */ /* 0x001fe400078e001c */
[----:B---3--:R-:W-:Y:S01]  /*2e050*/  STL [R1+0x10c8], R90 ;  /* 0x0010c85a01007387 */ /* 0x008fe20000100800 */
[----:B------:R-:W-:-:S03]  /*2e060*/  ISETP.GT.AND P3, PT, R9, 0x4d, PT ;  /* 0x0000004d0900780c */ /* 0x000fc60003f64270 */
[----:B------:R-:W3:Y:S04]  /*2e070*/  LDL R24, [R1+0xc14] ;  /* 0x000c140001187983 */ /* 0x000ee80000100800 */
[----:B------:R-:W3:Y:S04]  /*2e080*/  LDL R17, [R1+0xc18] ;  /* 0x000c180001117983 */ /* 0x000ee80000100800 */
[----:B------:R-:W3:Y:S04]  /*2e090*/  LDL R25, [R1+0xc1c] ;  /* 0x000c1c0001197983 */ /* 0x000ee80000100800 */
[----:B------:R-:W3:Y:S01]  /*2e0a0*/  LDL R13, [R1+0xc20] ;  /* 0x000c2000010d7983 */ /* 0x000ee20000100800 */
[----:B------:R-:W-:-:S03]  /*2e0b0*/  PRMT R85, RZ, 0x7610, R85 ;  /* 0x00007610ff557816 */ /* 0x000fc60000000055 */
[----:B------:R-:W3:Y:S04]  /*2e0c0*/  LDL R19, [R1+0xc24] ;  /* 0x000c240001137983 */ /* 0x000ee80000100800 */
[----:B------:R-:W3:Y:S01]  /*2e0d0*/  LDL R14, [R1+0xc28] ;  /* 0x000c2800010e7983 */ /* 0x000ee20000100800 */
[----:B----4-:R-:W-:-:S05]  /*2e0e0*/  @P4 IMAD.MOV.U32 R11, RZ, RZ, R33 ;  /* 0x000000ffff0b4224 */ /* 0x010fca00078e0021 */
[----:B------:R0:W4:Y:S02]  /*2e0f0*/  @P4 LDG.E.U8 R86, desc[UR20][R10.64] ;  /* 0x000000140a564981 */ /* 0x000124000c1e1100 */
[----:B0-----:R-:W-:Y:S02]  /*2e100*/  @P3 IMAD.MOV.U32 R10, RZ, RZ, R21 ;  /* 0x000000ffff0a3224 */ /* 0x001fe400078e0015 */
[----:B------:R-:W-:-:S05]  /*2e110*/  @P3 IMAD.MOV.U32 R11, RZ, RZ, R27 ;  /* 0x000000ffff0b3224 */ /* 0x000fca00078e001b */
[----:B------:R3:W4:Y:S01]  /*2e120*/  @P3 LDG.E.U8 R85, desc[UR20][R10.64] ;  /* 0x000000140a553981 */ /* 0x000722000c1e1100 */
[----:B------:R-:W-:Y:S02]  /*2e130*/  ISETP.GT.AND P1, PT, R9, 0x4e, PT ;  /* 0x0000004e0900780c */ /* 0x000fe40003f24270 */
[----:B------:R-:W-:Y:S02]  /*2e140*/  PRMT R84, RZ, 0x7610, R84 ;  /* 0x00007610ff547816 */ /* 0x000fe40000000054 */
[----:B------:R-:W-:Y:S01]  /*2e150*/  PRMT R23, RZ, 0x7610, R23 ;  /* 0x00007610ff177816 */ /* 0x000fe20000000017 */
[----:B--2---:R-:W-:Y:S01]  /*2e160*/  STL [R1+0x1090], R87 ;  /* 0x0010905701007387 */ /* 0x004fe20000100800 */
[----:B---3--:R-:W-:Y:S02]  /*2e170*/  @P3 IMAD.MOV.U32 R11, RZ, RZ, R24 ;  /* 0x000000ffff0b3224 */ /* 0x008fe400078e0018 */
[----:B------:R-:W-:-:S05]  /*2e180*/  @P3 IMAD.MOV.U32 R10, RZ, RZ, R17 ;  /* 0x000000ffff0a3224 */ /* 0x000fca00078e0011 */
[----:B------:R0:W2:Y:S02]  /*2e190*/  @P3 LDG.E.U8 R84, desc[UR20][R10.64] ;  /* 0x000000140a543981 */ /* 0x0000a4000c1e1100 */
[----:B0-----:R-:W-:Y:S02]  /*2e1a0*/  @P1 IMAD.MOV.U32 R10, RZ, RZ, R13 ;  /* 0x000000ffff0a1224 */ /* 0x001fe400078e000d */
[----:B------:R-:W-:-:S05]  /*2e1b0*/  @P1 IMAD.MOV.U32 R11, RZ, RZ, R25 ;  /* 0x000000ffff0b1224 */ /* 0x000fca00078e0019 */
[----:B------:R0:W3:Y:S04]  /*2e1c0*/  @P1 LDG.E.U8 R23, desc[UR20][R10.64] ;  /* 0x000000140a171981 */ /* 0x0000e8000c1e1100 */
[----:B----4-:R-:W-:Y:S04]  /*2e1d0*/  STL [R1+0x1094], R86 ;  /* 0x0010945601007387 */ /* 0x010fe80000100800 */
[----:B------:R-:W4:Y:S04]  /*2e1e0*/  LDL R27, [R1+0xc2c] ;  /* 0x000c2c00011b7983 */ /* 0x000f280000100800 */
[----:B------:R-:W4:Y:S04]  /*2e1f0*/  LDL R21, [R1+0xc30] ;  /* 0x000c300001157983 */ /* 0x000f280000100800 */
[----:B------:R-:W-:Y:S04]  /*2e200*/  STL [R1+0x1088], R85 ;  /* 0x0010885501007387 */ /* 0x000fe80000100800 */
[----:B------:R-:W4:Y:S04]  /*2e210*/  LDL R24, [R1+0xc34] ;  /* 0x000c340001187983 */ /* 0x000f280000100800 */
[----:B------:R-:W4:Y:S01]  /*2e220*/  LDL R17, [R1+0xc38] ;  /* 0x000c380001117983 */ /* 0x000f220000100800 */
[----:B------:R-:W-:Y:S01]  /*2e230*/  ISETP.GT.AND P4, PT, R9, 0x4f, PT ;  /* 0x0000004f0900780c */ /* 0x000fe20003f84270 */
[----:B0-----:R-:W-:Y:S01]  /*2e240*/  @P1 IMAD.MOV.U32 R10, RZ, RZ, R14 ;  /* 0x000000ffff0a1224 */ /* 0x001fe200078e000e */
[----:B------:R-:W-:Y:S01]  /*2e250*/  PRMT R32, RZ, 0x7610, R32 ;  /* 0x00007610ff207816 */ /* 0x000fe20000000020 */
[----:B------:R-:W-:Y:S01]  /*2e260*/  @P1 IMAD.MOV.U32 R11, RZ, RZ, R19 ;  /* 0x000000ffff0b1224 */ /* 0x000fe200078e0013 */
[----:B------:R-:W-:-:S04]  /*2e270*/  PRMT R26, RZ, 0x7610, R26 ;  /* 0x00007610ff1a7816 */ /* 0x000fc8000000001a */
[----:B------:R4:W4:Y:S01]  /*2e280*/  @P1 LDG.E.U8 R32, desc[UR20][R10.64] ;  /* 0x000000140a201981 */ /* 0x000922000c1e1100 */
[----:B------:R-:W-:-:S03]  /*2e290*/  PRMT R31, RZ, 0x7610, R31 ;  /* 0x00007610ff1f7816 */ /* 0x000fc6000000001f */
[----:B--2---:R-:W-:Y:S04]  /*2e2a0*/  STL [R1+0x108c], R84 ;  /* 0x00108c5401007387 */ /* 0x004fe80000100800 */
[----:B------:R-:W2:Y:S04]  /*2e2b0*/  LDL R25, [R1+0xc3c] ;  /* 0x000c3c0001197983 */ /* 0x000ea80000100800 */
[----:B------:R-:W2:Y:S04]  /*2e2c0*/  LDL R13, [R1+0xc40] ;  /* 0x000c4000010d7983 */ /* 0x000ea80000100800 */
[----:B---3--:R0:W-:Y:S04]  /*2e2d0*/  STL [R1+0x264], R23 ;  /* 0x0002641701007387 */ /* 0x0081e80000100800 */
[----:B------:R-:W3:Y:S04]  /*2e2e0*/  LDL R14, [R1+0xc48] ;  /* 0x000c4800010e7983 */ /* 0x000ee80000100800 */
[----:B------:R-:W3:Y:S04]  /*2e2f0*/  LDL R19, [R1+0xc50] ;  /* 0x000c500001137983 */ /* 0x000ee80000100800 */
[----:B0-----:R-:W3:Y:S04]  /*2e300*/  LDL R23, [R1+0xc44] ;  /* 0x000c440001177983 */ /* 0x001ee80000100800 */
[----:B------:R-:W3:Y:S01]  /*2e310*/  LDL R28, [R1+0xc4c] ;  /* 0x000c4c00011c7983 */ /* 0x000ee20000100800 */
[----:B----4-:R-:W-:-:S03]  /*2e320*/  @P4 IMAD.MOV.U32 R11, RZ, RZ, R27 ;  /* 0x000000ffff0b4224 */ /* 0x010fc600078e001b */
[----:B------:R-:W4:Y:S01]  /*2e330*/  LDL R27, [R1+0xc54] ;  /* 0x000c5400011b7983 */ /* 0x000f220000100800 */
[----:B------:R-:W-:-:S03]  /*2e340*/  @P4 IMAD.MOV.U32 R10, RZ, RZ, R21 ;  /* 0x000000ffff0a4224 */ /* 0x000fc600078e0015 */
[----:B------:R-:W4:Y:S04]  /*2e350*/  LDL R21, [R1+0xc58] ;  /* 0x000c580001157983 */ /* 0x000f280000100800 */
[----:B------:R0:W4:Y:S02]  /*2e360*/  @P4 LDG.E.U8 R26, desc[UR20][R10.64] ;  /* 0x000000140a1a4981 */ /* 0x000124000c1e1100 */
[----:B0-----:R-:W-:Y:S02]  /*2e370*/  @P4 IMAD.MOV.U32 R11, RZ, RZ, R24 ;  /* 0x000000ffff0b4224 */ /* 0x001fe400078e0018 */
[----:B------:R-:W-:-:S05]  /*2e380*/  @P4 IMAD.MOV.U32 R10, RZ, RZ, R17 ;  /* 0x000000ffff0a4224 */ /* 0x000fca00078e0011 */
[----:B------:R2:W4:Y:S01]  /*2e390*/  @P4 LDG.E.U8 R31, desc[UR20][R10.64] ;  /* 0x000000140a1f4981 */ /* 0x000522000c1e1100 */
[C---:B------:R-:W-:Y:S02]  /*2e3a0*/  ISETP.GT.AND P3, PT, R9.reuse, 0x50, PT ;  /* 0x000000500900780c */ /* 0x040fe40003f64270 */
[----:B------:R-:W-:Y:S02]  /*2e3b0*/  ISETP.GT.AND P1, PT, R9, 0x51, PT ;  /* 0x000000510900780c */ /* 0x000fe40003f24270 */
[----:B------:R-:W-:Y:S02]  /*2e3c0*/  PRMT R83, RZ, 0x7610, R83 ;  /* 0x00007610ff537816 */ /* 0x000fe40000000053 */
[----:B------:R-:W-:Y:S02]  /*2e3d0*/  PRMT R82, RZ, 0x7610, R82 ;  /* 0x00007610ff527816 */ /* 0x000fe40000000052 */
[----:B------:R-:W-:-:S05]  /*2e3e0*/  PRMT R81, RZ, 0x7610, R81 ;  /* 0x00007610ff517816 */ /* 0x000fca0000000051 */
[----:B--2---:R-:W-:Y:S02]  /*2e3f0*/  @P3 IMAD.MOV.U32 R11, RZ, RZ, R25 ;  /* 0x000000ffff0b3224 */ /* 0x004fe400078e0019 */
[----:B------:R-:W-:-:S05]  /*2e400*/  @P3 IMAD.MOV.U32 R10, RZ, RZ, R13 ;  /* 0x000000ffff0a3224 */ /* 0x000fca00078e000d */
[----:B------:R3:W2:Y:S02]  /*2e410*/  @P3 LDG.E.U8 R83, desc[UR20][R10.64] ;  /* 0x000000140a533981 */ /* 0x0006a4000c1e1100 */
[----:B---3--:R-:W-:Y:S02]  /*2e420*/  @P3 IMAD.MOV.U32 R10, RZ, RZ, R14 ;  /* 0x000000ffff0a3224 */ /* 0x008fe400078e000e */
[----:B------:R-:W-:-:S05]  /*2e430*/  @P3 IMAD.MOV.U32 R11, RZ, RZ, R23 ;  /* 0x000000ffff0b3224 */ /* 0x000fca00078e0017 */
[----:B------:R0:W3:Y:S02]  /*2e440*/  @P3 LDG.E.U8 R82, desc[UR20][R10.64] ;  /* 0x000000140a523981 */ /* 0x0000e4000c1e1100 */
[----:B0-----:R-:W-:Y:S02]  /*2e450*/  @P1 IMAD.MOV.U32 R10, RZ, RZ, R19 ;  /* 0x000000ffff0a1224 */ /* 0x001fe400078e0013 */
[----:B------:R-:W-:-:S05]  /*2e460*/  @P1 IMAD.MOV.U32 R11, RZ, RZ, R28 ;  /* 0x000000ffff0b1224 */ /* 0x000fca00078e001c */
[----:B------:R0:W2:Y:S04]  /*2e470*/  @P1 LDG.E.U8 R81, desc[UR20][R10.64] ;  /* 0x000000140a511981 */ /* 0x0000a8000c1e1100 */
[----:B----4-:R1:W-:Y:S04]  /*2e480*/  STL [R1+0x25c], R26 ;  /* 0x00025c1a01007387 */ /* 0x0103e80000100800 */
[----:B------:R-:W4:Y:S04]  /*2e490*/  LDL R17, [R1+0xc60] ;  /* 0x000c600001117983 */ /* 0x000f280000100800 */
[----:B------:R-:W2:Y:S04]  /*2e4a0*/  LDL R24, [R1+0xc68] ;  /* 0x000c680001187983 */ /* 0x000ea80000100800 */
[----:B-1----:R-:W2:Y:S04]  /*2e4b0*/  LDL R26, [R1+0xc5c] ;  /* 0x000c5c00011a7983 */ /* 0x002ea80000100800 */
[----:B------:R-:W3:Y:S04]  /*2e4c0*/  LDL R25, [R1+0xc64] ;  /* 0x000c640001197983 */ /* 0x000ee80000100800 */
[----:B------:R-:W3:Y:S04]  /*2e4d0*/  LDL R13, [R1+0xc70] ;  /* 0x000c7000010d7983 */ /* 0x000ee80000100800 */
[----:B------:R-:W3:Y:S04]  /*2e4e0*/  LDL R23, [R1+0xc6c] ;  /* 0x000c6c0001177983 */ /* 0x000ee80000100800 */
[----:B------:R-:W3:Y:S04]  /*2e4f0*/  LDL R14, [R1+0xc78] ;  /* 0x000c7800010e7983 */ /* 0x000ee80000100800 */
[----:B------:R-:W3:Y:S04]  /*2e500*/  LDL R19, [R1+0xc74] ;  /* 0x000c740001137983 */ /* 0x000ee80000100800 */
[----:B------:R-:W3:Y:S04]  /*2e510*/  LDL R28, [R1+0xc80] ;  /* 0x000c8000011c7983 */ /* 0x000ee80000100800 */
[----:B------:R-:W-:Y:S04]  /*2e520*/  STL [R1+0x260], R32 ;  /* 0x0002602001007387 */ /* 0x000fe80000100800 */
[----:B------:R1:W-:Y:S01]  /*2e530*/  STL [R1+0x258], R31 ;  /* 0x0002581f01007387 */ /* 0x0003e20000100800 */
[----:B0-----:R-:W-:-:S02]  /*2e540*/  @P1 IMAD.MOV.U32 R10, RZ, RZ, R21 ;  /* 0x000000ffff0a1224 */ /* 0x001fc400078e0015 */
[----:B------:R-:W-:Y:S01]  /*2e550*/  @P1 IMAD.MOV.U32 R11, RZ, RZ, R27 ;  /* 0x000000ffff0b1224 */ /* 0x000fe200078e001b */
[----:B------:R-:W3:Y:S04]  /*2e560*/  LDL R21, [R1+0xc88] ;  /* 0x000c880001157983 */ /* 0x000ee80000100800 */
[----:B------:R-:W3:Y:S04]  /*2e570*/  LDL R27, [R1+0xc84] ;  /* 0x000c8400011b7983 */ /* 0x000ee80000100800 */
[----:B-1----:R-:W3:Y:S01]  /*2e580*/  LDL R31, [R1+0xc7c] ;  /* 0x000c7c00011f7983 */ /* 0x002ee20000100800 */
[----:B------:R-:W-:-:S02]  /*2e590*/  ISETP.GT.AND P4, PT, R9, 0x52, PT ;  /* 0x000000520900780c */ /* 0x000fc40003f84270 */
[----:B------:R-:W-:Y:S02]  /*2e5a0*/  PRMT R80, RZ, 0x7610, R80 ;  /* 0x00007610ff507816 */ /* 0x000fe40000000050 */
[C---:B------:R-:W-:Y:S02]  /*2e5b0*/  ISETP.GT.AND P3, PT, R9.reuse, 0x53, PT ;  /* 0x000000530900780c */ /* 0x040fe40003f64270 */
[----:B------:R-:W-:Y:S02]  /*2e5c0*/  PRMT R79, RZ, 0x7610, R79 ;  /* 0x00007610ff4f7816 */ /* 0x000fe4000000004f */
[----:B------:R4:W3:Y:S01]  /*2e5d0*/  @P1 LDG.E.U8 R80, desc[UR20][R10.64] ;  /* 0x000000140a501981 */ /* 0x0008e2000c1e1100 */
[----:B------:R-:W-:Y:S02]  /*2e5e0*/  PRMT R78, RZ, 0x7610, R78 ;  /* 0x00007610ff4e7816 */ /* 0x000fe4000000004e */
[----:B------:R-:W-:Y:S02]  /*2e5f0*/  ISETP.GT.AND P1, PT, R9, 0x54, PT ;  /* 0x000000540900780c */ /* 0x000fe40003f24270 */
[----:B------:R-:W-:-:S02]  /*2e600*/  PRMT R77, RZ, 0x7610, R77 ;  /* 0x00007610ff4d7816 */ /* 0x000fc4000000004d */
[----:B------:R-:W-:Y:S02]  /*2e610*/  PRMT R76, RZ, 0x7610, R76 ;  /* 0x00007610ff4c7816 */ /* 0x000fe4000000004c */
[----:B------:R-:W-:Y:S02]  /*2e620*/  PRMT R75, RZ, 0x7610, R75 ;  /* 0x00007610ff4b7816 */ /* 0x000fe4000000004b */
[----:B------:R-:W-:Y:S01]  /*2e630*/  PRMT R74, RZ, 0x7610, R74 ;  /* 0x00007610ff4a7816 */ /* 0x000fe2000000004a */
[----:B----4-:R-:W-:Y:S02]  /*2e640*/  @P4 IMAD.MOV.U32 R10, RZ, RZ, R17 ;  /* 0x000000ffff0a4224 */ /* 0x010fe400078e0011 */
[----:B------:R-:W4:Y:S01]  /*2e650*/  LDL R17, [R1+0xc90] ;  /* 0x000c900001117983 */ /* 0x000f220000100800 */
[----:B--2---:R-:W-:-:S03]  /*2e660*/  @P4 IMAD.MOV.U32 R11, RZ, RZ, R26 ;  /* 0x000000ffff0b4224 */ /* 0x004fc600078e001a */
[----:B------:R-:W2:Y:S04]  /*2e670*/  LDL R26, [R1+0xc8c] ;  /* 0x000c8c00011a7983 */ /* 0x000ea80000100800 */
[----:B------:R0:W2:Y:S02]  /*2e680*/  @P4 LDG.E.U8 R79, desc[UR20][R10.64] ;  /* 0x000000140a4f4981 */ /* 0x0000a4000c1e1100 */
[----:B0-----:R-:W-:Y:S02]  /*2e690*/  @P4 IMAD.MOV.U32 R10, RZ, RZ, R24 ;  /* 0x000000ffff0a4224 */ /* 0x001fe400078e0018 */
[----:B---3--:R-:W-:Y:S01]  /*2e6a0*/  @P4 IMAD.MOV.U32 R11, RZ, RZ, R25 ;  /* 0x000000ffff0b4224 */ /* 0x008fe200078e0019 */
[----:B------:R-:W3:Y:S04]  /*2e6b0*/  LDL R24, [R1+0xc98] ;  /* 0x000c980001187983 */ /* 0x000ee80000100800 */
[----:B------:R0:W3:Y:S04]  /*2e6c0*/  @P4 LDG.E.U8 R78, desc[UR20][R10.64] ;  /* 0x000000140a4e4981 */ /* 0x0000e8000c1e1100 */
[----:B------:R-:W3:Y:S01]  /*2e6d0*/  LDL R25, [R1+0xc94] ;  /* 0x000c940001197983 */ /* 0x000ee20000100800 */
[----:B0-----:R-:W-:-:S02]  /*2e6e0*/  @P3 IMAD.MOV.U32 R10, RZ, RZ, R13 ;  /* 0x000000ffff0a3224 */ /* 0x001fc400078e000d */
[----:B------:R-:W-:Y:S01]  /*2e6f0*/  @P3 IMAD.MOV.U32 R11, RZ, RZ, R23 ;  /* 0x000000ffff0b3224 */ /* 0x000fe200078e0017 */
[----:B------:R-:W3:Y:S04]  /*2e700*/  LDL R13, [R1+0xca0] ;  /* 0x000ca000010d7983 */ /* 0x000ee80000100800 */
[----:B------:R0:W3:Y:S04]  /*2e710*/  @P3 LDG.E.U8 R77, desc[UR20][R10.64] ;  /* 0x000000140a4d3981 */ /* 0x0000e8000c1e1100 */
[----:B------:R-:W3:Y:S01]  /*2e720*/  LDL R23, [R1+0xc9c] ;  /* 0x000c9c0001177983 */ /* 0x000ee20000100800 */
[----:B0-----:R-:W-:-:S02]  /*2e730*/  @P3 IMAD.MOV.U32 R10, RZ, RZ, R14 ;  /* 0x000000ffff0a3224 */ /* 0x001fc400078e000e */
[----:B------:R-:W-:Y:S01]  /*2e740*/  @P3 IMAD.MOV.U32 R11, RZ, RZ, R19 ;  /* 0x000000ffff0b3224 */ /* 0x000fe200078e0013 */
[----:B------:R-:W-:Y:S01]  /*2e750*/  ISETP.GT.AND P4, PT, R9, 0x55, PT ;  /* 0x000000550900780c */ /* 0x000fe20003f84270 */
[----:B------:R-:W3:Y:S04]  /*2e760*/  LDL R19, [R1+0xca4] ;  /* 0x000ca40001137983 */ /* 0x000ee80000100800 */
[----:B------:R0:W3:Y:S04]  /*2e770*/  @P3 LDG.E.U8 R76, desc[UR20][R10.64] ;  /* 0x000000140a4c3981 */ /* 0x0000e8000c1e1100 */
[----:B------:R-:W3:Y:S01]  /*2e780*/  LDL R14, [R1+0xca8] ;  /* 0x000ca800010e7983 */ /* 0x000ee20000100800 */
[----:B0-----:R-:W-:-:S02]  /*2e790*/  @P1 IMAD.MOV.U32 R10, RZ, RZ, R28 ;  /* 0x000000ffff0a1224 */ /* 0x001fc400078e001c */
[----:B------:R-:W-:-:S05]  /*2e7a0*/  @P1 IMAD.MOV.U32 R11, RZ, RZ, R31 ;  /* 0x000000ffff0b1224 */ /* 0x000fca00078e001f */
[----:B------:R0:W3:Y:S02]  /*2e7b0*/  @P1 LDG.E.U8 R75, desc[UR20][R10.64] ;  /* 0x000000140a4b1981 */ /* 0x0000e4000c1e1100 */
[----:B0-----:R-:W-:Y:S02]  /*2e7c0*/  @P1 IMAD.MOV.U32 R10, RZ, RZ, R21 ;  /* 0x000000ffff0a1224 */ /* 0x001fe400078e0015 */
[----:B------:R-:W-:-:S05]  /*2e7d0*/  @P1 IMAD.MOV.U32 R11, RZ, RZ, R27 ;  /* 0x000000ffff0b1224 */ /* 0x000fca00078e001b */
[----:B------:R4:W3:Y:S01]  /*2e7e0*/  @P1 LDG.E.U8 R74, desc[UR20][R10.64] ;  /* 0x000000140a4a1981 */ /* 0x0008e2000c1e1100 */
[----:B------:R-:W-:Y:S02]  /*2e7f0*/  PRMT R73, RZ, 0x7610, R73 ;  /* 0x00007610ff497816 */ /* 0x000fe40000000049 */
[----:B------:R-:W-:Y:S02]  /*2e800*/  ISETP.GT.AND P3, PT, R9, 0x56, PT ;  /* 0x000000560900780c */ /* 0x000fe40003f64270 */
[----:B------:R-:W-:Y:S02]  /*2e810*/  PRMT R72, RZ, 0x7610, R72 ;  /* 0x00007610ff487816 */ /* 0x000fe40000000048 */
[----:B------:R-:W-:Y:S01]  /*2e820*/  PRMT R22, RZ, 0x7610, R22 ;  /* 0x00007610ff167816 */ /* 0x000fe20000000016 */
[----:B----4-:R-:W-:Y:S02]  /*2e830*/  @P4 IMAD.MOV.U32 R10, RZ, RZ, R17 ;  /* 0x000000ffff0a4224 */ /* 0x010fe400078e0011 */
[----:B--2---:R-:W-:-:S05]  /*2e840*/  @P4 IMAD.MOV.U32 R11, RZ, RZ, R26 ;  /* 0x000000ffff0b4224 */ /* 0x004fca00078e001a */
[----:B------:R3:W2:Y:S02]  /*2e850*/  @P4 LDG.E.U8 R73, desc[UR20][R10.64] ;  /* 0x000000140a494981 */ /* 0x0006a4000c1e1100 */
[----:B---3--:R-:W-:Y:S02]  /*2e860*/  @P4 IMAD.MOV.U32 R10, RZ, RZ, R24 ;  /* 0x000000ffff0a4224 */ /* 0x008fe400078e0018 */
[----:B------:R-:W-:-:S05]  /*2e870*/  @P4 IMAD.MOV.U32 R11, RZ, RZ, R25 ;  /* 0x000000ffff0b4224 */ /* 0x000fca00078e0019 */
[----:B------:R0:W3:Y:S02]  /*2e880*/  @P4 LDG.E.U8 R72, desc[UR20][R10.64] ;  /* 0x000000140a484981 */ /* 0x0000e4000c1e1100 */
[----:B0-----:R-:W-:Y:S02]  /*2e890*/  @P3 IMAD.MOV.U32 R10, RZ, RZ, R13 ;  /* 0x000000ffff0a3224 */ /* 0x001fe400078e000d */
[----:B------:R-:W-:-:S05]  /*2e8a0*/  @P3 IMAD.MOV.U32 R11, RZ, RZ, R23 ;  /* 0x000000ffff0b3224 */ /* 0x000fca00078e0017 */
[----:B------:R0:W4:Y:S04]  /*2e8b0*/  @P3 LDG.E.U8 R22, desc[UR20][R10.64] ;  /* 0x000000140a163981 */ /* 0x000128000c1e1100 */
[----:B------:R-:W-:Y:S04]  /*2e8c0*/  STL [R1+0x1098], R75 ;  /* 0x0010984b01007387 */ /* 0x000fe80000100800 */
        /* <DEDUP_REMOVED lines=15> */
[----:B---3--:R-:W-:Y:S04]  /*2e9c0*/  STL [R1+0x10a8], R72 ;  /* 0x0010a84801007387 */ /* 0x008fe80000100800 */
[----:B------:R-:W3:Y:S04]  /*2e9d0*/  LDL R24, [R1+0xcc4] ;  /* 0x000cc40001187983 */ /* 0x000ee80000100800 */
[----:B------:R-:W3:Y:S04]  /*2e9e0*/  LDL R13, [R1+0xcc8] ;  /* 0x000cc800010d7983 */ /* 0x000ee80000100800 */
[----:B------:R-:W3:Y:S04]  /*2e9f0*/  LDL R23, [R1+0xccc] ;  /* 0x000ccc0001177983 */ /* 0x000ee80000100800 */
[----:B------:R-:W3:Y:S01]  /*2ea00*/  LDL R19, [R1+0xcd0] ;  /* 0x000cd00001137983 */ /* 0x000ee20000100800 */
[----:B----4-:R-:W-:-:S02]  /*2ea10*/  @P1 IMAD.MOV.U32 R11, RZ, RZ, R28 ;  /* 0x000000ffff0b1224 */ /* 0x010fc400078e001c */
[----:B------:R-:W-:-:S05]  /*2ea20*/  @P1 IMAD.MOV.U32 R10, RZ, RZ, R21 ;  /* 0x000000ffff0a1224 */ /* 0x000fca00078e0015 */
[----:B------:R0:W4:Y:S02]  /*2ea30*/  @P1 LDG.E.U8 R20, desc[UR20][R10.64] ;  /* 0x000000140a141981 */ /* 0x000124000c1e1100 */
[----:B0-----:R-:W-:Y:S02]  /*2ea40*/  @P1 IMAD.MOV.U32 R11, RZ, RZ, R27 ;  /* 0x000000ffff0b1224 */ /* 0x001fe400078e001b */
[----:B------:R-:W-:-:S05]  /*2ea50*/  @P1 IMAD.MOV.U32 R10, RZ, RZ, R17 ;  /* 0x000000ffff0a1224 */ /* 0x000fca00078e0011 */
[----:B------:R2:W4:Y:S04]  /*2ea60*/  @P1 LDG.E.U8 R16, desc[UR20][R10.64] ;  /* 0x000000140a101981 */ /* 0x000528000c1e1100 */
[----:B------:R0:W-:Y:S04]  /*2ea70*/  STL [R1+0x254], R22 ;  /* 0x0002541601007387 */ /* 0x0001e80000100800 */
[----:B------:R-:W4:Y:S01]  /*2ea80*/  LDL R14, [R1+0xcd8] ;  /* 0x000cd800010e7983 */ /* 0x000f220000100800 */
[----:B------:R-:W-:-:S03]  /*2ea90*/  ISETP.GT.AND P4, PT, R9, 0x58, PT ;  /* 0x000000580900780c */ /* 0x000fc60003f84270 */
[----:B------:R-:W4:Y:S04]  /*2eaa0*/  LDL R21, [R1+0xcdc] ;  /* 0x000cdc0001157983 */ /* 0x000f280000100800 */
[----:B0-----:R-:W4:Y:S01]  /*2eab0*/  LDL R22, [R1+0xcd4] ;  /* 0x000cd40001167983 */ /* 0x001f220000100800 */
[----:B------:R-:W-:Y:S02]  /*2eac0*/  ISETP.GT.AND P3, PT, R9, 0x59, PT ;  /* 0x000000590900780c */ /* 0x000fe40003f64270 */
[----:B------:R-:W-:Y:S02]  /*2ead0*/  PRMT R71, RZ, 0x7610, R71 ;  /* 0x00007610ff477816 */ /* 0x000fe40000000047 */
[----:B------:R-:W-:Y:S02]  /*2eae0*/  PRMT R70, RZ, 0x7610, R70 ;  /* 0x00007610ff467816 */ /* 0x000fe40000000046 */
[----:B------:R-:W-:Y:S01]  /*2eaf0*/  PRMT R69, RZ, 0x7610, R69 ;  /* 0x00007610ff457816 */ /* 0x000fe20000000045 */
[----:B--2---:R-:W-:-:S02]  /*2eb00*/  @P4 IMAD.MOV.U32 R11, RZ, RZ, R26 ;  /* 0x000000ffff0b4224 */ /* 0x004fc400078e001a */
        /* <DEDUP_REMOVED lines=10> */
[----:B-1----:R-:W2:Y:S04]  /*2ebb0*/  LDL R20, [R1+0xce0] ;  /* 0x000ce00001147983 */ /* 0x002ea80000100800 */
[----:B------:R1:W-:Y:S04]  /*2ebc0*/  STL [R1+0x248], R16 ;  /* 0x0002481001007387 */ /* 0x0003e80000100800 */
[----:B------:R-:W3:Y:S04]  /*2ebd0*/  LDL R28, [R1+0xcec] ;  /* 0x000cec00011c7983 */ /* 0x000ee80000100800 */
[----:B------:R-:W3:Y:S04]  /*2ebe0*/  LDL R27, [R1+0xcf0] ;  /* 0x000cf000011b7983 */ /* 0x000ee80000100800 */
[----:B-1----:R-:W3:Y:S04]  /*2ebf0*/  LDL R16, [R1+0xce8] ;  /* 0x000ce80001107983 */ /* 0x002ee80000100800 */
[----:B------:R-:W3:Y:S04]  /*2ec00*/  LDL R25, [R1+0xcf4] ;  /* 0x000cf40001197983 */ /* 0x000ee80000100800 */
[----:B------:R-:W3:Y:S04]  /*2ec10*/  LDL R13, [R1+0xcf8] ;  /* 0x000cf800010d7983 */ /* 0x000ee80000100800 */
[----:B------:R-:W3:Y:S04]  /*2ec20*/  LDL R24, [R1+0xcfc] ;  /* 0x000cfc0001187983 */ /* 0x000ee80000100800 */
[----:B------:R-:W3:Y:S01]  /*2ec30*/  LDL R19, [R1+0xd00] ;  /* 0x000d000001137983 */ /* 0x000ee20000100800 */
[----:B0-----:R-:W-:-:S03]  /*2ec40*/  @P3 IMAD.MOV.U32 R10, RZ, RZ, R14 ;  /* 0x000000ffff0a3224 */ /* 0x001fc600078e000e */
[----:B------:R-:W-:Y:S04]  /*2ec50*/  STL [R1+0x250], R30 ;  /* 0x0002501e01007387 */ /* 0x000fe80000100800 */
[----:B------:R-:W3:Y:S04]  /*2ec60*/  LDL R26, [R1+0xe44] ;  /* 0x000e4400011a7983 */ /* 0x000ee80000100800 */
[----:B------:R-:W3:Y:S04]  /*2ec70*/  LDL R14, [R1+0xe48] ;  /* 0x000e4800010e7983 */ /* 0x000ee80000100800 */
[----:B------:R-:W3:Y:S01]  /*2ec80*/  LDL R23, [R1+0xe4c] ;  /* 0x000e4c0001177983 */ /* 0x000ee20000100800 */
[C---:B------:R-:W-:Y:S01]  /*2ec90*/  ISETP.GT.AND P1, PT, R9.reuse, 0x5a, PT ;  /* 0x0000005a0900780c */ /* 0x040fe20003f24270 */
[----:B------:R-:W-:Y:S01]  /*2eca0*/  @P3 IMAD.MOV.U32 R11, RZ, RZ, R22 ;  /* 0x000000ffff0b3224 */ /* 0x000fe200078e0016 */
[----:B------:R-:W-:Y:S01]  /*2ecb0*/  PRMT R68, RZ, 0x7610, R68 ;  /* 0x00007610ff447816 */ /* 0x000fe20000000044 */
[----:B------:R-:W3:Y:S01]  /*2ecc0*/  LDL R22, [R1+0xe50] ;  /* 0x000e500001167983 */ /* 0x000ee20000100800 */
[----:B------:R-:W-:-:S02]  /*2ecd0*/  ISETP.GT.AND P4, PT, R9, 0x5b, PT ;  /* 0x0000005b0900780c */ /* 0x000fc40003f84270 */
[----:B------:R-:W-:Y:S02]  /*2ece0*/  PRMT R67, RZ, 0x7610, R67 ;  /* 0x00007610ff437816 */ /* 0x000fe40000000043 */
[----:B------:R0:W3:Y:S01]  /*2ecf0*/  @P3 LDG.E.U8 R68, desc[UR20][R10.64] ;  /* 0x000000140a443981 */ /* 0x0000e2000c1e1100 */
[----:B------:R-:W-:-:S04]  /*2ed00*/  PRMT R66, RZ, 0x7610, R66 ;  /* 0x00007610ff427816 */ /* 0x000fc80000000042 */
[----:B0-----:R-:W-:Y:S01]  /*2ed10*/  @P1 IMAD.MOV.U32 R11, RZ, RZ, R21 ;  /* 0x000000ffff0b1224 */ /* 0x001fe200078e0015 */
[----:B------:R-:W-:Y:S01]  /*2ed20*/  ISETP.GT.AND P3, PT, R9, 0x5c, PT ;  /* 0x0000005c0900780c */ /* 0x000fe20003f64270 */
[----:B------:R-:W3:Y:S01]  /*2ed30*/  LDL R21, [R1+0xe54] ;  /* 0x000e540001157983 */ /* 0x000ee20000100800 */
[----:B------:R-:W-:Y:S02]  /*2ed40*/  PRMT R65, RZ, 0x7610, R65 ;  /* 0x00007610ff417816 */ /* 0x000fe40000000041 */
[----:B------:R-:W-:Y:S02]  /*2ed50*/  PRMT R64, RZ, 0x7610, R64 ;  /* 0x00007610ff407816 */ /* 0x000fe40000000040 */
[----:B------:R-:W-:Y:S02]  /*2ed60*/  PRMT R62, RZ, 0x7610, R62 ;  /* 0x00007610ff3e7816 */ /* 0x000fe4000000003e */
[----:B------:R-:W-:Y:S01]  /*2ed70*/  PRMT R60, RZ, 0x7610, R60 ;  /* 0x00007610ff3c7816 */ /* 0x000fe2000000003c */
[----:B--2---:R-:W-:-:S02]  /*2ed80*/  @P1 IMAD.MOV.U32 R10, RZ, RZ, R20 ;  /* 0x000000ffff0a1224 */ /* 0x004fc400078e0014 */
[----:B------:R-:W2:Y:S04]  /*2ed90*/  LDL R20, [R1+0xe58] ;  /* 0x000e580001147983 */ /* 0x000ea80000100800 */
[----:B------:R4:W2:Y:S02]  /*2eda0*/  @P1 LDG.E.U8 R67, desc[UR20][R10.64] ;  /* 0x000000140a431981 */ /* 0x0008a4000c1e1100 */
[----:B----4-:R-:W-:Y:S02]  /*2edb0*/  @P1 IMAD.MOV.U32 R11, RZ, RZ, R17 ;  /* 0x000000ffff0b1224 */ /* 0x010fe400078e0011 */
[----:B------:R-:W4:Y:S01]  /*2edc0*/  LDL R17, [R1+0xe5c] ;  /* 0x000e5c0001117983 */ /* 0x000f220000100800 */
[----:B---3--:R-:W-:-:S03]  /*2edd0*/  @P1 IMAD.MOV.U32 R10, RZ, RZ, R16 ;  /* 0x000000ffff0a1224 */ /* 0x008fc600078e0010 */
[----:B------:R-:W3:Y:S04]  /*2ede0*/  LDL R16, [R1+0xe60] ;  /* 0x000e600001107983 */ /* 0x000ee80000100800 */
[----:B------:R0:W3:Y:S02]  /*2edf0*/  @P1 LDG.E.U8 R66, desc[UR20][R10.64] ;  /* 0x000000140a421981 */ /* 0x0000e4000c1e1100 */
[----:B0-----:R-:W-:Y:S02]  /*2ee00*/  @P4 IMAD.MOV.U32 R10, RZ, RZ, R27 ;  /* 0x000000ffff0a4224 */ /* 0x001fe400078e001b */
[----:B------:R-:W-:-:S05]  /*2ee10*/  @P4 IMAD.MOV.U32 R11, RZ, RZ, R28 ;  /* 0x000000ffff0b4224 */ /* 0x000fca00078e001c */
[----:B------:R0:W3:Y:S01]  /*2ee20*/  @P4 LDG.E.U8 R65, desc[UR20][R10.64] ;  /* 0x000000140a414981 */ /* 0x0000e2000c1e1100 */
[----:B------:R-:W-:Y:S01]  /*2ee30*/  ISETP.GT.AND P1, PT, R9, 0x5d, PT ;  /* 0x0000005d0900780c */ /* 0x000fe20003f24270 */
[----:B0-----:R-:W-:Y:S02]  /*2ee40*/  @P4 IMAD.MOV.U32 R10, RZ, RZ, R13 ;  /* 0x000000ffff0a4224 */ /* 0x001fe400078e000d */
[----:B------:R-:W-:Y:S01]  /*2ee50*/  @P4 IMAD.MOV.U32 R11, RZ, RZ, R25 ;  /* 0x000000ffff0b4224 */ /* 0x000fe200078e0019 */
        /* <DEDUP_REMOVED lines=10> */
[----:B------:R-:W3:Y:S04]  /*2ef00*/  LDL R14, [R1+0xe78] ;  /* 0x000e7800010e7983 */ /* 0x000ee80000100800 */
[----:B------:R0:W3:Y:S02]  /*2ef10*/  @P3 LDG.E.U8 R60, desc[UR20][R10.64] ;  /* 0x000000140a3c3981 */ /* 0x0000e4000c1e1100 */
[----:B0-----:R-:W-:Y:S02]  /*2ef20*/  @P1 IMAD.MOV.U32 R11, RZ, RZ, R23 ;  /* 0x000000ffff0b1224 */ /* 0x001fe400078e0017 */
[----:B------:R-:W3:Y:S01]  /*2ef30*/  LDL R23, [R1+0xe74] ;  /* 0x000e740001177983 */ /* 0x000ee20000100800 */
[----:B------:R-:W-:Y:S01]  /*2ef40*/  ISETP.GT.AND P4, PT, R9, 0x5e, PT ;  /* 0x0000005e0900780c */ /* 0x000fe20003f84270 */
[----:B------:R-:W-:Y:S01]  /*2ef50*/  @P1 IMAD.MOV.U32 R10, RZ, RZ, R22 ;  /* 0x000000ffff0a1224 */ /* 0x000fe200078e0016 */
[----:B------:R-:W-:Y:S01]  /*2ef60*/  PRMT R58, RZ, 0x7610, R58 ;  /* 0x00007610ff3a7816 */ /* 0x000fe2000000003a */
[----:B------:R-:W3:Y:S01]  /*2ef70*/  LDL R22, [R1+0xe90] ;  /* 0x000e900001167983 */ /* 0x000ee20000100800 */
[----:B------:R-:W-:-:S04]  /*2ef80*/  PRMT R56, RZ, 0x7610, R56 ;  /* 0x00007610ff387816 */ /* 0x000fc80000000038 */
[----:B------:R0:W3:Y:S01]  /*2ef90*/  @P1 LDG.E.U8 R58, desc[UR20][R10.64] ;  /* 0x000000140a3a1981 */ /* 0x0000e2000c1e1100 */
[----:B------:R-:W-:Y:S02]  /*2efa0*/  ISETP.GT.AND P3, PT, R9, 0x5f, PT ;  /* 0x0000005f0900780c */ /* 0x000fe40003f64270 */
[----:B------:R-:W-:Y:S01]  /*2efb0*/  PRMT R18, RZ, 0x7610, R18 ;  /* 0x00007610ff127816 */ /* 0x000fe20000000012 */
[----:B0-----:R-:W-:Y:S01]  /*2efc0*/  @P1 IMAD.MOV.U32 R11, RZ, RZ, R21 ;  /* 0x000000ffff0b1224 */ /* 0x001fe200078e0015 */
[----:B------:R-:W-:Y:S01]  /*2efd0*/  PRMT R12, RZ, 0x7610, R12 ;  /* 0x00007610ff0c7816 */ /* 0x000fe2000000000c */
[----:B------:R-:W3:Y:S01]  /*2efe0*/  LDL R21, [R1+0xe7c] ;  /* 0x000e7c0001157983 */ /* 0x000ee20000100800 */
        /* <DEDUP_REMOVED lines=9> */
[----:B------:R0:W2:Y:S02]  /*2f080*/  @P4 LDG.E.U8 R18, desc[UR20][R10.64] ;  /* 0x000000140a124981 */ /* 0x0000a4000c1e1100 */
[----:B0-----:R-:W-:Y:S02]  /*2f090*/  @P4 IMAD.MOV.U32 R10, RZ, RZ, R13 ;  /* 0x000000ffff0a4224 */ /* 0x001fe400078e000d */
[----:B------:R-:W-:-:S05]  /*2f0a0*/  @P4 IMAD.MOV.U32 R11, RZ, RZ, R25 ;  /* 0x000000ffff0b4224 */ /* 0x000fca00078e0019 */
[----:B------:R0:W3:Y:S02]  /*2f0b0*/  @P4 LDG.E.U8 R12, desc[UR20][R10.64] ;  /* 0x000000140a0c4981 */ /* 0x0000e4000c1e1100 */
[----:B0-----:R-:W-:Y:S02]  /*2f0c0*/  @P3 IMAD.MOV.U32 R10, RZ, RZ, R19 ;  /* 0x000000ffff0a3224 */ /* 0x001fe400078e0013 */
[----:B------:R-:W-:-:S05]  /*2f0d0*/  @P3 IMAD.MOV.U32 R11, RZ, RZ, R24 ;  /* 0x000000ffff0b3224 */ /* 0x000fca00078e0018 */
[----:B------:R0:W4:Y:S02]  /*2f0e0*/  @P3 LDG.E.U8 R15, desc[UR20][R10.64] ;  /* 0x000000140a0f3981 */ /* 0x000124000c1e1100 */
[----:B0-----:R-:W-:Y:S02]  /*2f0f0*/  @P3 IMAD.MOV.U32 R10, RZ, RZ, R14 ;  /* 0x000000ffff0a3224 */ /* 0x001fe400078e000e */
[----:B------:R-:W-:-:S05]  /*2f100*/  @P3 IMAD.MOV.U32 R11, RZ, RZ, R23 ;  /* 0x000000ffff0b3224 */ /* 0x000fca00078e0017 */
[----:B------:R-:W4:Y:S04]  /*2f110*/  @P3 LDG.E.U8 R4, desc[UR20][R10.64] ;  /* 0x000000140a043981 */ /* 0x000f28000c1e1100 */
[----:B--2---:R0:W-:Y:S04]  /*2f120*/  STL [R1+0x244], R18 ;  /* 0x0002441201007387 */ /* 0x0041e80000100800 */
[----:B------:R-:W2:Y:S04]  /*2f130*/  LDL R13, [R1+0xe9c] ;  /* 0x000e9c00010d7983 */ /* 0x000ea80000100800 */
[----:B0-----:R-:W2:Y:S04]  /*2f140*/  LDL R18, [R1+0xe94] ;  /* 0x000e940001127983 */ /* 0x001ea80000100800 */
[----:B---3--:R0:W-:Y:S04]  /*2f150*/  STL [R1+0x240], R12 ;  /* 0x0002400c01007387 */ /* 0x0081e80000100800 */
[----:B------:R-:W3:Y:S04]  /*2f160*/  LDL R25, [R1+0xea4] ;  /* 0x000ea40001197983 */ /* 0x000ee80000100800 */
[----:B------:R-:W3:Y:S04]  /*2f170*/  LDL R19, [R1+0xea8] ;  /* 0x000ea80001137983 */ /* 0x000ee80000100800 */
[----:B0-----:R-:W3:Y:S04]  /*2f180*/  LDL R12, [R1+0xea0] ;  /* 0x000ea000010c7983 */ /* 0x001ee80000100800 */
[----:B------:R-:W3:Y:S04]  /*2f190*/  LDL R24, [R1+0xeac] ;  /* 0x000eac0001187983 */ /* 0x000ee80000100800 */
[----:B----4-:R0:W-:Y:S04]  /*2f1a0*/  STL [R1+0x23c], R15 ;  /* 0x00023c0f01007387 */ /* 0x0101e80000100800 */
[----:B------:R-:W4:Y:S04]  /*2f1b0*/  LDL R14, [R1+0xeb4] ;  /* 0x000eb400010e7983 */ /* 0x000f280000100800 */
[----:B0-----:R-:W4:Y:S04]  /*2f1c0*/  LDL R15, [R1+0xeb0] ;  /* 0x000eb000010f7983 */ /* 0x001f280000100800 */
[----:B------:R0:W-:Y:S01]  /*2f1d0*/  STL [R1+0x234], R4 ;  /* 0x0002340401007387 */ /* 0x0001e20000100800 */
[----:B------:R-:W-:-:S02]  /*2f1e0*/  ISETP.GT.AND P1, PT, R9, 0x60, PT ;  /* 0x000000600900780c */ /* 0x000fc40003f24270 */
[----:B------:R-:W-:Y:S01]  /*2f1f0*/  ISETP.GT.AND P4, PT, R9, 0x61, PT ;  /* 0x000000610900780c */ /* 0x000fe20003f84270 */
[----:B------:R-:W4:Y:S01]  /*2f200*/  LDL R23, [R1+0xd0c] ;  /* 0x000d0c0001177983 */ /* 0x000f220000100800 */
[----:B------:R-:W-:Y:S02]  /*2f210*/  PRMT R54, RZ, 0x7610, R54 ;  /* 0x00007610ff367816 */ /* 0x000fe40000000036 */
[----:B------:R-:W-:Y:S01]  /*2f220*/  PRMT R52, RZ, 0x7610, R52 ;  /* 0x00007610ff347816 */ /* 0x000fe20000000034 */
[----:B------:R-:W4:Y:S04]  /*2f230*/  LDL R28, [R1+0xd1c] ;  /* 0x000d1c00011c7983 */ /* 0x000f280000100800 */
[----:B0-----:R-:W4:Y:S02]  /*2f240*/  LDL R4, [R1+0xeb8] ;  /* 0x000eb80001047983 */ /* 0x001f240000100800 */
[----:B------:R-:W-:-:S02]  /*2f250*/  @P1 IMAD.MOV.U32 R10, RZ, RZ, R20 ;  /* 0x000000ffff0a1224 */ /* 0x000fc400078e0014 */
[----:B------:R-:W-:Y:S01]  /*2f260*/  @P1 IMAD.MOV.U32 R11, RZ, RZ, R21 ;  /* 0x000000ffff0b1224 */ /* 0x000fe200078e0015 */
[----:B------:R-:W4:Y:S04]  /*2f270*/  LDL R20, [R1+0xec0] ;  /* 0x000ec00001147983 */ /* 0x000f280000100800 */
[----:B------:R-:W4:Y:S04]  /*2f280*/  LDL R21, [R1+0xebc] ;  /* 0x000ebc0001157983 */ /* 0x000f280000100800 */
[----:B------:R0:W4:Y:S01]  /*2f290*/  @P1 LDG.E.U8 R54, desc[UR20][R10.64] ;  /* 0x000000140a361981 */ /* 0x000122000c1e1100 */
[----:B------:R-:W-:-:S02]  /*2f2a0*/  ISETP.GT.AND P3, PT, R9, 0x62, PT ;  /* 0x000000620900780c */ /* 0x000fc40003f64270 */
[----:B------:R-:W-:Y:S01]  /*2f2b0*/  PRMT R50, RZ, 0x7610, R50 ;  /* 0x00007610ff327816 */ /* 0x000fe20000000032 */
[----:B------:R-:W4:Y:S01]  /*2f2c0*/  LDL R26, [R1+0xd30] ;  /* 0x000d3000011a7983 */ /* 0x000f220000100800 */
[----:B------:R-:W-:-:S03]  /*2f2d0*/  PRMT R48, RZ, 0x7610, R48 ;  /* 0x00007610ff307816 */ /* 0x000fc60000000030 */
[----:B------:R-:W4:Y:S01]  /*2f2e0*/  LDL R27, [R1+0xd2c] ;  /* 0x000d2c00011b7983 */ /* 0x000f220000100800 */
[----:B0-----:R-:W-:Y:S02]  /*2f2f0*/  @P1 IMAD.MOV.U32 R10, RZ, RZ, R16 ;  /* 0x000000ffff0a1224 */ /* 0x001fe400078e0010 */
[----:B------:R-:W-:Y:S01]  /*2f300*/  @P1 IMAD.MOV.U32 R11, RZ, RZ, R17 ;  /* 0x000000ffff0b1224 */ /* 0x000fe200078e0011 */
[----:B------:R-:W4:Y:S04]  /*2f310*/  LDL R16, [R1+0xd08] ;  /* 0x000d080001107983 */ /* 0x000f280000100800 */
[----:B------:R0:W4:Y:S04]  /*2f320*/  @P1 LDG.E.U8 R52, desc[UR20][R10.64] ;  /* 0x000000140a341981 */ /* 0x000128000c1e1100 */
[----:B------:R-:W4:Y:S01]  /*2f330*/  LDL R17, [R1+0xd04] ;  /* 0x000d040001117983 */ /* 0x000f220000100800 */
[----:B------:R-:W-:-:S02]  /*2f340*/  ISETP.GT.AND P1, PT, R9, 0x63, PT ;  /* 0x000000630900780c */ /* 0x000fc40003f24270 */
[----:B------:R-:W-:Y:S01]  /*2f350*/  PRMT R29, RZ, 0x7610, R29 ;  /* 0x00007610ff1d7816 */ /* 0x000fe2000000001d */
[----:B------:R-:W4:Y:S01]  /*2f360*/  LDL R31, [R1+0xd4c] ;  /* 0x000d4c00011f7983 */ /* 0x000f220000100800 */
[----:B0-----:R-:W-:-:S03]  /*2f370*/  @P4 IMAD.MOV.U32 R11, RZ, RZ, R22 ;  /* 0x000000ffff0b4224 */ /* 0x001fc600078e0016 */
[----:B------:R-:W4:Y:S04]  /*2f380*/  LDL R22, [R1+0xd10] ;  /* 0x000d100001167983 */ /* 0x000f280000100800 */
[----:B------:R-:W4:Y:S04]  /*2f390*/  LDL R30, [R1+0xd50] ;  /* 0x000d5000011e7983 */ /* 0x000f280000100800 */
[----:B------:R-:W4:Y:S04]  /*2f3a0*/  LDL R33, [R1+0xd5c] ;  /* 0x000d5c0001217983 */ /* 0x000f280000100800 */
[----:B------:R-:W4:Y:S01]  /*2f3b0*/  LDL R32, [R1+0xd60] ;  /* 0x000d600001207983 */ /* 0x000f220000100800 */
[----:B--2---:R-:W-:-:S03]  /*2f3c0*/  @P4 IMAD.MOV.U32 R10, RZ, RZ, R18 ;  /* 0x000000ffff0a4224 */ /* 0x004fc600078e0012 */
[----:B------:R-:W2:Y:S04]  /*2f3d0*/  LDL R18, [R1+0xd18] ;  /* 0x000d180001127983 */ /* 0x000ea80000100800 */
[----:B------:R0:W2:Y:S02]  /*2f3e0*/  @P4 LDG.E.U8 R50, desc[UR20][R10.64] ;  /* 0x000000140a324981 */ /* 0x0000a4000c1e1100 */
[----:B0-----:R-:W-:Y:S02]  /*2f3f0*/  PRMT R10, RZ, 0x7610, R10 ;  /* 0x00007610ff0a7816 */ /* 0x001fe4000000000a */
[----:B---3--:R0:W3:Y:S02]  /*2f400*/  @P4 LDG.E.U8 R48, desc[UR20][R12.64] ;  /* 0x000000140c304981 */ /* 0x0080e4000c1e1100 */
[----:B0-----:R-:W-:-:S02]  /*2f410*/  @P3 IMAD.MOV.U32 R12, RZ, RZ, R19 ;  /* 0x000000ffff0c3224 */ /* 0x001fc400078e0013 */
[----:B------:R-:W-:Y:S01]  /*2f420*/  @P3 IMAD.MOV.U32 R13, RZ, RZ, R25 ;  /* 0x000000ffff0d3224 */ /* 0x000fe200078e0019 */
[----:B------:R-:W2:Y:S04]  /*2f430*/  LDL R19, [R1+0xd14] ;  /* 0x000d140001137983 */ /* 0x000ea80000100800 */
[----:B------:R-:W3:Y:S04]  /*2f440*/  LDL R25, [R1+0xd20] ;  /* 0x000d200001197983 */ /* 0x000ee80000100800 */
[----:B------:R4:W3:Y:S02]  /*2f450*/  @P3 LDG.E.U8 R10, desc[UR20][R12.64] ;  /* 0x000000140c0a3981 */ /* 0x0008e4000c1e1100 */
[----:B----4-:R-:W-:-:S02]  /*2f460*/  @P3 IMAD.MOV.U32 R12, RZ, RZ, R15 ;  /* 0x000000ffff0c3224 */ /* 0x010fc400078e000f */
[----:B------:R-:W-:Y:S02]  /*2f470*/  @P1 IMAD.MOV.U32 R15, RZ, RZ, R14 ;  /* 0x000000ffff0f1224 */ /* 0x000fe400078e000e */
[----:B------:R-:W-:Y:S02]  /*2f480*/  @P3 IMAD.MOV.U32 R13, RZ, RZ, R24 ;  /* 0x000000ffff0d3224 */ /* 0x000fe400078e0018 */
[----:B------:R-:W4:Y:S01]  /*2f490*/  LDL R24, [R1+0x34c] ;  /* 0x00034c0001187983 */ /* 0x000f220000100800 */
[----:B------:R-:W-:-:S03]  /*2f4a0*/  @P1 IMAD.MOV.U32 R14, RZ, RZ, R4 ;  /* 0x000000ffff0e1224 */ /* 0x000fc600078e0004 */
[----:B------:R-:W4:Y:S01]  /*2f4b0*/  LDL R4, [R1+0x350] ;  /* 0x0003500001047983 */ /* 0x000f220000100800 */
[----:B------:R-:W-:-:S06]  /*2f4c0*/  PRMT R11, RZ, 0x7610, R11 ;  /* 0x00007610ff0b7816 */ /* 0x000fcc000000000b */
[----:B------:R0:W4:Y:S01]  /*2f4d0*/  @P3 LDG.E.U8 R11, desc[UR20][R12.64] ;  /* 0x000000140c0b3981 */ /* 0x000122000c1e1100 */
[----:B------:R-:W-:Y:S02]  /*2f4e0*/  ISETP.GT.AND P3, PT, R9, 0x64, PT ;  /* 0x000000640900780c */ /* 0x000fe40003f64270 */
[----:B0-----:R-:W-:Y:S02]  /*2f4f0*/  PRMT R12, RZ, 0x7610, R12 ;  /* 0x00007610ff0c7816 */ /* 0x001fe4000000000c */
[----:B------:R-:W-:-:S04]  /*2f500*/  PRMT R13, RZ, 0x7610, R13 ;  /* 0x00007610ff0d7816 */ /* 0x000fc8000000000d */
[----:B------:R0:W4:Y:S02]  /*2f510*/  @P1 LDG.E.U8 R12, desc[UR20][R14.64] ;  /* 0x000000140e0c1981 */ /* 0x000124000c1e1100 */
[----:B0-----:R-:W-:Y:S02]  /*2f520*/  @P1 IMAD.MOV.U32 R14, RZ, RZ, R20 ;  /* 0x000000ffff0e1224 */ /* 0x001fe400078e0014 */
[----:B------:R-:W-:Y:S01]  /*2f530*/  @P1 IMAD.MOV.U32 R15, RZ, RZ, R21 ;  /* 0x000000ffff0f1224 */ /* 0x000fe200078e0015 */
[----:B------:R-:W-:Y:S01]  /*2f540*/  ISETP.GT.AND P4, PT, R9, 0x65, PT ;  /* 0x000000650900780c */ /* 0x000fe20003f84270 */
[----:B------:R-:W4:Y:S04]  /*2f550*/  LDL R21, [R1+0xd24] ;  /* 0x000d240001157983 */ /* 0x000f280000100800 */
[----:B------:R0:W4:Y:S04]  /*2f560*/  @P1 LDG.E.U8 R13, desc[UR20][R14.64] ;  /* 0x000000140e0d1981 */ /* 0x000128000c1e1100 */
[----:B------:R-:W4:Y:S01]  /*2f570*/  LDL R20, [R1+0xd28] ;  /* 0x000d280001147983 */ /* 0x000f220000100800 */
[----:B0-----:R-:W-:-:S02]  /*2f580*/  PRMT R14, RZ, 0x7610, R14 ;  /* 0x00007610ff0e7816 */ /* 0x001fc4000000000e */
[----:B------:R-:W-:-:S04]  /*2f590*/  PRMT R15, RZ, 0x7610, R15 ;  /* 0x00007610ff0f7816 */ /* 0x000fc8000000000f */
[----:B------:R0:W4:Y:S01]  /*2f5a0*/  @P3 LDG.E.U8 R14, desc[UR20][R16.64] ;  /* 0x00000014100e3981 */ /* 0x000122000c1e1100 */
[----:B------:R-:W-:Y:S01]  /*2f5b0*/  ISETP.GT.AND P1, PT, R9, 0x66, PT ;  /* 0x000000660900780c */ /* 0x000fe20003f24270 */
[----:B0-----:R-:W-:Y:S02]  /*2f5c0*/  @P3 IMAD.MOV.U32 R16, RZ, RZ, R22 ;  /* 0x000000ffff103224 */ /* 0x001fe400078e0016 */
[----:B------:R-:W-:Y:S01]  /*2f5d0*/  @P3 IMAD.MOV.U32 R17, RZ, RZ, R23 ;  /* 0x000000ffff113224 */ /* 0x000fe200078e0017 */
[----:B------:R-:W4:Y:S04]  /*2f5e0*/  LDL R22, [R1+0xd38] ;  /* 0x000d380001167983 */ /* 0x000f280000100800 */
[----:B------:R0:W4:Y:S04]  /*2f5f0*/  @P3 LDG.E.U8 R15, desc[UR20][R16.64] ;  /* 0x00000014100f3981 */ /* 0x000128000c1e1100 */
[----:B------:R-:W4:Y:S01]  /*2f600*/  LDL R23, [R1+0xd34] ;  /* 0x000d340001177983 */ /* 0x000f220000100800 */
[----:B0-----:R-:W-:-:S02]  /*2f610*/  PRMT R16, RZ, 0x7610, R16 ;  /* 0x00007610ff107816 */ /* 0x001fc40000000010 */
[----:B------:R-:W-:-:S04]  /*2f620*/  PRMT R17, RZ, 0x7610, R17 ;  /* 0x00007610ff117816 */ /* 0x000fc80000000011 */
[----:B--2---:R3:W2:Y:S02]  /*2f630*/  @P4 LDG.E.U8 R16, desc[UR20][R18.64] ;  /* 0x0000001412104981 */ /* 0x0046a4000c1e1100 */
[----:B---3--:R-:W-:Y:S02]  /*2f640*/  @P4 IMAD.MOV.U32 R18, RZ, RZ, R25 ;  /* 0x000000ffff124224 */ /* 0x008fe400078e0019 */
[----:B------:R-:W-:Y:S01]  /*2f650*/  @P4 IMAD.MOV.U32 R19, RZ, RZ, R28 ;  /* 0x000000ffff134224 */ /* 0x000fe200078e001c */
[----:B------:R-:W3:Y:S04]  /*2f660*/  LDL R25, [R1+0xd40] ;  /* 0x000d400001197983 */ /* 0x000ee80000100800 */
[----:B------:R4:W2:Y:S04]  /*2f670*/  @P4 LDG.E.U8 R17, desc[UR20][R18.64] ;  /* 0x0000001412114981 */ /* 0x0008a8000c1e1100 */
[----:B------:R-:W2:Y:S01]  /*2f680*/  LDL R28, [R1+0xd3c] ;  /* 0x000d3c00011c7983 */ /* 0x000ea20000100800 */
[----:B----4-:R-:W-:-:S03]  /*2f690*/  @P1 IMAD.MOV.U32 R19, RZ, RZ, R24 ;  /* 0x000000ffff131224 */ /* 0x010fc600078e0018 */
[----:B------:R-:W4:Y:S01]  /*2f6a0*/  LDL R24, [R1+0xd44] ;  /* 0x000d440001187983 */ /* 0x000f220000100800 */
[----:B------:R-:W-:-:S03]  /*2f6b0*/  @P1 IMAD.MOV.U32 R18, RZ, RZ, R4 ;  /* 0x000000ffff121224 */ /* 0x000fc600078e0004 */
[----:B------:R-:W4:Y:S04]  /*2f6c0*/  LDL R4, [R1+0xd48] ;  /* 0x000d480001047983 */ /* 0x000f280000100800 */
[----:B------:R0:W4:Y:S01]  /*2f6d0*/  @P1 LDG.E.U8 R29, desc[UR20][R18.64] ;  /* 0x00000014121d1981 */ /* 0x000122000c1e1100 */
[C---:B------:R-:W-:Y:S02]  /*2f6e0*/  ISETP.GT.AND P3, PT, R9.reuse, 0x68, PT ;  /* 0x000000680900780c */ /* 0x040fe40003f64270 */
[----:B0-----:R-:W-:Y:S02]  /*2f6f0*/  PRMT R18, RZ, 0x7610, R18 ;  /* 0x00007610ff127816 */ /* 0x001fe40000000012 */
[----:B------:R-:W-:Y:S02]  /*2f700*/  PRMT R19, RZ, 0x7610, R19 ;  /* 0x00007610ff137816 */ /* 0x000fe40000000013 */
[----:B------:R-:W-:-:S07]  /*2f710*/  ISETP.GT.AND P4, PT, R9, 0x69, PT ;  /* 0x000000690900780c */ /* 0x000fce0003f84270 */
[----:B------:R0:W4:Y:S02]  /*2f720*/  @P3 LDG.E.U8 R18, desc[UR20][R20.64] ;  /* 0x0000001414123981 */ /* 0x000124000c1e1100 */
[----:B0-----:R-:W-:Y:S02]  /*2f730*/  @P3 IMAD.MOV.U32 R20, RZ, RZ, R26 ;  /* 0x000000ffff143224 */ /* 0x001fe400078e001a */
[----:B------:R-:W-:Y:S01]  /*2f740*/  @P3 IMAD.MOV.U32 R21, RZ, RZ, R27 ;  /* 0x000000ffff153224 */ /* 0x000fe200078e001b */
[----:B------:R-:W4:Y:S04]  /*2f750*/  LDL R26, [R1+0xd58] ;  /* 0x000d5800011a7983 */ /* 0x000f280000100800 */
[----:B------:R0:W4:Y:S01]  /*2f760*/  @P3 LDG.E.U8 R19, desc[UR20][R20.64] ;  /* 0x0000001414133981 */ /* 0x000122000c1e1100 */
[----:B------:R-:W-:-:S03]  /*2f770*/  ISETP.GT.AND P3, PT, R9, 0x6a, PT ;  /* 0x0000006a0900780c */ /* 0x000fc60003f64270 */
[----:B------:R-:W4:Y:S01]  /*2f780*/  LDL R27, [R1+0xd54] ;  /* 0x000d5400011b7983 */ /* 0x000f220000100800 */
[----:B0-----:R-:W-:-:S06]  /*2f790*/  PRMT R20, RZ, 0x7610, R20 ;  /* 0x00007610ff147816 */ /* 0x001fcc0000000014 */
[----:B------:R3:W4:Y:S02]  /*2f7a0*/  @P4 LDG.E.U8 R20, desc[UR20][R22.64] ;  /* 0x0000001416144981 */ /* 0x000724000c1e1100 */
[----:B---3--:R-:W-:Y:S02]  /*2f7b0*/  @P4 IMAD.MOV.U32 R22, RZ, RZ, R25 ;  /* 0x000000ffff164224 */ /* 0x008fe400078e0019 */
[----:B--2---:R-:W-:Y:S02]  /*2f7c0*/  @P4 IMAD.MOV.U32 R23, RZ, RZ, R28 ;  /* 0x000000ffff174224 */ /* 0x004fe400078e001c */
[----:B----4-:R-:W-:Y:S02]  /*2f7d0*/  @P3 IMAD.MOV.U32 R25, RZ, RZ, R24 ;  /* 0x000000ffff193224 */ /* 0x010fe400078e0018 */
[----:B------:R-:W-:Y:S01]  /*2f7e0*/  @P3 IMAD.MOV.U32 R24, RZ, RZ, R4 ;  /* 0x000000ffff183224 */ /* 0x000fe200078e0004 */
[----:B------:R0:W-:Y:S04]  /*2f7f0*/  STL [R1+0x230], R29 ;  /* 0x0002301d01007387 */ /* 0x0001e80000100800 */
[----:B------:R-:W2:Y:S04]  /*2f800*/  LDL R28, [R1+0xd68] ;  /* 0x000d6800011c7983 */ /* 0x000ea80000100800 */
[----:B------:R-:W3:Y:S04]  /*2f810*/  LDL R4, [R1+0xd70] ;  /* 0x000d700001047983 */ /* 0x000ee80000100800 */
[----:B0-----:R-:W2:Y:S01]  /*2f820*/  LDL R29, [R1+0xd64] ;  /* 0x000d6400011d7983 */ /* 0x001ea20000100800 */
[----:B------:R-:W-:-:S03]  /*2f830*/  PRMT R21, RZ, 0x7610, R21 ;  /* 0x00007610ff157816 */ /* 0x000fc60000000015 */
[----:B------:R-:W4:Y:S04]  /*2f840*/  LDL R34, [R1+0xd6c] ;  /* 0x000d6c0001227983 */ /* 0x000f280000100800 */
[----:B------:R0:W3:Y:S01]  /*2f850*/  @P4 LDG.E.U8 R21, desc[UR20][R22.64] ;  /* 0x0000001416154981 */ /* 0x0000e2000c1e1100 */
[----:B------:R-:W-:-:S03]  /*2f860*/  ISETP.GT.AND P4, PT, R9, 0x6b, PT ;  /* 0x0000006b0900780c */ /* 0x000fc60003f84270 */
[----:B------:R-:W4:Y:S04]  /*2f870*/  LDL R35, [R1+0xd90] ;  /* 0x000d900001237983 */ /* 0x000f280000100800 */
[----:B------:R-:W4:Y:S01]  /*2f880*/  LDL R37, [R1+0xd8c] ;  /* 0x000d8c0001257983 */ /* 0x000f220000100800 */
[----:B0-----:R-:W-:Y:S02]  /*2f890*/  PRMT R22, RZ, 0x7610, R22 ;  /* 0x00007610ff167816 */ /* 0x001fe40000000016 */
[----:B------:R-:W-:Y:S01]  /*2f8a0*/  PRMT R23, RZ, 0x7610, R23 ;  /* 0x00007610ff177816 */ /* 0x000fe20000000017 */
[----:B------:R-:W4:Y:S04]  /*2f8b0*/  LDL R36, [R1+0xdec] ;  /* 0x000dec0001247983 */ /* 0x000f280000100800 */
[----:B------:R0:W4:Y:S01]  /*2f8c0*/  @P3 LDG.E.U8 R22, desc[UR20][R24.64] ;  /* 0x0000001418163981 */ /* 0x000122000c1e1100 */
[----:B------:R-:W-:-:S03]  /*2f8d0*/  ISETP.GT.AND P5, PT, R9, 0x78, PT ;  /* 0x000000780900780c */ /* 0x000fc60003fa4270 */
[----:B------:R-:W4:Y:S04]  /*2f8e0*/  LDL R39, [R1+0xd94] ;  /* 0x000d940001277983 */ /* 0x000f280000100800 */
[----:B------:R-:W4:Y:S01]  /*2f8f0*/  LDL R38, [R1+0xd98] ;  /* 0x000d980001267983 */ /* 0x000f220000100800 */
[----:B0-----:R-:W-:Y:S02]  /*2f900*/  @P3 IMAD.MOV.U32 R24, RZ, RZ, R30 ;  /* 0x000000ffff183224 */ /* 0x001fe400078e001e */
[----:B------:R-:W-:Y:S01]  /*2f910*/  @P3 IMAD.MOV.U32 R25, RZ, RZ, R31 ;  /* 0x000000ffff193224 */ /* 0x000fe200078e001f */
[----:B------:R-:W4:Y:S04]  /*2f920*/  LDL R30, [R1+0xd88] ;  /* 0x000d8800011e7983 */ /* 0x000f280000100800 */
[----:B------:R0:W4:Y:S01]  /*2f930*/  @P3 LDG.E.U8 R23, desc[UR20][R24.64] ;  /* 0x0000001418173981 */ /* 0x000122000c1e1100 */
[----:B------:R-:W-:-:S03]  /*2f940*/  ISETP.GT.AND P3, PT, R9, 0x6c, PT ;  /* 0x0000006c0900780c */ /* 0x000fc60003f64270 */
[----:B------:R-:W4:Y:S04]  /*2f950*/  LDL R31, [R1+0xd84] ;  /* 0x000d8400011f7983 */ /* 0x000f280000100800 */
[----:B------:R-:W4:Y:S01]  /*2f960*/  LDL R40, [R1+0xdf4] ;  /* 0x000df40001287983 */ /* 0x000f220000100800 */
[----:B0-----:R-:W-:Y:S02]  /*2f970*/  PRMT R24, RZ, 0x7610, R24 ;  /* 0x00007610ff187816 */ /* 0x001fe40000000018 */
[----:B------:R-:W-:Y:S01]  /*2f980*/  PRMT R25, RZ, 0x7610, R25 ;  /* 0x00007610ff197816 */ /* 0x000fe20000000019 */
[----:B------:R-:W4:Y:S04]  /*2f990*/  LDL R43, [R1+0xda4] ;  /* 0x000da400012b7983 */ /* 0x000f280000100800 */
[----:B------:R0:W4:Y:S04]  /*2f9a0*/  @P4 LDG.E.U8 R24, desc[UR20][R26.64] ;  /* 0x000000141a184981 */ /* 0x000128000c1e1100 */
[----:B------:R-:W4:Y:S04]  /*2f9b0*/  LDL R42, [R1+0xda8] ;  /* 0x000da800012a7983 */ /* 0x000f280000100800 */
[----:B------:R-:W4:Y:S01]  /*2f9c0*/  LDL R41, [R1+0xdac] ;  /* 0x000dac0001297983 */ /* 0x000f220000100800 */
[----:B0-----:R-:W-:-:S02]  /*2f9d0*/  @P4 IMAD.MOV.U32 R26, RZ, RZ, R32 ;  /* 0x000000ffff1a4224 */ /* 0x001fc400078e0020 */
[----:B------:R-:W-:Y:S01]  /*2f9e0*/  @P4 IMAD.MOV.U32 R27, RZ, RZ, R33 ;  /* 0x000000ffff1b4224 */ /* 0x000fe200078e0021 */
[----:B------:R-:W4:Y:S04]  /*2f9f0*/  LDL R32, [R1+0xde8] ;  /* 0x000de80001207983 */ /* 0x000f280000100800 */
[----:B------:R0:W4:Y:S04]  /*2fa00*/  @P4 LDG.E.U8 R25, desc[UR20][R26.64] ;  /* 0x000000141a194981 */ /* 0x000128000c1e1100 */
[----:B------:R-:W4:Y:S04]  /*2fa10*/  LDL R33, [R1+0xde4] ;  /* 0x000de40001217983 */ /* 0x000f280000100800 */
[----:B------:R-:W4:Y:S01]  /*2fa20*/  LDL R46, [R1+0xe04] ;  /* 0x000e0400012e7983 */ /* 0x000f220000100800 */
[----:B0-----:R-:W-:-:S03]  /*2fa30*/  PRMT R26, RZ, 0x7610, R26 ;  /* 0x00007610ff1a7816 */ /* 0x001fc6000000001a */
[----:B------:R-:W4:Y:S04]  /*2fa40*/  LDL R87, [R1+0xdb4] ;  /* 0x000db40001577983 */ /* 0x000f280000100800 */
[----:B------:R-:W4:Y:S04]  /*2fa50*/  LDL R85, [R1+0xdb8] ;  /* 0x000db80001557983 */ /* 0x000f280000100800 */
[----:B------:R-:W4:Y:S04]  /*2fa60*/  LDL R45, [R1+0xdbc] ;  /* 0x000dbc00012d7983 */ /* 0x000f280000100800 */
[----:B------:R-:W4:Y:S04]  /*2fa70*/  LDL R44, [R1+0xdc0] ;  /* 0x000dc000012c7983 */ /* 0x000f280000100800 */
[----:B------:R-:W4:Y:S04]  /*2fa80*/  LDL R73, [R1+0xe14] ;  /* 0x000e140001497983 */ /* 0x000f280000100800 */
[----:B------:R-:W4:Y:S04]  /*2fa90*/  LDL R47, [R1+0xe1c] ;  /* 0x000e1c00012f7983 */ /* 0x000f280000100800 */
[----:B------:R-:W4:Y:S04]  /*2faa0*/  LDL R93, [R1+0xdcc] ;  /* 0x000dcc00015d7983 */ /* 0x000f280000100800 */
[----:B--2---:R3:W2:Y:S02]  /*2fab0*/  @P3 LDG.E.U8 R26, desc[UR20][R28.64] ;  /* 0x000000141c1a3981 */ /* 0x0046a4000c1e1100 */
[----:B---3--:R-:W-:-:S02]  /*2fac0*/  @P3 IMAD.MOV.U32 R28, RZ, RZ, R4 ;  /* 0x000000ffff1c3224 */ /* 0x008fc400078e0004 */
[----:B------:R-:W3:Y:S01]  /*2fad0*/  LDL R4, [R1+0xdf0] ;  /* 0x000df00001047983 */ /* 0x000ee20000100800 */
[----:B------:R-:W-:Y:S01]  /*2fae0*/  ISETP.GT.AND P4, PT, R9, 0x70, PT ;  /* 0x000000700900780c */ /* 0x000fe20003f84270 */
[----:B----4-:R-:W-:Y:S01]  /*2faf0*/  @P3 IMAD.MOV.U32 R29, RZ, RZ, R34 ;  /* 0x000000ffff1d3224 */ /* 0x010fe200078e0022 */
[----:B------:R-:W-:Y:S01]  /*2fb00*/  PRMT R27, RZ, 0x7610, R27 ;  /* 0x00007610ff1b7816 */ /* 0x000fe2000000001b */
[----:B------:R-:W4:Y:S05]  /*2fb10*/  LDL R34, [R1+0xd78] ;  /* 0x000d780001227983 */ /* 0x000f2a0000100800 */
[----:B------:R0:W2:Y:S02]  /*2fb20*/  @P3 LDG.E.U8 R27, desc[UR20][R28.64] ;  /* 0x000000141c1b3981 */ /* 0x0000a4000c1e1100 */
[----:B0-----:R-:W-:-:S02]  /*2fb30*/  PRMT R28, RZ, 0x7610, R28 ;  /* 0x00007610ff1c7816 */ /* 0x001fc4000000001c */
[----:B------:R-:W-:-:S04]  /*2fb40*/  PRMT R29, RZ, 0x7610, R29 ;  /* 0x00007610ff1d7816 */ /* 0x000fc8000000001d */
[----:B------:R0:W2:Y:S02]  /*2fb50*/  @P4 LDG.E.U8 R28, desc[UR20][R30.64] ;  /* 0x000000141e1c4981 */ /* 0x0000a4000c1e1100 */
[----:B0-----:R-:W-:Y:S02]  /*2fb60*/  @P4 IMAD.MOV.U32 R30, RZ, RZ, R35 ;  /* 0x000000ffff1e4224 */ /* 0x001fe400078e0023 */
[----:B------:R-:W-:Y:S01]  /*2fb70*/  @P4 IMAD.MOV.U32 R31, RZ, RZ, R37 ;  /* 0x000000ffff1f4224 */ /* 0x000fe200078e0025 */
[----:B------:R-:W4:Y:S04]  /*2fb80*/  LDL R35, [R1+0xd74] ;  /* 0x000d740001237983 */ /* 0x000f280000100800 */
[----:B------:R0:W2:Y:S04]  /*2fb90*/  @P4 LDG.E.U8 R29, desc[UR20][R30.64] ;  /* 0x000000141e1d4981 */ /* 0x0000a8000c1e1100 */
[----:B------:R-:W2:Y:S01]  /*2fba0*/  LDL R37, [R1+0xd9c] ;  /* 0x000d9c0001257983 */ /* 0x000ea20000100800 */
[----:B0-----:R-:W-:-:S06]  /*2fbb0*/  PRMT R30, RZ, 0x7610, R30 ;  /* 0x00007610ff1e7816 */ /* 0x001fcc000000001e */
[----:B------:R0:W2:Y:S02]  /*2fbc0*/  @P5 LDG.E.U8 R30, desc[UR20][R32.64] ;  /* 0x00000014201e5981 */ /* 0x0000a4000c1e1100 */
[----:B0-----:R-:W-:Y:S02]  /*2fbd0*/  @P5 IMAD.MOV.U32 R33, RZ, RZ, R36 ;  /* 0x000000ffff215224 */ /* 0x001fe400078e0024 */
[----:B------:R-:W2:Y:S01]  /*2fbe0*/  LDL R36, [R1+0xda0] ;  /* 0x000da00001247983 */ /* 0x000ea20000100800 */
[----:B---3--:R-:W-:-:S03]  /*2fbf0*/  @P5 IMAD.MOV.U32 R32, RZ, RZ, R4 ;  /* 0x000000ffff205224 */ /* 0x008fc600078e0004 */
[----:B------:R-:W3:Y:S01]  /*2fc00*/  LDL R4, [R1+0xdf8] ;  /* 0x000df80001047983 */ /* 0x000ee20000100800 */
[C---:B------:R-:W-:Y:S02]  /*2fc10*/  ISETP.GT.AND P3, PT, R9.reuse, 0x6d, PT ;  /* 0x0000006d0900780c */ /* 0x040fe40003f64270 */
[----:B------:R-:W-:Y:S02]  /*2fc20*/  PRMT R31, RZ, 0x7610, R31 ;  /* 0x00007610ff1f7816 */ /* 0x000fe4000000001f */
[----:B------:R-:W-:-:S04]  /*2fc30*/  ISETP.GT.AND P4, PT, R9, 0x71, PT ;  /* 0x000000710900780c */ /* 0x000fc80003f84270 */
[----:B------:R0:W3:Y:S01]  /*2fc40*/  @P5 LDG.E.U8 R31, desc[UR20][R32.64] ;  /* 0x00000014201f5981 */ /* 0x0000e2000c1e1100 */
[----:B------:R-:W-:Y:S02]  /*2fc50*/  ISETP.GT.AND P5, PT, R9, 0x79, PT ;  /* 0x000000790900780c */ /* 0x000fe40003fa4270 */
[----:B0-----:R-:W-:Y:S02]  /*2fc60*/  PRMT R32, RZ, 0x7610, R32 ;  /* 0x00007610ff207816 */ /* 0x001fe40000000020 */
[----:B------:R-:W-:-:S04]  /*2fc70*/  PRMT R33, RZ, 0x7610, R33 ;  /* 0x00007610ff217816 */ /* 0x000fc80000000021 */
[----:B----4-:R0:W4:Y:S02]  /*2fc80*/  @P3 LDG.E.U8 R32, desc[UR20][R34.64] ;  /* 0x0000001422203981 */ /* 0x010124000c1e1100 */
[----:B0-----:R-:W-:Y:S02]  /*2fc90*/  @P4 IMAD.MOV.U32 R34, RZ, RZ, R38 ;  /* 0x000000ffff224224 */ /* 0x001fe400078e0026 */
[----:B------:R-:W-:Y:S01]  /*2fca0*/  @P4 IMAD.MOV.U32 R35, RZ, RZ, R39 ;  /* 0x000000ffff234224 */ /* 0x000fe200078e0027 */
[----:B------:R-:W4:Y:S04]  /*2fcb0*/  LDL R38, [R1+0xe00] ;  /* 0x000e000001267983 */ /* 0x000f280000100800 */
[----:B------:R-:W4:Y:S04]  /*2fcc0*/  LDL R39, [R1+0xdfc] ;  /* 0x000dfc0001277983 */ /* 0x000f280000100800 */
[----:B------:R0:W4:Y:S02]  /*2fcd0*/  @P4 LDG.E.U8 R33, desc[UR20][R34.64] ;  /* 0x0000001422214981 */ /* 0x000124000c1e1100 */
[----:B0-----:R-:W-:-:S06]  /*2fce0*/  PRMT R34, RZ, 0x7610, R34 ;  /* 0x00007610ff227816 */ /* 0x001fcc0000000022 */
[----:B--2---:R0:W2:Y:S02]  /*2fcf0*/  @P4 LDG.E.U8 R34, desc[UR20][R36.64] ;  /* 0x0000001424224981 */ /* 0x0040a4000c1e1100 */
[----:B0-----:R-:W-:Y:S02]  /*2fd00*/  @P5 IMAD.MOV.U32 R37, RZ, RZ, R40 ;  /* 0x000000ffff255224 */ /* 0x001fe400078e0028 */
[----:B------:R-:W2:Y:S01]  /*2fd10*/  LDL R40, [R1+0xdb0] ;  /* 0x000db00001287983 */ /* 0x000ea20000100800 */
[----:B---3--:R-:W-:-:S03]  /*2fd20*/  @P5 IMAD.MOV.U32 R36, RZ, RZ, R4 ;  /* 0x000000ffff245224 */ /* 0x008fc600078e0004 */
[----:B------:R-:W3:Y:S01]  /*2fd30*/  LDL R4, [R1+0xe08] ;  /* 0x000e080001047983 */ /* 0x000ee20000100800 */
[----:B------:R-:W-:Y:S02]  /*2fd40*/  PRMT R35, RZ, 0x7610, R35 ;  /* 0x00007610ff237816 */ /* 0x000fe40000000023 */
[----:B------:R-:W-:-:S04]  /*2fd50*/  ISETP.GT.AND P4, PT, R9, 0x72, PT ;  /* 0x000000720900780c */ /* 0x000fc80003f84270 */
[----:B------:R0:W3:Y:S02]  /*2fd60*/  @P5 LDG.E.U8 R35, desc[UR20][R36.64] ;  /* 0x0000001424235981 */ /* 0x0000e4000c1e1100 */
[----:B0-----:R-:W-:Y:S02]  /*2fd70*/  PRMT R36, RZ, 0x7610, R36 ;  /* 0x00007610ff247816 */ /* 0x001fe40000000024 */
[----:B------:R-:W-:-:S04]  /*2fd80*/  PRMT R37, RZ, 0x7610, R37 ;  /* 0x00007610ff257816 */ /* 0x000fc80000000025 */
[----:B----4-:R0:W4:Y:S01]  /*2fd90*/  @P5 LDG.E.U8 R36, desc[UR20][R38.64] ;  /* 0x0000001426245981 */ /* 0x010122000c1e1100 */
[----:B------:R-:W-:Y:S01]  /*2fda0*/  ISETP.GT.AND P5, PT, R9, 0x7a, PT ;  /* 0x0000007a0900780c */ /* 0x000fe20003fa4270 */
        /* <DEDUP_REMOVED lines=13> */
[----:B------:R0:W2:Y:S02]  /*2fe80*/  @P5 LDG.E.U8 R39, desc[UR20][R40.64] ;  /* 0x0000001428275981 */ /* 0x0000a4000c1e1100 */
[----:B0-----:R-:W-:Y:S02]  /*2fe90*/  PRMT R40, RZ, 0x7610, R40 ;  /* 0x00007610ff287816 */ /* 0x001fe40000000028 */
[----:B------:R-:W-:-:S04]  /*2fea0*/  PRMT R41, RZ, 0x7610, R41 ;  /* 0x00007610ff297816 */ /* 0x000fc80000000029 */
[----:B----4-:R0:W4:Y:S01]  /*2feb0*/  @P5 LDG.E.U8 R40, desc[UR20][R42.64] ;  /* 0x000000142a285981 */ /* 0x010122000c1e1100 */
        /* <DEDUP_REMOVED lines=8> */
[----:B------:R0:W4:Y:S02]  /*2ff40*/  @P4 LDG.E.U8 R42, desc[UR20][R44.64] ;  /* 0x000000142c2a4981 */ /* 0x000124000c1e1100 */
[----:B0-----:R-:W-:Y:S02]  /*2ff50*/  @P5 IMAD.MOV.U32 R45, RZ, RZ, R73 ;  /* 0x000000ffff2d5224 */ /* 0x001fe400078e0049 */
[----:B------:R-:W4:Y:S01]  /*2ff60*/  LDL R73, [R1+0xdd0] ;  /* 0x000dd00001497983 */ /* 0x000f220000100800 */
[----:B---3--:R-:W-:-:S03]  /*2ff70*/  @P5 IMAD.MOV.U32 R44, RZ, RZ, R4 ;  /* 0x000000ffff2c5224 */ /* 0x008fc600078e0004 */
[----:B------:R-:W3:Y:S04]  /*2ff80*/  LDL R4, [R1+0xe28] ;  /* 0x000e280001047983 */ /* 0x000ee80000100800 */
[----:B------:R0:W3:Y:S02]  /*2ff90*/  @P5 LDG.E.U8 R43, desc[UR20][R44.64] ;  /* 0x000000142c2b5981 */ /* 0x0000e4000c1e1100 */
[----:B0-----:R-:W-:-:S06]  /*2ffa0*/  PRMT R44, RZ, 0x7610, R44 ;  /* 0x00007610ff2c7816 */ /* 0x001fcc000000002c */
[----:B--2---:R0:W2:Y:S04]  /*2ffb0*/  @P5 LDG.E.U8 R44, desc[UR20][R46.64] ;  /* 0x000000142e2c5981 */ /* 0x0040a8000c1e1100 */
[----:B------:R-:W0:Y:S04]  /*2ffc0*/  LDL R46, [R1+0xd7c] ;  /* 0x000d7c00012e7983 */ /* 0x000e280000100800 */
[----:B------:R-:W0:Y:S01]  /*2ffd0*/  LDL R47, [R1+0xd80] ;  /* 0x000d8000012f7983 */ /* 0x000e220000100800 */
[----:B------:R-:W-:Y:S02]  /*2ffe0*/  PRMT R45, RZ, 0x7610, R45 ;  /* 0x00007610ff2d7816 */ /* 0x000fe4000000002d */
[----:B------:R-:W-:-:S02]  /*2fff0*/  ISETP.GT.AND P4, PT, R9, 0x74, PT ;  /* 0x000000740900780c */ /* 0x000fc40003f84270 */
[----:B0-----:R-:W-:-:S04]  /*30000*/  @P3 LOP3.LUT R47, R47, R46, RZ, 0x3c, !PT ;  /* 0x0000002e2f2f3212 */ /* 0x001fc800078e3cff */
[----:B------:R-:W-:-:S04]  /*30010*/  @P3 LOP3.LUT R46, R47, R46, RZ, 0x3c, !PT ;  /* 0x0000002e2f2e3212 */ /* 0x000fc800078e3cff */
[----:B------:R-:W-:-:S05]  /*30020*/  @P3 LOP3.LUT R47, R47, R46, RZ, 0x3c, !PT ;  /* 0x0000002e2f2f3212 */ /* 0x000fca00078e3cff */
[----:B------:R4:W2:Y:S04]  /*30030*/  @P3 LDG.E.U8 R45, desc[UR20][R46.64] ;  /* 0x000000142e2d3981 */ /* 0x0008a8000c1e1100 */
[----:B------:R-:W2:Y:S01]  /*30040*/  LDL R47, [R1+0xdc4] ;  /* 0x000dc400012f7983 */ /* 0x000ea20000100800 */
[----:B------:R-:W-:Y:S01]  /*30050*/  PRMT R49, RZ, 0x7610, R49 ;  /* 0x00007610ff317816 */ /* 0x000fe20000000031 */
[----:B----4-:R-:W-:Y:S01]  /*30060*/  @P4 IMAD.MOV.U32 R46, RZ, RZ, R85 ;  /* 0x000000ffff2e4224 */ /* 0x010fe200078e0055 */
[----:B------:R-:W-:Y:S01]  /*30070*/  ISETP.GT.AND P5, PT, R9, 0x7c, PT ;  /* 0x0000007c0900780c */ /* 0x000fe20003fa4270 */
[----:B------:R-:W4:Y:S01]  /*30080*/  LDL R85, [R1+0xdd8] ;  /* 0x000dd80001557983 */ /* 0x000f220000100800 */
[----:B------:R-:W-:Y:S02]  /*30090*/  PRMT R51, RZ, 0x7610, R51 ;  /* 0x00007610ff337816 */ /* 0x000fe40000000033 */
[----:B------:R-:W-:Y:S01]  /*300a0*/  PRMT R53, RZ, 0x7610, R53 ;  /* 0x00007610ff357816 */ /* 0x000fe20000000035 */
[----:B--2---:R0:W2:Y:S02]  /*300b0*/  @P4 LDG.E.U8 R49, desc[UR20][R46.64] ;  /* 0x000000142e314981 */ /* 0x0040a4000c1e1100 */
[----:B0-----:R-:W-:-:S02]  /*300c0*/  @P4 IMAD.MOV.U32 R46, RZ, RZ, R73 ;  /* 0x000000ffff2e4224 */ /* 0x001fc400078e0049 */
[----:B------:R-:W-:Y:S01]  /*300d0*/  @P4 IMAD.MOV.U32 R47, RZ, RZ, R93 ;  /* 0x000000ffff2f4224 */ /* 0x000fe200078e005d */
[----:B------:R-:W-:Y:S01]  /*300e0*/  PRMT R55, RZ, 0x7610, R55 ;  /* 0x00007610ff377816 */ /* 0x000fe20000000037 */
[----:B------:R-:W2:Y:S04]  /*300f0*/  LDL R73, [R1+0xde0] ;  /* 0x000de00001497983 */ /* 0x000ea80000100800 */
[----:B------:R3:W2:Y:S01]  /*30100*/  @P4 LDG.E.U8 R51, desc[UR20][R46.64] ;  /* 0x000000142e334981 */ /* 0x0006a2000c1e1100 */
[----:B------:R-:W-:Y:S02]  /*30110*/  ISETP.GT.AND P3, PT, R9, 0x75, PT ;  /* 0x000000750900780c */ /* 0x000fe40003f64270 */
[----:B------:R-:W-:Y:S01]  /*30120*/  PRMT R57, RZ, 0x7610, R57 ;  /* 0x00007610ff397816 */ /* 0x000fe20000000039 */
[----:B------:R-:W2:Y:S01]  /*30130*/  LDL R93, [R1+0xe38] ;  /* 0x000e3800015d7983 */ /* 0x000ea20000100800 */
[----:B---3--:R-:W-:-:S02]  /*30140*/  @P5 IMAD.MOV.U32 R46, RZ, RZ, R4 ;  /* 0x000000ffff2e5224 */ /* 0x008fc400078e0004 */
[----:B------:R-:W-:Y:S01]  /*30150*/  @P5 IMAD.MOV.U32 R47, RZ, RZ, R87 ;  /* 0x000000ffff2f5224 */ /* 0x000fe200078e0057 */
[----:B------:R-:W-:Y:S01]  /*30160*/  PRMT R59, RZ, 0x7610, R59 ;  /* 0x00007610ff3b7816 */ /* 0x000fe2000000003b */
[----:B------:R-:W3:Y:S04]  /*30170*/  LDL R87, [R1+0xe3c] ;  /* 0x000e3c0001577983 */ /* 0x000ee80000100800 */
[----:B------:R0:W2:Y:S04]  /*30180*/  @P5 LDG.E.U8 R53, desc[UR20][R46.64] ;  /* 0x000000142e355981 */ /* 0x0000a8000c1e1100 */
[----:B------:R-:W2:Y:S04]  /*30190*/  LDL R4, [R1+0xe40] ;  /* 0x000e400001047983 */ /* 0x000ea80000100800 */
[----:B------:R-:W0:Y:S04]  /*301a0*/  LDL R46, [R1+0xe2c] ;  /* 0x000e2c00012e7983 */ /* 0x000e280000100800 */
[----:B------:R-:W0:Y:S02]  /*301b0*/  LDL R47, [R1+0xe30] ;  /* 0x000e3000012f7983 */ /* 0x000e240000100800 */
[----:B0-----:R-:W-:-:S04]  /*301c0*/  @P5 LOP3.LUT R47, R47, R46, RZ, 0x3c, !PT ;  /* 0x0000002e2f2f5212 */ /* 0x001fc800078e3cff */
[----:B------:R-:W-:-:S04]  /*301d0*/  @P5 LOP3.LUT R46, R47, R46, RZ, 0x3c, !PT ;  /* 0x0000002e2f2e5212 */ /* 0x000fc800078e3cff */
[----:B------:R-:W-:-:S05]  /*301e0*/  @P5 LOP3.LUT R47, R47, R46, RZ, 0x3c, !PT ;  /* 0x0000002e2f2f5212 */ /* 0x000fca00078e3cff */
[----:B------:R4:W2:Y:S04]  /*301f0*/  @P5 LDG.E.U8 R55, desc[UR20][R46.64] ;  /* 0x000000142e375981 */ /* 0x0008a8000c1e1100 */
[----:B------:R-:W2:Y:S01]  /*30200*/  LDL R47, [R1+0xdd4] ;  /* 0x000dd400012f7983 */ /* 0x000ea20000100800 */
[----:B----4-:R-:W-:Y:S01]  /*30210*/  @P3 IMAD.MOV.U32 R46, RZ, RZ, R85 ;  /* 0x000000ffff2e3224 */ /* 0x010fe200078e0055 */
[----:B------:R-:W-:Y:S02]  /*30220*/  ISETP.GT.AND P4, PT, R9, 0x7d, PT ;  /* 0x0000007d0900780c */ /* 0x000fe40003f84270 */
[----:B------:R-:W-:Y:S01]  /*30230*/  PRMT R61, RZ, 0x7610, R61 ;  /* 0x00007610ff3d7816 */ /* 0x000fe2000000003d */
[----:B------:R-:W4:Y:S04]  /*30240*/  LDL R85, [R1+0x358] ;  /* 0x0003580001557983 */ /* 0x000f280000100800 */
[----:B--2---:R0:W2:Y:S04]  /*30250*/  @P3 LDG.E.U8 R57, desc[UR20][R46.64] ;  /* 0x000000142e393981 */ /* 0x0040a8000c1e1100 */
[----:B------:R-:W2:Y:S01]  /*30260*/  LDL R47, [R1+0xddc] ;  /* 0x000ddc00012f7983 */ /* 0x000ea20000100800 */
[----:B0-----:R-:W-:Y:S01]  /*30270*/  @P3 IMAD.MOV.U32 R46, RZ, RZ, R73 ;  /* 0x000000ffff2e3224 */ /* 0x001fe200078e0049 */
[----:B------:R-:W-:-:S02]  /*30280*/  PRMT R63, RZ, 0x7610, R63 ;  /* 0x00007610ff3f7816 */ /* 0x000fc4000000003f */
[----:B------:R-:W-:Y:S01]  /*30290*/  PRMT R84, RZ, 0x7610, R84 ;  /* 0x00007610ff547816 */ /* 0x000fe20000000054 */
[----:B------:R-:W3:Y:S04]  /*302a0*/  LDL R73, [R1+0x360] ;  /* 0x0003600001497983 */ /* 0x000ee80000100800 */
[----:B--2---:R0:W2:Y:S04]  /*302b0*/  @P3 LDG.E.U8 R59, desc[UR20][R46.64] ;  /* 0x000000142e3b3981 */ /* 0x0040a8000c1e1100 */
[----:B------:R-:W2:Y:S01]  /*302c0*/  LDL R47, [R1+0xe34] ;  /* 0x000e3400012f7983 */ /* 0x000ea20000100800 */
[----:B0-----:R-:W-:Y:S01]  /*302d0*/  @P4 IMAD.MOV.U32 R46, RZ, RZ, R93 ;  /* 0x000000ffff2e4224 */ /* 0x001fe200078e005d */
[----:B------:R-:W-:-:S02]  /*302e0*/  ISETP.GT.AND P3, PT, R9, 0x67, PT ;  /* 0x000000670900780c */ /* 0x000fc40003f64270 */
[----:B------:R-:W-:Y:S01]  /*302f0*/  PRMT R8, RZ, 0x7610, R8 ;  /* 0x00007610ff087816 */ /* 0x000fe20000000008 */
[----:B------:R-:W3:Y:S04]  /*30300*/  LDL R93, [R1+0x368] ;  /* 0x00036800015d7983 */ /* 0x000ee80000100800 */
[----:B--2---:R0:W2:Y:S02]  /*30310*/  @P4 LDG.E.U8 R61, desc[UR20][R46.64] ;  /* 0x000000142e3d4981 */ /* 0x0040a4000c1e1100 */
[----:B0-----:R-:W-:Y:S02]  /*30320*/  @P4 IMAD.MOV.U32 R46, RZ, RZ, R4 ;  /* 0x000000ffff2e4224 */ /* 0x001fe400078e0004 */
[----:B---3--:R-:W-:Y:S01]  /*30330*/  @P4 IMAD.MOV.U32 R47, RZ, RZ, R87 ;  /* 0x000000ffff2f4224 */ /* 0x008fe200078e0057 */
[----:B------:R-:W3:Y:S04]  /*30340*/  LDL R4, [R1+0x370] ;  /* 0x0003700001047983 */ /* 0x000ee80000100800 */
[----:B------:R4:W2:Y:S04]  /*30350*/  @P4 LDG.E.U8 R63, desc[UR20][R46.64] ;  /* 0x000000142e3f4981 */ /* 0x0008a8000c1e1100 */
[----:B------:R-:W2:Y:S04]  /*30360*/  LDL R87, [R1+0x36c] ;  /* 0x00036c0001577983 */ /* 0x000ea80000100800 */
[----:B------:R-:W2:Y:S01]  /*30370*/  LDL R47, [R1+0x354] ;  /* 0x00035400012f7983 */ /* 0x000ea20000100800 */
[----:B----4-:R-:W-:-:S03]  /*30380*/  @P1 IMAD.MOV.U32 R46, RZ, RZ, R85 ;  /* 0x000000ffff2e1224 */ /* 0x010fc600078e0055 */
[----:B------:R-:W4:Y:S04]  /*30390*/  LDL R85, [R1+0x374] ;  /* 0x0003740001557983 */ /* 0x000f280000100800 */
[----:B--2---:R0:W2:Y:S04]  /*303a0*/  @P1 LDG.E.U8 R84, desc[UR20][R46.64] ;  /* 0x000000142e541981 */ /* 0x0040a8000c1e1100 */
[----:B------:R-:W3:Y:S01]  /*303b0*/  LDL R47, [R1+0x35c] ;  /* 0x00035c00012f7983 */ /* 0x000ee20000100800 */
[----:B0-----:R-:W-:-:S03]  /*303c0*/  @P3 IMAD.MOV.U32 R46, RZ, RZ, R73 ;  /* 0x000000ffff2e3224 */ /* 0x001fc600078e0049 */
[----:B--2---:R0:W-:Y:S01]  /*303d0*/  STL [R1+0x1b8], R84 ;  /* 0x0001b85401007387 */ /* 0x0041e20000100800 */
[----:B------:R-:W-:Y:S02]  /*303e0*/  ISETP.GT.AND P1, PT, R9, 0x6e, PT ;  /* 0x0000006e0900780c */ /* 0x000fe40003f24270 */
[----:B------:R-:W-:Y:S01]  /*303f0*/  PRMT R90, RZ, 0x7610, R90 ;  /* 0x00007610ff5a7816 */ /* 0x000fe2000000005a */
[----:B------:R-:W2:Y:S04]  /*30400*/  LDL R73, [R1+0x37c] ;  /* 0x00037c0001497983 */ /* 0x000ea80000100800 */
[----:B---3--:R1:W3:Y:S04]  /*30410*/  @P3 LDG.E.U8 R8, desc[UR20][R46.64] ;  /* 0x000000142e083981 */ /* 0x0082e8000c1e1100 */
[----:B0-----:R-:W2:Y:S04]  /*30420*/  LDL R84, [R1+0x378] ;  /* 0x0003780001547983 */ /* 0x001ea80000100800 */
[----:B------:R-:W2:Y:S01]  /*30430*/  LDL R47, [R1+0x364] ;  /* 0x00036400012f7983 */ /* 0x000ea20000100800 */
[----:B-1----:R-:W-:Y:S01]  /*30440*/  @P3 IMAD.MOV.U32 R46, RZ, RZ, R93 ;  /* 0x000000ffff2e3224 */ /* 0x002fe200078e005d */
[----:B------:R-:W-:-:S02]  /*30450*/  PRMT R3, RZ, 0x7610, R3 ;  /* 0x00007610ff037816 */ /* 0x000fc40000000003 */
[----:B---3--:R0:W-:Y:S04]  /*30460*/  STL [R1+0x1b0], R8 ;  /* 0x0001b00801007387 */ /* 0x0081e80000100800 */
[----:B0-----:R-:W3:Y:S04]  /*30470*/  LDL R8, [R1+0x380] ;  /* 0x0003800001087983 */ /* 0x001ee80000100800 */
[----:B--2---:R0:W2:Y:S02]  /*30480*/  @P3 LDG.E.U8 R90, desc[UR20][R46.64] ;  /* 0x000000142e5a3981 */ /* 0x0040a4000c1e1100 */
[----:B0-----:R-:W-:-:S02]  /*30490*/  @P1 IMAD.MOV.U32 R46, RZ, RZ, R4 ;  /* 0x000000ffff2e1224 */ /* 0x001fc400078e0004 */
[----:B------:R-:W-:Y:S01]  /*304a0*/  @P1 IMAD.MOV.U32 R47, RZ, RZ, R87 ;  /* 0x000000ffff2f1224 */ /* 0x000fe200078e0057 */
[----:B------:R-:W-:Y:S01]  /*304b0*/  ISETP.GT.AND P3, PT, R9, 0x6f, PT ;  /* 0x0000006f0900780c */ /* 0x000fe20003f64270 */
[----:B------:R-:W2:Y:S04]  /*304c0*/  LDL R4, [R1+0x384] ;  /* 0x0003840001047983 */ /* 0x000ea80000100800 */
[----:B------:R0:W2:Y:S01]  /*304d0*/  @P1 LDG.E.U8 R3, desc[UR20][R46.64] ;  /* 0x000000142e031981 */ /* 0x0000a2000c1e1100 */
[----:B------:R-:W-:Y:S02]  /*304e0*/  PRMT R74, RZ, 0x7610, R74 ;  /* 0x00007610ff4a7816 */ /* 0x000fe4000000004a */
[----:B------:R-:W-:Y:S01]  /*304f0*/  PRMT R7, RZ, 0x7610, R7 ;  /* 0x00007610ff077816 */ /* 0x000fe20000000007 */
[----:B0-----:R-:W-:-:S02]  /*30500*/  @P1 IMAD.MOV.U32 R46, RZ, RZ, R84 ;  /* 0x000000ffff2e1224 */ /* 0x001fc400078e0054 */
[----:B----4-:R-:W-:-:S05]  /*30510*/  @P1 IMAD.MOV.U32 R47, RZ, RZ, R85 ;  /* 0x000000ffff2f1224 */ /* 0x010fca00078e0055 */
[----:B------:R0:W4:Y:S02]  /*30520*/  @P1 LDG.E.U8 R74, desc[UR20][R46.64] ;  /* 0x000000142e4a1981 */ /* 0x000124000c1e1100 */
[----:B0-----:R-:W-:Y:S02]  /*30530*/  @P3 IMAD.MOV.U32 R47, RZ, RZ, R73 ;  /* 0x000000ffff2f3224 */ /* 0x001fe400078e0049 */
[----:B---3--:R-:W-:-:S05]  /*30540*/  @P3 IMAD.MOV.U32 R46, RZ, RZ, R8 ;  /* 0x000000ffff2e3224 */ /* 0x008fca00078e0008 */
[----:B------:R0:W3:Y:S04]  /*30550*/  @P3 LDG.E.U8 R7, desc[UR20][R46.64] ;  /* 0x000000142e073981 */ /* 0x0000e8000c1e1100 */
[----:B--2---:R1:W-:Y:S04]  /*30560*/  STL [R1+0x198], R3 ;  /* 0x0001980301007387 */ /* 0x0043e80000100800 */
[----:B-1----:R-:W2:Y:S04]  /*30570*/  LDL R3, [R1+0x388] ;  /* 0x0003880001037983 */ /* 0x002ea80000100800 */
[----:B------:R1:W-:Y:S04]  /*30580*/  STL [R1+0x1a4], R90 ;  /* 0x0001a45a01007387 */ /* 0x0003e80000100800 */
[----:B------:R-:W2:Y:S04]  /*30590*/  LDL R87, [R1+0x390] ;  /* 0x0003900001577983 */ /* 0x000ea80000100800 */
[----:B------:R-:W2:Y:S04]  /*305a0*/  LDL R85, [R1+0x394] ;  /* 0x0003940001557983 */ /* 0x000ea80000100800 */
[----:B-1----:R-:W2:Y:S04]  /*305b0*/  LDL R90, [R1+0x38c] ;  /* 0x00038c00015a7983 */ /* 0x002ea80000100800 */
[----:B------:R-:W2:Y:S04]  /*305c0*/  LDL R84, [R1+0x398] ;  /* 0x0003980001547983 */ /* 0x000ea80000100800 */
[----:B----4-:R1:W-:Y:S04]  /*305d0*/  STL [R1+0x18c], R74 ;  /* 0x00018c4a01007387 */ /* 0x0103e80000100800 */
[----:B------:R-:W4:Y:S04]  /*305e0*/  LDL R73, [R1+0x3a0] ;  /* 0x0003a00001497983 */ /* 0x000f280000100800 */
[----:B------:R-:W4:Y:S04]  /*305f0*/  LDL R8, [R1+0x3a4] ;  /* 0x0003a40001087983 */ /* 0x000f280000100800 */
[----:B-1----:R-:W4:Y:S01]  /*30600*/  LDL R74, [R1+0x39c] ;  /* 0x00039c00014a7983 */ /* 0x002f220000100800 */
[----:B0-----:R-:W-:-:S03]  /*30610*/  @P3 IMAD.MOV.U32 R47, RZ, RZ, R4 ;  /* 0x000000ffff2f3224 */ /* 0x001fc600078e0004 */
[----:B---3--:R0:W-:Y:S04]  /*30620*/  STL [R1+0x180], R7 ;  /* 0x0001800701007387 */ /* 0x0081e80000100800 */
[----:B------:R-:W3:Y:S04]  /*30630*/  LDL R4, [R1+0x3ac] ;  /* 0x0003ac0001047983 */ /* 0x000ee80000100800 */
[----:B0-----:R-:W3:Y:S01]  /*30640*/  LDL R7, [R1+0x3a8] ;  /* 0x0003a80001077983 */ /* 0x001ee20000100800 */
[----:B--2---:R-:W-:-:S03]  /*30650*/  @P3 IMAD.MOV.U32 R46, RZ, RZ, R3 ;  /* 0x000000ffff2e3224 */ /* 0x004fc600078e0003 */
[----:B------:R-:W2:Y:S01]  /*30660*/  LDL R3, [R1+0x3b0] ;  /* 0x0003b00001037983 */ /* 0x000ea20000100800 */
[----:B------:R-:W-:Y:S02]  /*30670*/  ISETP.GT.AND P1, PT, R9, 0x76, PT ;  /* 0x000000760900780c */ /* 0x000fe40003f24270 */
[----:B------:R-:W-:Y:S02]  /*30680*/  PRMT R91, RZ, 0x7610, R91 ;  /* 0x00007610ff5b7816 */ /* 0x000fe4000000005b */
[----:B------:R-:W-:-:S04]  /*30690*/  PRMT R86, RZ, 0x7610, R86 ;  /* 0x00007610ff567816 */ /* 0x000fc80000000056 */
[----:B------:R0:W2:Y:S01]  /*306a0*/  @P3 LDG.E.U8 R91, desc[UR20][R46.64] ;  /* 0x000000142e5b3981 */ /* 0x0000a2000c1e1100 */
[----:B------:R-:W-:Y:S02]  /*306b0*/  ISETP.GT.AND P3, PT, R9, 0x77, PT ;  /* 0x000000770900780c */ /* 0x000fe40003f64270 */
[----:B------:R-:W-:Y:S02]  /*306c0*/  PRMT R75, RZ, 0x7610, R75 ;  /* 0x00007610ff4b7816 */ /* 0x000fe4000000004b */
[----:B0-----:R-:W-:Y:S02]  /*306d0*/  @P1 IMAD.MOV.U32 R46, RZ, RZ, R87 ;  /* 0x000000ffff2e1224 */ /* 0x001fe400078e0057 */
[----:B------:R-:W-:-:S05]  /*306e0*/  @P1 IMAD.MOV.U32 R47, RZ, RZ, R90 ;  /* 0x000000ffff2f1224 */ /* 0x000fca00078e005a */
[----:B------:R0:W2:Y:S01]  /*306f0*/  @P1 LDG.E.U8 R86, desc[UR20][R46.64] ;  /* 0x000000142e561981 */ /* 0x0000a2000c1e1100 */
[----:B------:R-:W-:Y:S01]  /*30700*/  PRMT R72, RZ, 0x7610, R72 ;  /* 0x00007610ff487816 */ /* 0x000fe20000000048 */
[----:B0-----:R-:W-:Y:S02]  /*30710*/  @P1 IMAD.MOV.U32 R46, RZ, RZ, R84 ;  /* 0x000000ffff2e1224 */ /* 0x001fe400078e0054 */
[----:B------:R-:W-:-:S05]  /*30720*/  @P1 IMAD.MOV.U32 R47, RZ, RZ, R85 ;  /* 0x000000ffff2f1224 */ /* 0x000fca00078e0055 */
[----:B------:R4:W2:Y:S01]  /*30730*/  @P1 LDG.E.U8 R75, desc[UR20][R46.64] ;  /* 0x000000142e4b1981 */ /* 0x0008a2000c1e1100 */
[----:B------:R-:W-:Y:S02]  /*30740*/  ISETP.GT.AND P1, PT, R9, 0x7e, PT ;  /* 0x0000007e0900780c */ /* 0x000fe40003f24270 */
[----:B------:R-:W-:Y:S01]  /*30750*/  PRMT R5, RZ, 0x7610, R5 ;  /* 0x00007610ff057816 */ /* 0x000fe20000000005 */
[----:B----4-:R-:W-:Y:S02]  /*30760*/  @P3 IMAD.MOV.U32 R46, RZ, RZ, R73 ;  /* 0x000000ffff2e3224 */ /* 0x010fe400078e0049 */
[----:B------:R-:W-:-:S05]  /*30770*/  @P3 IMAD.MOV.U32 R47, RZ, RZ, R74 ;  /* 0x000000ffff2f3224 */ /* 0x000fca00078e004a */
[----:B------:R0:W4:Y:S01]  /*30780*/  @P3 LDG.E.U8 R72, desc[UR20][R46.64] ;  /* 0x000000142e483981 */ /* 0x000122000c1e1100 */
[----:B------:R-:W-:Y:S01]  /*30790*/  PRMT R2, RZ, 0x7610, R2 ;  /* 0x00007610ff027816 */ /* 0x000fe20000000002 */
[----:B0-----:R-:W-:Y:S02]  /*307a0*/  @P3 IMAD.MOV.U32 R47, RZ, RZ, R8 ;  /* 0x000000ffff2f3224 */ /* 0x001fe400078e0008 */
[----:B---3--:R-:W-:-:S05]  /*307b0*/  @P3 IMAD.MOV.U32 R46, RZ, RZ, R7 ;  /* 0x000000ffff2e3224 */ /* 0x008fca00078e0007 */
[----:B------:R0:W3:Y:S02]  /*307c0*/  @P3 LDG.E.U8 R5, desc[UR20][R46.64] ;  /* 0x000000142e053981 */ /* 0x0000e4000c1e1100 */
[----:B0-----:R-:W-:Y:S02]  /*307d0*/  @P1 IMAD.MOV.U32 R47, RZ, RZ, R4 ;  /* 0x000000ffff2f1224 */ /* 0x001fe400078e0004 */
[----:B--2---:R-:W-:-:S05]  /*307e0*/  @P1 IMAD.MOV.U32 R46, RZ, RZ, R3 ;  /* 0x000000ffff2e1224 */ /* 0x004fca00078e0003 */
[----:B------:R0:W2:Y:S04]  /*307f0*/  @P1 LDG.E.U8 R2, desc[UR20][R46.64] ;  /* 0x000000142e021981 */ /* 0x0000a8000c1e1100 */
[----:B------:R-:W0:Y:S04]  /*30800*/  LDL R46, [R1+0x3b4] ;  /* 0x0003b400012e7983 */ /* 0x000e280000100800 */
[----:B------:R-:W0:Y:S01]  /*30810*/  LDL R47, [R1+0x3b8] ;  /* 0x0003b800012f7983 */ /* 0x000e220000100800 */
[----:B------:R-:W-:Y:S02]  /*30820*/  PRMT R6, RZ, 0x7610, R6 ;  /* 0x00007610ff067816 */ /* 0x000fe40000000006 */
[----:B0-----:R-:W-:-:S04]  /*30830*/  @P1 LOP3.LUT R47, R47, R46, RZ, 0x3c, !PT ;  /* 0x0000002e2f2f1212 */ /* 0x001fc800078e3cff */
[----:B------:R-:W-:-:S04]  /*30840*/  @P1 LOP3.LUT R46, R47, R46, RZ, 0x3c, !PT ;  /* 0x0000002e2f2e1212 */ /* 0x000fc800078e3cff */
[----:B------:R-:W-:-:S05]  /*30850*/  @P1 LOP3.LUT R47, R47, R46, RZ, 0x3c, !PT ;  /* 0x0000002e2f2f1212 */ /* 0x000fca00078e3cff */
[----:B------:R-:W3:Y:S04]  /*30860*/  @P1 LDG.E.U8 R6, desc[UR20][R46.64] ;  /* 0x000000142e061981 */ /* 0x000ee8000c1e1100 */
[----:B--2---:R0:W-:Y:S04]  /*30870*/  STL [R1+0x148], R2 ;  /* 0x0001480201007387 */ /* 0x0041e80000100800 */
[----:B0-----:R-:W2:Y:S04]  /*30880*/  LDL.LU R2, [R1+0x22c] ;  /* 0x00022c0001027983 */ /* 0x001ea80000300800 */
[----:B----4-:R0:W-:Y:S04]  /*30890*/  STL [R1+0x160], R72 ;  /* 0x0001604801007387 */ /* 0x0101e80000100800 */
[----:B0-----:R-:W4:Y:S04]  /*308a0*/  LDL.LU R72, [R1+0x1f4] ;  /* 0x0001f40001487983 */ /* 0x001f280000300800 */
[----:B------:R-:W2:Y:S04]  /*308b0*/  LDL.LU R73, [R1+0x1f0] ;  /* 0x0001f00001497983 */ /* 0x000ea80000300800 */
[----:B------:R-:W2:Y:S04]  /*308c0*/  LDL.LU R74, [R1+0x1ac] ;  /* 0x0001ac00014a7983 */ /* 0x000ea80000300800 */
[----:B------:R0:W-:Y:S04]  /*308d0*/  STL [R1+0x168], R75 ;  /* 0x0001684b01007387 */ /* 0x0001e80000100800 */
[----:B0-----:R-:W2:Y:S04]  /*308e0*/  LDL.LU R75, [R1+0x1a8] ;  /* 0x0001a800014b7983 */ /* 0x001ea80000300800 */
[----:B------:R-:W2:Y:S04]  /*308f0*/  LDL.LU R84, [R1+0x150] ;  /* 0x0001500001547983 */ /* 0x000ea80000300800 */
[----:B------:R-:W2:Y:S04]  /*30900*/  LDL.LU R85, [R1+0x14c] ;  /* 0x00014c0001557983 */ /* 0x000ea80000300800 */
[----:B------:R0:W-:Y:S04]  /*30910*/  STL [R1+0x16c], R86 ;  /* 0x00016c5601007387 */ /* 0x0001e80000100800 */
[----:B0-----:R-:W2:Y:S04]  /*30920*/  LDL.LU R86, [R1+0x110] ;  /* 0x0001100001567983 */ /* 0x001ea80000300800 */
[----:B------:R0:W-:Y:S04]  /*30930*/  STL [R1+0x174], R91 ;  /* 0x0001745b01007387 */ /* 0x0001e80000100800 */
[----:B------:R-:W2:Y:S04]  /*30940*/  LDL.LU R87, [R1+0x10c] ;  /* 0x00010c0001577983 */ /* 0x000ea80000300800 */
[----:B------:R-:W2:Y:S04]  /*30950*/  LDL.LU R90, [R1+0xc4] ;  /* 0x0000c400015a7983 */ /* 0x000ea80000300800 */
[----:B0-----:R-:W2:Y:S04]  /*30960*/  LDL.LU R91, [R1+0xc0] ;  /* 0x0000c000015b7983 */ /* 0x001ea80000300800 */
[----:B------:R-:W2:Y:S04]  /*30970*/  LDL.LU R93, [R1+0x94] ;  /* 0x00009400015d7983 */ /* 0x000ea80000300800 */
[----:B---3--:R0:W-:Y:S04]  /*30980*/  STL [R1+0x154], R5 ;  /* 0x0001540501007387 */ /* 0x0081e80000100800 */
[----:B0-----:R-:W3:Y:S04]  /*30990*/  LDL.LU R5, [R1+0x90] ;  /* 0x0000900001057983 */ /* 0x001ee80000300800 */
[----:B------:R-:W2:Y:S04]  /*309a0*/  LDL.LU R4, [R1+0x64] ;  /* 0x0000640001047983 */ /* 0x000ea80000300800 */
[----:B------:R-:W2:Y:S04]  /*309b0*/  LDL.LU R3, [R1+0x60] ;  /* 0x0000600001037983 */ /* 0x000ea80000300800 */
[----:B------:R-:W2:Y:S04]  /*309c0*/  LDL.LU R7, [R1+0x34] ;  /* 0x0000340001077983 */ /* 0x000ea80000300800 */
[----:B------:R-:W2:Y:S04]  /*309d0*/  LDL.LU R8, [R1+0x30] ;  /* 0x0000300001087983 */ /* 0x000ea80000300800 */
[----:B------:R0:W-:Y:S04]  /*309e0*/  STL [R1+0x13c], R6 ;  /* 0x00013c0601007387 */ /* 0x0001e80000100800 */
[----:B0-----:R-:W2:Y:S04]  /*309f0*/  LDL.LU R6, [R1+0x10dc] ;  /* 0x0010dc0001067983 */ /* 0x001ea80000300800 */
[----:B------:R-:W3:Y:S04]  /*30a00*/  LDL R46, [R1+0x3bc] ;  /* 0x0003bc00012e7983 */ /* 0x000ee80000100800 */
[----:B------:R-:W3:Y:S01]  /*30a10*/  LDL R47, [R1+0x3c0] ;  /* 0x0003c000012f7983 */ /* 0x000ee20000100800 */
[----:B------:R-:W-:-:S02]  /*30a20*/  ISETP.GT.AND P3, PT, R9, 0x7f, PT ;  /* 0x0000007f0900780c */ /* 0x000fc40003f64270 */
[----:B--2---:R-:W-:-:S11]  /*30a30*/  PRMT R6, RZ, 0x7610, R6 ;  /* 0x00007610ff067816 */ /* 0x004fd60000000006 */
[----:B---3--:R-:W-:-:S04]  /*30a40*/  @P3 LOP3.LUT R47, R47, R46, RZ, 0x3c, !PT ;  /* 0x0000002e2f2f3212 */ /* 0x008fc800078e3cff */
[----:B------:R-:W-:-:S04]  /*30a50*/  @P3 LOP3.LUT R46, R47, R46, RZ, 0x3c, !PT ;  /* 0x0000002e2f2e3212 */ /* 0x000fc800078e3cff */
[----:B------:R-:W-:-:S05]  /*30a60*/  @P3 LOP3.LUT R47, R47, R46, RZ, 0x3c, !PT ;  /* 0x0000002e2f2f3212 */ /* 0x000fca00078e3cff */
        /* <DEDUP_REMOVED lines=8> */
[----:B--2---:R0:W-:Y:S02]  /*30af0*/  STL [R1+0x130], R6 ;  /* 0x0001300601007387 */ /* 0x0041e40000100800 */
[----:B0-----:R-:W0:Y:S02]  /*30b00*/  S2R R6, SR_TID.X ;  /* 0x0000000000067919 */ /* 0x001e240000002100 */
[----:B0-----:R-:W-:Y:S01]  /*30b10*/  LOP3.LUT R6, R6, 0x7f, RZ, 0xc0, !PT ;  /* 0x0000007f06067812 */ /* 0x001fe200078ec0ff */
[----:B------:R-:W-:Y:S06]  /*30b20*/  BAR.SYNC.DEFER_BLOCKING 0x0 ;  /* 0x0000000000007b1d */ /* 0x000fec0000010000 */
[----:B------:R-:W-:Y:S04]  /*30b30*/  STS.U8 [R6+UR9+0x8000], R2 ;  /* 0x0080000206007988 */ /* 0x000fe80008000009 */
[----:B---3--:R0:W-:Y:S04]  /*30b40*/  STL [R1+0x124], R0 ;  /* 0x0001240001007387 */ /* 0x0081e80000100800 */
[----:B0-----:R-:W2:Y:S04]  /*30b50*/  LDL.LU R0, [R1+0x10d8] ;  /* 0x0010d80001007983 */ /* 0x001ea80000300800 */
[----:B------:R-:W3:Y:S04]  /*30b60*/  LDL.LU R47, [R1+0x228] ;  /* 0x00022800012f7983 */ /* 0x000ee80000300800 */
[----:B------:R-:W2:Y:S04]  /*30b70*/  LDL.LU R2, [R1+0x10d4] ;  /* 0x0010d40001027983 */ /* 0x000ea80000300800 */
[----:B---3--:R-:W-:Y:S04]  /*30b80*/  STS.U8 [R6+UR9+0xc000], R47 ;  /* 0x00c0002f06007988 */ /* 0x008fe80008000009 */
        /* <DEDUP_REMOVED lines=11> */
[----:B------:R-:W-:Y:S04]  /*30c40*/  STS.U8 [R6+UR9+0xd800], R5 ;  /* 0x00d8000506007988 */ /* 0x000fe80008000009 */
[----:B------:R-:W-:Y:S04]  /*30c50*/  STS.U8 [R6+UR9+0x9c00], R4 ;  /* 0x009c000406007988 */ /* 0x000fe80008000009 */
[----:B------:R-:W-:Y:S04]  /*30c60*/  STS.U8 [R6+UR9+0xdc00], R3 ;  /* 0x00dc000306007988 */ /* 0x000fe80008000009 */
[----:B------:R-:W-:Y:S04]  /*30c70*/  STS.U8 [R6+UR9+0xa000], R7 ;  /* 0x00a0000706007988 */ /* 0x000fe80008000009 */
[----:B------:R1:W-:Y:S04]  /*30c80*/  STS.U8 [R6+UR9+0xe000], R8 ;  /* 0x00e0000806007988 */ /* 0x0003e80008000009 */
[----:B0-----:R-:W3:Y:S04]  /*30c90*/  LDL.LU R93, [R1+0x224] ;  /* 0x00022400015d7983 */ /* 0x001ee80000300800 */
[----:B-1----:R-:W4:Y:S04]  /*30ca0*/  LDL.LU R8, [R1+0x220] ;  /* 0x0002200001087983 */ /* 0x002f280000300800 */
        /* <DEDUP_REMOVED lines=10> */
[----:B--2---:R-:W-:Y:S04]  /*30d50*/  STS.U8 [R6+UR9+0xa400], R2 ;  /* 0x00a4000206007988 */ /* 0x004fe80008000009 */
[----:B------:R-:W2:Y:S04]  /*30d60*/  LDL.LU R5, [R1+0x8c] ;  /* 0x00008c0001057983 */ /* 0x000ea80000300800 */
[----:B------:R0:W-:Y:S04]  /*30d70*/  STS.U8 [R6+UR9+0xe400], R0 ;  /* 0x00e4000006007988 */ /* 0x0001e80008000009 */
[----:B------:R-:W2:Y:S04]  /*30d80*/  LDL.LU R4, [R1+0x88] ;  /* 0x0000880001047983 */ /* 0x000ea80000300800 */
[----:B0-----:R-:W2:Y:S04]  /*30d90*/  LDL.LU R0, [R1+0x5c] ;  /* 0x00005c0001007983 */ /* 0x001ea80000300800 */
[----:B------:R-:W2:Y:S04]  /*30da0*/  LDL.LU R3, [R1+0x58] ;  /* 0x0000580001037983 */ /* 0x000ea80000300800 */
[----:B------:R-:W2:Y:S01]  /*30db0*/  LDL.LU R7, [R1+0x2c] ;  /* 0x00002c0001077983 */ /* 0x000ea20000300800 */
[----:B------:R-:W0:Y:S03]  /*30dc0*/  S2R R2, SR_TID.X ;  /* 0x0000000000027919 */ /* 0x000e260000002100 */
[----:B------:R-:W-:Y:S04]  /*30dd0*/  STS.U8 [R6+UR9+0xa800], R83 ;  /* 0x00a8005306007988 */ /* 0x000fe80008000009 */
[----:B------:R-:W-:Y:S04]  /*30de0*/  STS.U8 [R6+UR9+0xe800], R82 ;  /* 0x00e8005206007988 */ /* 0x000fe80008000009 */
[----:B------:R-:W-:Y:S04]  /*30df0*/  STS.U8 [R6+UR9+0xac00], R71 ;  /* 0x00ac004706007988 */ /* 0x000fe80008000009 */
[----:B------:R-:W-:Y:S04]  /*30e00*/  STS.U8 [R6+UR9+0xec00], R70 ;  /* 0x00ec004606007988 */ /* 0x000fe80008000009 */
[----:B------:R-:W-:Y:S04]  /*30e10*/  STS.U8 [R6+UR9+0xb000], R54 ;  /* 0x00b0003606007988 */ /* 0x000fe80008000009 */
[----:B------:R-:W-:Y:S04]  /*30e20*/  STS.U8 [R6+UR9+0xf000], R52 ;  /* 0x00f0003406007988 */ /* 0x000fe80008000009 */
[----:B------:R-:W-:Y:S01]  /*30e30*/  STS.U8 [R6+UR9+0xb400], R18 ;  /* 0x00b4001206007988 */ /* 0x000fe20008000009 */
[----:B0-----:R-:W-:-:S03]  /*30e40*/  LOP3.LUT R2, R2, 0x7f, RZ, 0xc0, !PT ;  /* 0x0000007f02027812 */ /* 0x001fc600078ec0ff */
[----:B------:R-:W-:Y:S01]  /*30e50*/  STS.U8 [R6+UR9+0xf400], R19 ;  /* 0x00f4001306007988 */ /* 0x000fe20008000009 */
[----:B------:R-:W-:-:S03]  /*30e60*/  LOP3.LUT R90, R2, 0x10, RZ, 0x3c, !PT ;  /* 0x00000010025a7812 */ /* 0x000fc600078e3cff */
[----:B------:R-:W-:Y:S04]  /*30e70*/  STS.U8 [R6+UR9+0xb800], R28 ;  /* 0x00b8001c06007988 */ /* 0x000fe80008000009 */
[----:B------:R-:W-:Y:S04]  /*30e80*/  STS.U8 [R6+UR9+0xf800], R29 ;  /* 0x00f8001d06007988 */ /* 0x000fe80008000009 */
[----:B------:R-:W-:Y:S04]  /*30e90*/  STS.U8 [R6+UR9+0xbc00], R30 ;  /* 0x00bc001e06007988 */ /* 0x000fe80008000009 */
[----:B------:R-:W-:Y:S04]  /*30ea0*/  STS.U8 [R6+UR9+0xfc00], R31 ;  /* 0x00fc001f06007988 */ /* 0x000fe80008000009 */
[----:B---3--:R0:W-:Y:S04]  /*30eb0*/  STS.U8 [R90+UR9+0x8080], R93 ;  /* 0x0080805d5a007988 */ /* 0x0081e80008000009 */
[----:B----4-:R1:W-:Y:S04]  /*30ec0*/  STS.U8 [R90+UR9+0xc080], R8 ;  /* 0x00c080085a007988 */ /* 0x0103e80008000009 */
[----:B0-----:R-:W3:Y:S04]  /*30ed0*/  LDL.LU R93, [R1+0x10d0] ;  /* 0x0010d000015d7983 */ /* 0x001ee80000300800 */
[----:B-1----:R-:W4:Y:S04]  /*30ee0*/  LDL.LU R8, [R1+0x10cc] ;  /* 0x0010cc0001087983 */ /* 0x002f280000300800 */
        /* <DEDUP_REMOVED lines=10> */
[----:B--2---:R-:W-:Y:S04]  /*30f90*/  STS.U8 [R90+UR9+0x9880], R5 ;  /* 0x009880055a007988 */ /* 0x004fe80008000009 */
[----:B------:R-:W-:Y:S04]  /*30fa0*/  STS.U8 [R90+UR9+0xd880], R4 ;  /* 0x00d880045a007988 */ /* 0x000fe80008000009 */
[----:B------:R1:W-:Y:S04]  /*30fb0*/  STS.U8 [R90+UR9+0x9c80], R0 ;  /* 0x009c80005a007988 */ /* 0x0003e80008000009 */
[----:B0-----:R-:W2:Y:S04]  /*30fc0*/  LDL.LU R91, [R1+0x21c] ;  /* 0x00021c00015b7983 */ /* 0x001ea80000300800 */
[----:B------:R0:W-:Y:S04]  /*30fd0*/  STS.U8 [R90+UR9+0xdc80], R3 ;  /* 0x00dc80035a007988 */ /* 0x0001e80008000009 */
[----:B-1----:R-:W2:Y:S04]  /*30fe0*/  LDL.LU R0, [R1+0x218] ;  /* 0x0002180001007983 */ /* 0x002ea80000300800 */
[----:B------:R1:W-:Y:S04]  /*30ff0*/  STS.U8 [R90+UR9+0xa080], R7 ;  /* 0x00a080075a007988 */ /* 0x0003e80008000009 */
[----:B0-----:R-:W2:Y:S04]  /*31000*/  LDL.LU R3, [R1+0x1e4] ;  /* 0x0001e40001037983 */ /* 0x001ea80000300800 */
[----:B-1----:R-:W2:Y:S04]  /*31010*/  LDL.LU R7, [R1+0x1e0] ;  /* 0x0001e00001077983 */ /* 0x002ea80000300800 */
[----:B------:R-:W2:Y:S04]  /*31020*/  LDL.LU R47, [R1+0x194] ;  /* 0x00019400012f7983 */ /* 0x000ea80000300800 */
[----:B------:R-:W2:Y:S04]  /*31030*/  LDL.LU R72, [R1+0x190] ;  /* 0x0001900001487983 */ /* 0x000ea80000300800 */
[----:B------:R-:W2:Y:S04]  /*31040*/  LDL.LU R73, [R1+0x138] ;  /* 0x0001380001497983 */ /* 0x000ea80000300800 */
[----:B------:R-:W2:Y:S01]  /*31050*/  LDL.LU R74, [R1+0x134] ;  /* 0x00013400014a7983 */ /* 0x000ea20000300800 */
[----:B------:R-:W-:-:S03]  /*31060*/  LOP3.LUT R2, R2, 0x20, RZ, 0x3c, !PT ;  /* 0x0000002002027812 */ /* 0x000fc600078e3cff */
[----:B------:R-:W2:Y:S04]  /*31070*/  LDL.LU R75, [R1+0xe4] ;  /* 0x0000e400014b7983 */ /* 0x000ea80000300800 */
[----:B------:R-:W2:Y:S04]  /*31080*/  LDL.LU R84, [R1+0xe0] ;  /* 0x0000e00001547983 */ /* 0x000ea80000300800 */
[----:B------:R-:W2:Y:S04]  /*31090*/  LDL.LU R85, [R1+0xb4] ;  /* 0x0000b40001557983 */ /* 0x000ea80000300800 */
[----:B------:R-:W2:Y:S04]  /*310a0*/  LDL.LU R86, [R1+0xb0] ;  /* 0x0000b00001567983 */ /* 0x000ea80000300800 */
[----:B------:R-:W2:Y:S04]  /*310b0*/  LDL.LU R87, [R1+0x84] ;  /* 0x0000840001577983 */ /* 0x000ea80000300800 */
[----:B------:R-:W2:Y:S04]  /*310c0*/  LDL.LU R5, [R1+0x80] ;  /* 0x0000800001057983 */ /* 0x000ea80000300800 */
[----:B------:R-:W2:Y:S04]  /*310d0*/  LDL.LU R4, [R1+0x54] ;  /* 0x0000540001047983 */ /* 0x000ea80000300800 */
[----:B----4-:R0:W-:Y:S04]  /*310e0*/  STS.U8 [R90+UR9+0xe080], R8 ;  /* 0x00e080085a007988 */ /* 0x0101e80008000009 */
[----:B---3--:R-:W-:Y:S04]  /*310f0*/  STS.U8 [R90+UR9+0xa480], R93 ;  /* 0x00a4805d5a007988 */ /* 0x008fe80008000009 */
        /* <DEDUP_REMOVED lines=12> */
[----:B0-----:R-:W3:Y:S04]  /*311c0*/  LDL.LU R8, [R1+0x50] ;  /* 0x0000500001087983 */ /* 0x001ee80000300800 */
[----:B------:R0:W-:Y:S04]  /*311d0*/  STS.U8 [R90+UR9+0xfc80], R36 ;  /* 0x00fc80245a007988 */ /* 0x0001e80008000009 */
[----:B--2---:R1:W-:Y:S04]  /*311e0*/  STS.U8 [R2+UR9+0x8100], R91 ;  /* 0x0081005b02007988 */ /* 0x0043e80008000009 */
[----:B------:R2:W-:Y:S04]  /*311f0*/  STS.U8 [R2+UR9+0xc100], R0 ;  /* 0x00c1000002007988 */ /* 0x0005e80008000009 */
[----:B0-----:R-:W4:Y:S04]  /*31200*/  LDL.LU R90, [R1+0x10c8] ;  /* 0x0010c800015a7983 */ /* 0x001f280000300800 */
[----:B-1----:R-:W4:Y:S04]  /*31210*/  LDL.LU R91, [R1+0x10c4] ;  /* 0x0010c400015b7983 */ /* 0x002f280000300800 */
[----:B--2---:R-:W2:Y:S04]  /*31220*/  LDL.LU R0, [R1+0x10c0] ;  /* 0x0010c00001007983 */ /* 0x004ea80000300800 */
[----:B------:R0:W-:Y:S04]  /*31230*/  STS.U8 [R2+UR9+0x8500], R3 ;  /* 0x0085000302007988 */ /* 0x0001e80008000009 */
[----:B------:R1:W-:Y:S04]  /*31240*/  STS.U8 [R2+UR9+0xc500], R7 ;  /* 0x00c5000702007988 */ /* 0x0003e80008000009 */
[----:B0-----:R-:W2:Y:S04]  /*31250*/  LDL.LU R3, [R1+0x10bc] ;  /* 0x0010bc0001037983 */ /* 0x001ea80000300800 */
[----:B-1----:R-:W2:Y:S04]  /*31260*/  LDL.LU R7, [R1+0x10b8] ;  /* 0x0010b80001077983 */ /* 0x002ea80000300800 */
        /* <DEDUP_REMOVED lines=11> */
[----:B---3--:R-:W-:Y:S04]  /*31320*/  STS.U8 [R2+UR9+0xdd00], R8 ;  /* 0x00dd000802007988 */ /* 0x008fe80008000009 */
[----:B--2---:R0:W-:Y:S04]  /*31330*/  STS.U8 [R2+UR9+0xa100], R7 ;  /* 0x00a1000702007988 */ /* 0x0041e80008000009 */
[----:B0-----:R-:W2:Y:S04]  /*31340*/  LDL.LU R7, [R1+0x214] ;  /* 0x0002140001077983 */ /* 0x001ea80000300800 */
[----:B------:R-:W3:Y:S01]  /*31350*/  LDL.LU R8, [R1+0x210] ;  /* 0x0002100001087983 */ /* 0x000ee20000300800 */
[----:B------:R-:W0:Y:S03]  /*31360*/  S2R R87, SR_TID.X ;  /* 0x0000000000577919 */ /* 0x000e260000002100 */
[----:B------:R-:W3:Y:S04]  /*31370*/  LDL.LU R47, [R1+0x188] ;  /* 0x00018800012f7983 */ /* 0x000ee80000300800 */
[----:B------:R-:W3:Y:S04]  /*31380*/  LDL.LU R73, [R1+0x184] ;  /* 0x0001840001497983 */ /* 0x000ee80000300800 */
[----:B------:R1:W-:Y:S04]  /*31390*/  STS.U8 [R2+UR9+0xe100], R3 ;  /* 0x00e1000302007988 */ /* 0x0003e80008000009 */
[----:B------:R-:W3:Y:S04]  /*313a0*/  LDL.LU R74, [R1+0x12c] ;  /* 0x00012c00014a7983 */ /* 0x000ee80000300800 */
[----:B------:R-:W3:Y:S04]  /*313b0*/  LDL.LU R75, [R1+0x128] ;  /* 0x00012800014b7983 */ /* 0x000ee80000300800 */
[----:B----4-:R-:W-:Y:S04]  /*313c0*/  STS.U8 [R2+UR9+0xa500], R91 ;  /* 0x00a5005b02007988 */ /* 0x010fe80008000009 */
[----:B------:R-:W4:Y:S04]  /*313d0*/  LDL.LU R84, [R1+0xdc] ;  /* 0x0000dc0001547983 */ /* 0x000f280000300800 */
[----:B------:R-:W-:Y:S04]  /*313e0*/  STS.U8 [R2+UR9+0xe500], R90 ;  /* 0x00e5005a02007988 */ /* 0x000fe80008000009 */
[----:B------:R-:W4:Y:S04]  /*313f0*/  LDL.LU R85, [R1+0xd8] ;  /* 0x0000d80001557983 */ /* 0x000f280000300800 */
[----:B------:R-:W-:Y:S04]  /*31400*/  STS.U8 [R2+UR9+0xa900], R79 ;  /* 0x00a9004f02007988 */ /* 0x000fe80008000009 */
[----:B------:R-:W4:Y:S04]  /*31410*/  LDL.LU R86, [R1+0xac] ;  /* 0x0000ac0001567983 */ /* 0x000f280000300800 */
[----:B------:R-:W-:Y:S04]  /*31420*/  STS.U8 [R2+UR9+0xe900], R78 ;  /* 0x00e9004e02007988 */ /* 0x000fe80008000009 */
[----:B------:R-:W4:Y:S04]  /*31430*/  LDL.LU R5, [R1+0xa8] ;  /* 0x0000a80001057983 */ /* 0x000f280000300800 */
[----:B------:R-:W-:Y:S04]  /*31440*/  STS.U8 [R2+UR9+0xad00], R67 ;  /* 0x00ad004302007988 */ /* 0x000fe80008000009 */
[----:B------:R-:W4:Y:S04]  /*31450*/  LDL.LU R4, [R1+0x7c] ;  /* 0x00007c0001047983 */ /* 0x000f280000300800 */
[----:B------:R-:W-:Y:S01]  /*31460*/  STS.U8 [R2+UR9+0xed00], R66 ;  /* 0x00ed004202007988 */ /* 0x000fe20008000009 */
[----:B0-----:R-:W-:-:S03]  /*31470*/  LOP3.LUT R87, R87, 0x7f, RZ, 0xc0, !PT ;  /* 0x0000007f57577812 */ /* 0x001fc600078ec0ff */
[----:B-1----:R-:W4:Y:S04]  /*31480*/  LDL.LU R3, [R1+0x78] ;  /* 0x0000780001037983 */ /* 0x002f280000300800 */
[----:B------:R0:W-:Y:S04]  /*31490*/  STS.U8 [R2+UR9+0xb100], R10 ;  /* 0x00b1000a02007988 */ /* 0x0001e80008000009 */
[----:B------:R1:W-:Y:S04]  /*314a0*/  STS.U8 [R2+UR9+0xf100], R11 ;  /* 0x00f1000b02007988 */ /* 0x0003e80008000009 */
[----:B0-----:R-:W4:Y:S04]  /*314b0*/  LDL.LU R10, [R1+0x1d8] ;  /* 0x0001d800010a7983 */ /* 0x001f280000300800 */
[----:B-1----:R-:W4:Y:S01]  /*314c0*/  LDL.LU R11, [R1+0x1dc] ;  /* 0x0001dc00010b7983 */ /* 0x002f220000300800 */
[----:B------:R-:W-:-:S03]  /*314d0*/  LOP3.LUT R72, R87, 0x30, RZ, 0x3c, !PT ;  /* 0x0000003057487812 */ /* 0x000fc600078e3cff */
[----:B------:R-:W-:Y:S04]  /*314e0*/  STS.U8 [R2+UR9+0xb500], R22 ;  /* 0x00b5001602007988 */ /* 0x000fe80008000009 */
[----:B------:R-:W-:Y:S04]  /*314f0*/  STS.U8 [R2+UR9+0xf500], R23 ;  /* 0x00f5001702007988 */ /* 0x000fe80008000009 */
[----:B------:R-:W-:Y:S04]  /*31500*/  STS.U8 [R2+UR9+0xb900], R37 ;  /* 0x00b9002502007988 */ /* 0x000fe80008000009 */
[----:B------:R-:W-:Y:S04]  /*31510*/  STS.U8 [R2+UR9+0xf900], R38 ;  /* 0x00f9002602007988 */ /* 0x000fe80008000009 */
[----:B------:R-:W-:Y:S04]  /*31520*/  STS.U8 [R2+UR9+0xbd00], R39 ;  /* 0x00bd002702007988 */ /* 0x000fe80008000009 */
[----:B------:R0:W-:Y:S04]  /*31530*/  STS.U8 [R2+UR9+0xfd00], R40 ;  /* 0x00fd002802007988 */ /* 0x0001e80008000009 */
[----:B0-----:R-:W4:Y:S04]  /*31540*/  LDL.LU R2, [R1+0x10b4] ;  /* 0x0010b40001027983 */ /* 0x001f280000300800 */
[----:B--2---:R0:W-:Y:S04]  /*31550*/  STS.U8 [R72+UR9+0x8180], R7 ;  /* 0x0081800748007988 */ /* 0x0041e80008000009 */
[----:B---3--:R1:W-:Y:S04]  /*31560*/  STS.U8 [R72+UR9+0xc180], R8 ;  /* 0x00c1800848007988 */ /* 0x0083e80008000009 */
[----:B0-----:R-:W2:Y:S04]  /*31570*/  LDL.LU R7, [R1+0x10b0] ;  /* 0x0010b00001077983 */ /* 0x001ea80000300800 */
[----:B-1----:R-:W3:Y:S04]  /*31580*/  LDL.LU R8, [R1+0x10ac] ;  /* 0x0010ac0001087983 */ /* 0x002ee80000300800 */
[----:B----4-:R-:W-:Y:S04]  /*31590*/  STS.U8 [R72+UR9+0x8580], R11 ;  /* 0x0085800b48007988 */ /* 0x010fe80008000009 */
[----:B------:R-:W-:Y:S04]  /*315a0*/  STS.U8 [R72+UR9+0xc580], R10 ;  /* 0x00c5800a48007988 */ /* 0x000fe80008000009 */
[----:B------:R-:W-:Y:S04]  /*315b0*/  STS.U8 [R72+UR9+0x8980], R47 ;  /* 0x0089802f48007988 */ /* 0x000fe80008000009 */
[----:B------:R0:W-:Y:S04]  /*315c0*/  STS.U8 [R72+UR9+0xc980], R73 ;  /* 0x00c9804948007988 */ /* 0x0001e80008000009 */
        /* <DEDUP_REMOVED lines=8> */
[----:B0-----:R-:W4:Y:S04]  /*31650*/  LDL.LU R73, [R1+0x20c] ;  /* 0x00020c0001497983 */ /* 0x001f280000300800 */
[----:B-1----:R-:W4:Y:S04]  /*31660*/  LDL.LU R74, [R1+0x208] ;  /* 0x00020800014a7983 */ /* 0x002f280000300800 */
[----:B---3--:R-:W-:Y:S04]  /*31670*/  STS.U8 [R72+UR9+0x9d80], R8 ;  /* 0x009d800848007988 */ /* 0x008fe80008000009 */
[----:B--2---:R0:W-:Y:S04]  /*31680*/  STS.U8 [R72+UR9+0xdd80], R7 ;  /* 0x00dd800748007988 */ /* 0x0041e80008000009 */
[----:B0-----:R-:W2:Y:S04]  /*31690*/  LDL.LU R7, [R1+0x1d4] ;  /* 0x0001d40001077983 */ /* 0x001ea80000300800 */
[----:B------:R0:W-:Y:S04]  /*316a0*/  STS.U8 [R72+UR9+0xa180], R2 ;  /* 0x00a1800248007988 */ /* 0x0001e80008000009 */
[----:B------:R1:W-:Y:S04]  /*316b0*/  STS.U8 [R72+UR9+0xe180], R0 ;  /* 0x00e1800048007988 */ /* 0x0003e80008000009 */
[----:B------:R-:W-:Y:S04]  /*316c0*/  STS.U8 [R72+UR9+0xa580], R89 ;  /* 0x00a5805948007988 */ /* 0x000fe80008000009 */
[----:B------:R-:W3:Y:S04]  /*316d0*/  LDL.LU R11, [R1+0x1d0] ;  /* 0x0001d000010b7983 */ /* 0x000ee80000300800 */
        /* <DEDUP_REMOVED lines=10> */
[----:B------:R-:W-:Y:S01]  /*31780*/  STS.U8 [R72+UR9+0xb180], R12 ;  /* 0x00b1800c48007988 */ /* 0x000fe20008000009 */
[----:B------:R-:W-:-:S03]  /*31790*/  LOP3.LUT R84, R87, 0x40, RZ, 0x3c, !PT ;  /* 0x0000004057547812 */ /* 0x000fc600078e3cff */
[----:B------:R-:W3:Y:S04]  /*317a0*/  LDL.LU R3, [R1+0xd0] ;  /* 0x0000d00001037983 */ /* 0x000ee80000300800 */
[----:B------:R-:W-:Y:S04]  /*317b0*/  STS.U8 [R72+UR9+0xf180], R13 ;  /* 0x00f1800d48007988 */ /* 0x000fe80008000009 */
[----:B0-----:R-:W3:Y:S04]  /*317c0*/  LDL.LU R2, [R1+0xa4] ;  /* 0x0000a40001027983 */ /* 0x001ee80000300800 */
[----:B------:R-:W-:Y:S04]  /*317d0*/  STS.U8 [R72+UR9+0xb580], R24 ;  /* 0x00b5801848007988 */ /* 0x000fe80008000009 */
[----:B------:R-:W3:Y:S04]  /*317e0*/  LDL.LU R8, [R1+0xa0] ;  /* 0x0000a00001087983 */ /* 0x000ee80000300800 */
[----:B------:R-:W-:Y:S04]  /*317f0*/  STS.U8 [R72+UR9+0xf580], R25 ;  /* 0x00f5801948007988 */ /* 0x000fe80008000009 */
[----:B-1----:R-:W3:Y:S04]  /*31800*/  LDL.LU R0, [R1+0x74] ;  /* 0x0000740001007983 */ /* 0x002ee80000300800 */
[----:B------:R-:W-:Y:S04]  /*31810*/  STS.U8 [R72+UR9+0xb980], R41 ;  /* 0x00b9802948007988 */ /* 0x000fe80008000009 */
[----:B------:R-:W3:Y:S04]  /*31820*/  LDL.LU R75, [R1+0x44] ;  /* 0x00004400014b7983 */ /* 0x000ee80000300800 */
[----:B------:R-:W-:Y:S04]  /*31830*/  STS.U8 [R72+UR9+0xf980], R42 ;  /* 0x00f9802a48007988 */ /* 0x000fe80008000009 */
[----:B------:R-:W3:Y:S04]  /*31840*/  LDL.LU R86, [R1+0x40] ;  /* 0x0000400001567983 */ /* 0x000ee80000300800 */
[----:B------:R-:W-:Y:S04]  /*31850*/  STS.U8 [R72+UR9+0xbd80], R43 ;  /* 0x00bd802b48007988 */ /* 0x000fe80008000009 */
[----:B------:R-:W3:Y:S04]  /*31860*/  LDL.LU R87, [R1+0x14] ;  /* 0x0000140001577983 */ /* 0x000ee80000300800 */
[----:B------:R0:W-:Y:S04]  /*31870*/  STS.U8 [R72+UR9+0xfd80], R44 ;  /* 0x00fd802c48007988 */ /* 0x0001e80008000009 */
[----:B----4-:R1:W-:Y:S04]  /*31880*/  STS.U8 [R84+UR9+0x8200], R73 ;  /* 0x0082004954007988 */ /* 0x0103e80008000009 */
[----:B------:R4:W-:Y:S04]  /*31890*/  STS.U8 [R84+UR9+0xc200], R74 ;  /* 0x00c2004a54007988 */ /* 0x0009e80008000009 */
[----:B0-----:R-:W3:Y:S04]  /*318a0*/  LDL.LU R72, [R1+0x10a8] ;  /* 0x0010a80001487983 */ /* 0x001ee80000300800 */
[----:B------:R-:W3:Y:S04]  /*318b0*/  LDL.LU R44, [R1+0x10] ;  /* 0x00001000012c7983 */ /* 0x000ee80000300800 */
[----:B-1----:R-:W3:Y:S04]  /*318c0*/  LDL.LU R73, [R1+0x10a4] ;  /* 0x0010a40001497983 */ /* 0x002ee80000300800 */
[----:B----4-:R-:W4:Y:S04]  /*318d0*/  LDL.LU R74, [R1+0x10a0] ;  /* 0x0010a000014a7983 */ /* 0x010f280000300800 */
[----:B--2---:R0:W-:Y:S04]  /*318e0*/  STS.U8 [R84+UR9+0x8600], R7 ;  /* 0x0086000754007988 */ /* 0x0041e80008000009 */
[----:B0-----:R-:W2:Y:S04]  /*318f0*/  LDL.LU R7, [R1+0x109c] ;  /* 0x00109c0001077983 */ /* 0x001ea80000300800 */
[----:B---3--:R-:W-:Y:S04]  /*31900*/  STS.U8 [R84+UR9+0xc600], R11 ;  /* 0x00c6000b54007988 */ /* 0x008fe80008000009 */
[----:B------:R-:W-:Y:S04]  /*31910*/  STS.U8 [R84+UR9+0x8a00], R10 ;  /* 0x008a000a54007988 */ /* 0x000fe80008000009 */
[----:B------:R-:W-:Y:S04]  /*31920*/  STS.U8 [R84+UR9+0xca00], R47 ;  /* 0x00ca002f54007988 */ /* 0x000fe80008000009 */
        /* <DEDUP_REMOVED lines=9> */
[----:B------:R-:W3:Y:S04]  /*319c0*/  LDL.LU R47, [R1+0x170] ;  /* 0x00017000012f7983 */ /* 0x000ee80000300800 */
[----:B------:R1:W-:Y:S04]  /*319d0*/  STS.U8 [R84+UR9+0xd600], R8 ;  /* 0x00d6000854007988 */ /* 0x0003e80008000009 */
[----:B0-----:R-:W3:Y:S04]  /*319e0*/  LDL.LU R2, [R1+0x164] ;  /* 0x0001640001027983 */ /* 0x001ee80000300800 */
[----:B------:R0:W-:Y:S04]  /*319f0*/  STS.U8 [R84+UR9+0x9a00], R0 ;  /* 0x009a000054007988 */ /* 0x0001e80008000009 */
[----:B-1----:R-:W3:Y:S04]  /*31a00*/  LDL.LU R8, [R1+0x118] ;  /* 0x0001180001087983 */ /* 0x002ee80000300800 */
[----:B0-----:R-:W3:Y:S04]  /*31a10*/  LDL.LU R0, [R1+0x114] ;  /* 0x0001140001007983 */ /* 0x001ee80000300800 */
[----:B--2---:R0:W-:Y:S04]  /*31a20*/  STS.U8 [R84+UR9+0xda00], R7 ;  /* 0x00da000754007988 */ /* 0x0041e80008000009 */
[----:B------:R1:W-:Y:S04]  /*31a30*/  STS.U8 [R84+UR9+0x9e00], R75 ;  /* 0x009e004b54007988 */ /* 0x0003e80008000009 */
[----:B0-----:R-:W2:Y:S04]  /*31a40*/  LDL.LU R7, [R1+0xcc] ;  /* 0x0000cc0001077983 */ /* 0x001ea80000300800 */
[----:B------:R-:W2:Y:S04]  /*31a50*/  LDL.LU R11, [R1+0xc8] ;  /* 0x0000c800010b7983 */ /* 0x000ea80000300800 */
[----:B------:R-:W2:Y:S04]  /*31a60*/  LDL.LU R10, [R1+0x9c] ;  /* 0x00009c00010a7983 */ /* 0x000ea80000300800 */
[----:B-1----:R-:W2:Y:S04]  /*31a70*/  LDL.LU R75, [R1+0x1098] ;  /* 0x00109800014b7983 */ /* 0x002ea80000300800 */
[----:B------:R0:W-:Y:S04]  /*31a80*/  STS.U8 [R84+UR9+0xde00], R86 ;  /* 0x00de005654007988 */ /* 0x0001e80008000009 */
[----:B------:R1:W-:Y:S04]  /*31a90*/  STS.U8 [R84+UR9+0xa200], R87 ;  /* 0x00a2005754007988 */ /* 0x0003e80008000009 */
[----:B0-----:R-:W2:Y:S04]  /*31aa0*/  LDL.LU R86, [R1+0x1094] ;  /* 0x0010940001567983 */ /* 0x001ea80000300800 */
[----:B-1----:R-:W2:Y:S04]  /*31ab0*/  LDL.LU R87, [R1+0x1090] ;  /* 0x0010900001577983 */ /* 0x002ea80000300800 */
[----:B------:R0:W-:Y:S02]  /*31ac0*/  STS.U8 [R84+UR9+0xe200], R44 ;  /* 0x00e2002c54007988 */ /* 0x0001e40008000009 */
[----:B0-----:R-:W-:-:S02]  /*31ad0*/  LOP3.LUT R44, R6, 0x50, RZ, 0x3c, !PT ;  /* 0x00000050062c7812 */ /* 0x001fc400078e3cff */
[----:B--2---:R-:W-:Y:S04]  /*31ae0*/  STS.U8 [R84+UR9+0xa600], R87 ;  /* 0x00a6005754007988 */ /* 0x004fe80008000009 */
[----:B------:R-:W-:Y:S04]  /*31af0*/  STS.U8 [R84+UR9+0xe600], R86 ;  /* 0x00e6005654007988 */ /* 0x000fe80008000009 */
        /* <DEDUP_REMOVED lines=12> */
[----:B---3--:R1:W-:Y:S04]  /*31bc0*/  STS.U8 [R44+UR9+0x8280], R85 ;  /* 0x008280552c007988 */ /* 0x0083e80008000009 */
        /* <DEDUP_REMOVED lines=15> */
[----:B------:R-:W2:Y:S04]  /*31cc0*/  LDL.LU R0, [R1+0x1070] ;  /* 0x0010700001007983 */ /* 0x000ea80000300800 */
[----:B------:R0:W-:Y:S04]  /*31cd0*/  STS.U8 [R44+UR9+0x9280], R7 ;  /* 0x009280072c007988 */ /* 0x0001e80008000009 */
[----:B0-----:R-:W2:Y:S04]  /*31ce0*/  LDL.LU R7, [R1+0x106c] ;  /* 0x00106c0001077983 */ /* 0x001ea80000300800 */
[----:B------:R-:W-:Y:S04]  /*31cf0*/  STS.U8 [R44+UR9+0xd280], R11 ;  /* 0x00d2800b2c007988 */ /* 0x000fe80008000009 */
[----:B------:R-:W-:Y:S04]  /*31d00*/  STS.U8 [R44+UR9+0x9680], R10 ;  /* 0x0096800a2c007988 */ /* 0x000fe80008000009 */
[----:B--2---:R0:W-:Y:S04]  /*31d10*/  STS.U8 [R44+UR9+0xd680], R7 ;  /* 0x00d680072c007988 */ /* 0x0041e80008000009 */
[----:B------:R1:W-:Y:S04]  /*31d20*/  STS.U8 [R44+UR9+0x9a80], R0 ;  /* 0x009a80002c007988 */ /* 0x0003e80008000009 */
[----:B------:R2:W-:Y:S04]  /*31d30*/  STS.U8 [R44+UR9+0xda80], R8 ;  /* 0x00da80082c007988 */ /* 0x0005e80008000009 */
[----:B0-----:R-:W3:Y:S04]  /*31d40*/  LDL.LU R7, [R1+0x1068] ;  /* 0x0010680001077983 */ /* 0x001ee80000300800 */
[----:B-1----:R-:W3:Y:S04]  /*31d50*/  LDL.LU R0, [R1+0x1064] ;  /* 0x0010640001007983 */ /* 0x002ee80000300800 */
[----:B--2---:R-:W2:Y:S04]  /*31d60*/  LDL.LU R8, [R1+0x1060] ;  /* 0x0010600001087983 */ /* 0x004ea80000300800 */
[----:B------:R0:W-:Y:S04]  /*31d70*/  STS.U8 [R44+UR9+0x9e80], R2 ;  /* 0x009e80022c007988 */ /* 0x0001e80008000009 */
[----:B------:R1:W-:Y:S04]  /*31d80*/  STS.U8 [R44+UR9+0xde80], R3 ;  /* 0x00de80032c007988 */ /* 0x0003e80008000009 */
[----:B------:R4:W-:Y:S04]  /*31d90*/  STS.U8 [R44+UR9+0xa280], R4 ;  /* 0x00a280042c007988 */ /* 0x0009e80008000009 */
[----:B0-----:R-:W2:Y:S04]  /*31da0*/  LDL.LU R2, [R1+0x105c] ;  /* 0x00105c0001027983 */ /* 0x001ea80000300800 */
[----:B-1----:R-:W2:Y:S04]  /*31db0*/  LDL.LU R3, [R1+0x1058] ;  /* 0x0010580001037983 */ /* 0x002ea80000300800 */
[----:B----4-:R-:W4:Y:S04]  /*31dc0*/  LDL.LU R4, [R1+0x1054] ;  /* 0x0010540001047983 */ /* 0x010f280000300800 */
[----:B------:R0:W-:Y:S04]  /*31dd0*/  STS.U8 [R44+UR9+0xe280], R5 ;  /* 0x00e280052c007988 */ /* 0x0001e80008000009 */
[----:B0-----:R-:W2:Y:S04]  /*31de0*/  LDL.LU R5, [R1+0x1050] ;  /* 0x0010500001057983 */ /* 0x001ea80000300800 */
[----:B------:R-:W-:Y:S04]  /*31df0*/  STS.U8 [R44+UR9+0xa680], R85 ;  /* 0x00a680552c007988 */ /* 0x000fe80008000009 */
[----:B---3--:R-:W-:Y:S04]  /*31e00*/  STS.U8 [R44+UR9+0xe680], R84 ;  /* 0x00e680542c007988 */ /* 0x008fe80008000009 */
[----:B------:R-:W-:Y:S04]  /*31e10*/  STS.U8 [R44+UR9+0xaa80], R73 ;  /* 0x00aa80492c007988 */ /* 0x000fe80008000009 */
[----:B------:R-:W-:Y:S04]  /*31e20*/  STS.U8 [R44+UR9+0xea80], R72 ;  /* 0x00ea80482c007988 */ /* 0x000fe80008000009 */
[----:B------:R-:W-:Y:S01]  /*31e30*/  STS.U8 [R44+UR9+0xae80], R58 ;  /* 0x00ae803a2c007988 */ /* 0x000fe20008000009 */
[----:B------:R-:W-:-:S03]  /*31e40*/  ISETP.GE.AND P1, PT, R6, R9, PT ;  /* 0x000000090600720c */ /* 0x000fc60003f26270 */
[----:B------:R-:W-:Y:S01]  /*31e50*/  STS.U8 [R44+UR9+0xee80], R56 ;  /* 0x00ee80382c007988 */ /* 0x000fe20008000009 */
[----:B------:R-:W-:-:S03]  /*31e60*/  LOP3.LUT R6, R6, 0x60, RZ, 0x3c, !PT ;  /* 0x0000006006067812 */ /* 0x000fc600078e3cff */
        /* <DEDUP_REMOVED lines=9> */
[----:B------:R-:W3:Y:S04]  /*31f00*/  LDL R11, [R1+0x3cc] ;  /* 0x0003cc00010b7983 */ /* 0x000ee80000100800 */
[----:B------:R-:W3:Y:S04]  /*31f10*/  LDL R10, [R1+0x3d0] ;  /* 0x0003d000010a7983 */ /* 0x000ee80000100800 */
[----:B--2---:R0:W-:Y:S04]  /*31f20*/  STS.U8 [R6+UR9+0xc300], R5 ;  /* 0x00c3000506007988 */ /* 0x0041e80008000009 */
[----:B----4-:R1:W-:Y:S04]  /*31f30*/  STS.U8 [R6+UR9+0x8700], R4 ;  /* 0x0087000406007988 */ /* 0x0103e80008000009 */
[----:B------:R2:W-:Y:S04]  /*31f40*/  STS.U8 [R6+UR9+0xc700], R3 ;  /* 0x00c7000306007988 */ /* 0x0005e80008000009 */
[----:B0-----:R-:W4:Y:S04]  /*31f50*/  LDL.LU R5, [R1+0x104c] ;  /* 0x00104c0001057983 */ /* 0x001f280000300800 */
[----:B-1----:R-:W3:Y:S04]  /*31f60*/  LDL.LU R4, [R1+0x1048] ;  /* 0x0010480001047983 */ /* 0x002ee80000300800 */
[----:B------:R-:W3:Y:S04]  /*31f70*/  LDL R47, [R1+0x4ac] ;  /* 0x0004ac00012f7983 */ /* 0x000ee80000100800 */
[----:B------:R-:W3:Y:S04]  /*31f80*/  LDL R44, [R1+0x4b0] ;  /* 0x0004b000012c7983 */ /* 0x000ee80000100800 */
[----:B--2---:R-:W2:Y:S04]  /*31f90*/  LDL.LU R3, [R1+0x1044] ;  /* 0x0010440001037983 */ /* 0x004ea80000300800 */
[----:B------:R0:W-:Y:S04]  /*31fa0*/  STS.U8 [R6+UR9+0x8b00], R2 ;  /* 0x008b000206007988 */ /* 0x0001e80008000009 */
[----:B------:R1:W-:Y:S04]  /*31fb0*/  STS.U8 [R6+UR9+0xcb00], R8 ;  /* 0x00cb000806007988 */ /* 0x0003e80008000009 */
[----:B0-----:R-:W2:Y:S04]  /*31fc0*/  LDL.LU R2, [R1+0x1040] ;  /* 0x0010400001027983 */ /* 0x001ea80000300800 */
[----:B-1----:R-:W2:Y:S02]  /*31fd0*/  LDL.LU R8, [R1+0x103c] ;  /* 0x00103c0001087983 */ /* 0x002ea40000300800 */
[----:B--2---:R-:W-:-:S06]  /*31fe0*/  PRMT R8, RZ, 0x7610, R8 ;  /* 0x00007610ff087816 */ /* 0x004fcc0000000008 */
[----:B---3--:R-:W2:Y:S04]  /*31ff0*/  @!P1 LDG.E.U8 R8, desc[UR20][R10.64] ;  /* 0x000000140a089981 */ /* 0x008ea8000c1e1100 */
[----:B------:R0:W-:Y:S04]  /*32000*/  STS.U8 [R6+UR9+0x8f00], R0 ;  /* 0x008f000006007988 */ /* 0x0001e80008000009 */
[----:B------:R1:W-:Y:S04]  /*32010*/  STS.U8 [R6+UR9+0xcf00], R7 ;  /* 0x00cf000706007988 */ /* 0x0003e80008000009 */
[----:B0-----:R-:W3:Y:S04]  /*32020*/  LDL.LU R0, [R1+0x1038] ;  /* 0x0010380001007983 */ /* 0x001ee80000300800 */
[----:B-1----:R-:W3:Y:S04]  /*32030*/  LDL.LU R6, [R1+0x1034] ;  /* 0x0010340001067983 */ /* 0x002ee80000300800 */
[----:B------:R-:W3:Y:S04]  /*32040*/  LDL.LU R7, [R1+0x1030] ;  /* 0x0010300001077983 */ /* 0x000ee80000300800 */
[----:B--2---:R0:W-:Y:S04]  /*32050*/  STL [R1+0xb0], R8 ;  /* 0x0000b00801007387 */ /* 0x0041e80000100800 */
[----:B0-----:R-:W2:Y:S04]  /*32060*/  LDL.LU R8, [R1+0x102c] ;  /* 0x00102c0001087983 */ /* 0x001ea80000300800 */
[----:B------:R-:W2:Y:S04]  /*32070*/  LDL R10, [R1+0x42c] ;  /* 0x00042c00010a7983 */ /* 0x000ea80000100800 */
[----:B------:R-:W2:Y:S01]  /*32080*/  LDL R11, [R1+0x430] ;  /* 0x00043000010b7983 */ /* 0x000ea20000100800 */
[----:B---3--:R-:W-:-:S02]  /*32090*/  PRMT R7, RZ, 0x7610, R7 ;  /* 0x00007610ff077816 */ /* 0x008fc40000000007 */
[----:B--2---:R-:W-:-:S04]  /*320a0*/  @!P1 LOP3.LUT R11, R11, R10, RZ, 0x3c, !PT ;  /* 0x0000000a0b0b9212 */ /* 0x004fc800078e3cff */
[----:B------:R-:W-:-:S04]  /*320b0*/  @!P1 LOP3.LUT R10, R11, R10, RZ, 0x3c, !PT ;  /* 0x0000000a0b0a9212 */ /* 0x000fc800078e3cff */
[----:B------:R-:W-:-:S05]  /*320c0*/  @!P1 LOP3.LUT R11, R11, R10, RZ, 0x3c, !PT ;  /* 0x0000000a0b0b9212 */ /* 0x000fca00078e3cff */
[----:B------:R-:W2:Y:S04]  /*320d0*/  @!P1 LDG.E.U8 R7, desc[UR20][R10.64] ;  /* 0x000000140a079981 */ /* 0x000ea8000c1e1100 */
[----:B--2---:R0:W-:Y:S04]  /*320e0*/  STL [R1+0xa4], R7 ;  /* 0x0000a40701007387 */ /* 0x0041e80000100800 */
[----:B0-----:R-:W2:Y:S04]  /*320f0*/  LDL.LU R7, [R1+0x1028] ;  /* 0x0010280001077983 */ /* 0x001ea80000300800 */
[----:B------:R-:W3:Y:S04]  /*32100*/  LDL R10, [R1+0x46c] ;  /* 0x00046c00010a7983 */ /* 0x000ee80000100800 */
[----:B------:R-:W3:Y:S01]  /*32110*/  LDL R11, [R1+0x470] ;  /* 0x00047000010b7983 */ /* 0x000ee20000100800 */
[----:B------:R-:W-:-:S02]  /*32120*/  PRMT R8, RZ, 0x7610, R8 ;  /* 0x00007610ff087816 */ /* 0x000fc40000000008 */
[----:B---3--:R-:W-:-:S04]  /*32130*/  @!P1 LOP3.LUT R11, R11, R10, RZ, 0x3c, !PT ;  /* 0x0000000a0b0b9212 */ /* 0x008fc800078e3cff */
[----:B------:R-:W-:-:S04]  /*32140*/  @!P1 LOP3.LUT R10, R11, R10, RZ, 0x3c, !PT ;  /* 0x0000000a0b0a9212 */ /* 0x000fc800078e3cff */
[----:B------:R-:W-:-:S05]  /*32150*/  @!P1 LOP3.LUT R11, R11, R10, RZ, 0x3c, !PT ;  /* 0x0000000a0b0b9212 */ /* 0x000fca00078e3cff */
[----:B------:R0:W3:Y:S01]  /*32160*/  @!P1 LDG.E.U8 R8, desc[UR20][R10.64] ;  /* 0x000000140a089981 */ /* 0x0000e2000c1e1100 */
[----:B------:R-:W-:Y:S01]  /*32170*/  PRMT R42, RZ, 0x7610, R42 ;  /* 0x00007610ff2a7816 */ /* 0x000fe2000000002a */
[----:B0-----:R-:W-:Y:S02]  /*32180*/  @!P1 IMAD.MOV.U32 R10, RZ, RZ, R44 ;  /* 0x000000ffff0a9224 */ /* 0x001fe400078e002c */
[----:B------:R-:W-:-:S05]  /*32190*/  @!P1 IMAD.MOV.U32 R11, RZ, RZ, R47 ;  /* 0x000000ffff0b9224 */ /* 0x000fca00078e002f */
[----:B------:R0:W2:Y:S04]  /*321a0*/  @!P1 LDG.E.U8 R42, desc[UR20][R10.64] ;  /* 0x000000140a2a9981 */ /* 0x0000a8000c1e1100 */
[----:B---3--:R1:W-:Y:S04]  /*321b0*/  STL [R1+0x98], R8 ;  /* 0x0000980801007387 */ /* 0x0083e80000100800 */
[----:B-1----:R-:W3:Y:S04]  /*321c0*/  LDL.LU R8, [R1+0x1024] ;  /* 0x0010240001087983 */ /* 0x002ee80000300800 */
[----:B------:R-:W0:Y:S04]  /*321d0*/  LDL R10, [R1+0x4ec] ;  /* 0x0004ec00010a7983 */ /* 0x000e280000100800 */
[----:B------:R-:W0:Y:S04]  /*321e0*/  LDL R11, [R1+0x4f0] ;  /* 0x0004f000010b7983 */ /* 0x000e280000100800 */
[----:B------:R-:W2:Y:S04]  /*321f0*/  LDL R47, [R1+0x5f0] ;  /* 0x0005f000012f7983 */ /* 0x000ea80000100800 */
[----:B------:R-:W2:Y:S01]  /*32200*/  LDL R44, [R1+0x62c] ;  /* 0x00062c00012c7983 */ /* 0x000ea20000100800 */
[----:B---3--:R-:W-:-:S02]  /*32210*/  PRMT R8, RZ, 0x7610, R8 ;  /* 0x00007610ff087816 */ /* 0x008fc40000000008 */
[----:B0-----:R-:W-:-:S04]  /*32220*/  @!P1 LOP3.LUT R11, R11, R10, RZ, 0x3c, !PT ;  /* 0x0000000a0b0b9212 */ /* 0x001fc800078e3cff */
[----:B------:R-:W-:-:S04]  /*32230*/  @!P1 LOP3.LUT R10, R11, R10, RZ, 0x3c, !PT ;  /* 0x0000000a0b0a9212 */ /* 0x000fc800078e3cff */
[----:B------:R-:W-:-:S05]  /*32240*/  @!P1 LOP3.LUT R11, R11, R10, RZ, 0x3c, !PT ;  /* 0x0000000a0b0b9212 */ /* 0x000fca00078e3cff */
[----:B------:R-:W3:Y:S04]  /*32250*/  @!P1 LDG.E.U8 R8, desc[UR20][R10.64] ;  /* 0x000000140a089981 */ /* 0x000ee8000c1e1100 */
[----:B--2---:R0:W-:Y:S04]  /*32260*/  STL [R1+0x8c], R42 ;  /* 0x00008c2a01007387 */ /* 0x0041e80000100800 */
[----:B0-----:R-:W2:Y:S04]  /*32270*/  LDL R42, [R1+0x630] ;  /* 0x00063000012a7983 */ /* 0x001ea80000100800 */
[----:B---3--:R0:W-:Y:S04]  /*32280*/  STL [R1+0x70], R8 ;  /* 0x0000700801007387 */ /* 0x0081e80000100800 */
[----:B0-----:R-:W3:Y:S04]  /*32290*/  LDL.LU R8, [R1+0x1020] ;  /* 0x0010200001087983 */ /* 0x001ee80000300800 */
[----:B------:R-:W2:Y:S04]  /*322a0*/  LDL R10, [R1+0x52c] ;  /* 0x00052c00010a7983 */ /* 0x000ea80000100800 */
[----:B------:R-:W2:Y:S01]  /*322b0*/  LDL R11, [R1+0x530] ;  /* 0x00053000010b7983 */ /* 0x000ea20000100800 */
[----:B------:R-:W-:-:S02]  /*322c0*/  PRMT R7, RZ, 0x7610, R7 ;  /* 0x00007610ff077816 */ /* 0x000fc40000000007 */
[----:B--2---:R-:W-:-:S04]  /*322d0*/  @!P1 LOP3.LUT R11, R11, R10, RZ, 0x3c, !PT ;  /* 0x0000000a0b0b9212 */ /* 0x004fc800078e3cff */
[----:B------:R-:W-:-:S04]  /*322e0*/  @!P1 LOP3.LUT R10, R11, R10, RZ, 0x3c, !PT ;  /* 0x0000000a0b0a9212 */ /* 0x000fc800078e3cff */
[----:B------:R-:W-:-:S05]  /*322f0*/  @!P1 LOP3.LUT R11, R11, R10, RZ, 0x3c, !PT ;  /* 0x0000000a0b0b9212 */ /* 0x000fca00078e3cff */
[----:B------:R-:W2:Y:S04]  /*32300*/  @!P1 LDG.E.U8 R7, desc[UR20][R10.64] ;  /* 0x000000140a079981 */ /* 0x000ea8000c1e1100 */
        /* <DEDUP_REMOVED lines=17> */
[----:B------:R-:W3:Y:S01]  /*32420*/  @!P1 LDG.E.U8 R7, desc[UR20][R10.64] ;  /* 0x000000140a079981 */ /* 0x000ee2000c1e1100 */
[----:B--2---:R-:W-:-:S03]  /*32430*/  PRMT R8, RZ, 0x7610, R8 ;  /* 0x00007610ff087816 */ /* 0x004fc60000000008 */
[----:B---3--:R0:W-:Y:S04]  /*32440*/  STL [R1+0x24], R7 ;  /* 0x0000240701007387 */ /* 0x0081e80000100800 */
[----:B0-----:R-:W2:Y:S04]  /*32450*/  LDL.LU R7, [R1+0x1014] ;  /* 0x0010140001077983 */ /* 0x001ea80000300800 */
[----:B------:R-:W3:Y:S01]  /*32460*/  LDL R11, [R1+0x5ec] ;  /* 0x0005ec00010b7983 */ /* 0x000ee20000100800 */
[----:B------:R-:W-:Y:S01]  /*32470*/  @!P1 IMAD.MOV.U32 R10, RZ, RZ, R47 ;  /* 0x000000ffff0a9224 */ /* 0x000fe200078e002f */
[----:B------:R-:W-:-:S02]  /*32480*/  PRMT R76, RZ, 0x7610, R76 ;  /* 0x00007610ff4c7816 */ /* 0x000fc4000000004c */
[----:B------:R-:W2:Y:S04]  /*32490*/  LDL R47, [R1+0x6f0] ;  /* 0x0006f000012f7983 */ /* 0x000ea80000100800 */
[----:B---3--:R0:W3:Y:S02]  /*324a0*/  @!P1 LDG.E.U8 R8, desc[UR20][R10.64] ;  /* 0x000000140a089981 */ /* 0x0080e4000c1e1100 */
[----:B0-----:R-:W-:Y:S02]  /*324b0*/  @!P1 IMAD.MOV.U32 R10, RZ, RZ, R42 ;  /* 0x000000ffff0a9224 */ /* 0x001fe400078e002a */
[----:B------:R-:W-:-:S05]  /*324c0*/  @!P1 IMAD.MOV.U32 R11, RZ, RZ, R44 ;  /* 0x000000ffff0b9224 */ /* 0x000fca00078e002c */
[----:B------:R-:W2:Y:S04]  /*324d0*/  @!P1 LDG.E.U8 R76, desc[UR20][R10.64] ;  /* 0x000000140a4c9981 */ /* 0x000ea8000c1e1100 */
[----:B---3--:R0:W-:Y:S04]  /*324e0*/  STL [R1+0x10], R8 ;  /* 0x0000100801007387 */ /* 0x0081e80000100800 */
[----:B0-----:R-:W3:Y:S04]  /*324f0*/  LDL.LU R8, [R1+0x1010] ;  /* 0x0010100001087983 */ /* 0x001ee80000300800 */
[----:B------:R-:W3:Y:S04]  /*32500*/  LDL R10, [R1+0x66c] ;  /* 0x00066c00010a7983 */ /* 0x000ee80000100800 */
[----:B------:R-:W3:Y:S01]  /*32510*/  LDL R11, [R1+0x670] ;  /* 0x00067000010b7983 */ /* 0x000ee20000100800 */
[----:B------:R-:W-:-:S03]  /*32520*/  PRMT R38, RZ, 0x7610, R38 ;  /* 0x00007610ff267816 */ /* 0x000fc60000000026 */
[----:B------:R-:W4:Y:S04]  /*32530*/  LDL R44, [R1+0x724] ;  /* 0x00072400012c7983 */ /* 0x000f280000100800 */
[----:B------:R-:W4:Y:S04]  /*32540*/  LDL R42, [R1+0x728] ;  /* 0x00072800012a7983 */ /* 0x000f280000100800 */
[----:B--2---:R-:W-:Y:S01]  /*32550*/  STL [R1+0xfa0], R76 ;  /* 0x000fa04c01007387 */ /* 0x004fe20000100800 */
[----:B---3--:R-:W-:-:S04]  /*32560*/  @!P1 LOP3.LUT R11, R11, R10, RZ, 0x3c, !PT ;  /* 0x0000000a0b0b9212 */ /* 0x008fc800078e3cff */
[----:B------:R-:W-:-:S04]  /*32570*/  @!P1 LOP3.LUT R10, R11, R10, RZ, 0x3c, !PT ;  /* 0x0000000a0b0a9212 */ /* 0x000fc800078e3cff */
[----:B------:R-:W-:-:S05]  /*32580*/  @!P1 LOP3.LUT R11, R11, R10, RZ, 0x3c, !PT ;  /* 0x0000000a0b0b9212 */ /* 0x000fca00078e3cff */
[----:B------:R-:W2:Y:S04]  /*32590*/  @!P1 LDG.E.U8 R38, desc[UR20][R10.64] ;  /* 0x000000140a269981 */ /* 0x000ea8000c1e1100 */
[----:B------:R-:W3:Y:S04]  /*325a0*/  LDL R10, [R1+0x6ac] ;  /* 0x0006ac00010a7983 */ /* 0x000ee80000100800 */
[----:B------:R-:W3:Y:S01]  /*325b0*/  LDL R11, [R1+0x6b0] ;  /* 0x0006b000010b7983 */ /* 0x000ee20000100800 */
[----:B------:R-:W-:-:S03]  /*325c0*/  PRMT R37, RZ, 0x7610, R37 ;  /* 0x00007610ff257816 */ /* 0x000fc60000000025 */
[----:B--2---:R-:W-:Y:S01]  /*325d0*/  STL [R1+0xfa4], R38 ;  /* 0x000fa42601007387 */ /* 0x004fe20000100800 */
[----:B---3--:R-:W-:-:S04]  /*325e0*/  @!P1 LOP3.LUT R11, R11, R10, RZ, 0x3c, !PT ;  /* 0x0000000a0b0b9212 */ /* 0x008fc800078e3cff */
[----:B------:R-:W-:-:S04]  /*325f0*/  @!P1 LOP3.LUT R10, R11, R10, RZ, 0x3c, !PT ;  /* 0x0000000a0b0a9212 */ /* 0x000fc800078e3cff */
[----:B------:R-:W-:-:S05]  /*32600*/  @!P1 LOP3.LUT R11, R11, R10, RZ, 0x3c, !PT ;  /* 0x0000000a0b0b9212 */ /* 0x000fca00078e3cff */
[----:B------:R0:W2:Y:S04]  /*32610*/  @!P1 LDG.E.U8 R37, desc[UR20][R10.64] ;  /* 0x000000140a259981 */ /* 0x0000a8000c1e1100 */
[----:B------:R-:W3:Y:S01]  /*32620*/  LDL R11, [R1+0x6ec] ;  /* 0x0006ec00010b7983 */ /* 0x000ee20000100800 */
[----:B------:R-:W-:Y:S01]  /*32630*/  PRMT R36, RZ, 0x7610, R36 ;  /* 0x00007610ff247816 */ /* 0x000fe20000000024 */
[----:B0-----:R-:W-:Y:S01]  /*32640*/  @!P1 IMAD.MOV.U32 R10, RZ, RZ, R47 ;  /* 0x000000ffff0a9224 */ /* 0x001fe200078e002f */
[----:B------:R-:W-:-:S04]  /*32650*/  PRMT R35, RZ, 0x7610, R35 ;  /* 0x00007610ff237816 */ /* 0x000fc80000000023 */
[----:B---3--:R4:W3:Y:S04]  /*32660*/  @!P1 LDG.E.U8 R36, desc[UR20][R10.64] ;  /* 0x000000140a249981 */ /* 0x0088e8000c1e1100 */
[----:B--2---:R-:W-:Y:S04]  /*32670*/  STL [R1+0xfa8], R37 ;  /* 0x000fa82501007387 */ /* 0x004fe80000100800 */
[----:B------:R-:W2:Y:S01]  /*32680*/  LDL R47, [R1+0x3d8] ;  /* 0x0003d800012f7983 */ /* 0x000ea20000100800 */
[----:B----4-:R-:W-:Y:S02]  /*32690*/  @!P1 IMAD.MOV.U32 R10, RZ, RZ, R42 ;  /* 0x000000ffff0a9224 */ /* 0x010fe400078e002a */
[----:B------:R-:W-:-:S05]  /*326a0*/  @!P1 IMAD.MOV.U32 R11, RZ, RZ, R44 ;  /* 0x000000ffff0b9224 */ /* 0x000fca00078e002c */
[----:B------:R-:W4:Y:S04]  /*326b0*/  @!P1 LDG.E.U8 R35, desc[UR20][R10.64] ;  /* 0x000000140a239981 */ /* 0x000f28000c1e1100 */
[----:B---3--:R-:W-:Y:S04]  /*326c0*/  STL [R1+0xfac], R36 ;  /* 0x000fac2401007387 */ /* 0x008fe80000100800 */
[----:B------:R-:W3:Y:S04]  /*326d0*/  LDL R10, [R1+0x75c] ;  /* 0x00075c00010a7983 */ /* 0x000ee80000100800 */
[----:B------:R-:W3:Y:S01]  /*326e0*/  LDL R11, [R1+0x760] ;  /* 0x00076000010b7983 */ /* 0x000ee20000100800 */
[----:B------:R-:W-:-:S03]  /*326f0*/  PRMT R34, RZ, 0x7610, R34 ;  /* 0x00007610ff227816 */ /* 0x000fc60000000022 */
[----:B------:R-:W2:Y:S04]  /*32700*/  LDL R44, [R1+0x474] ;  /* 0x00047400012c7983 */ /* 0x000ea80000100800 */
[----:B------:R-:W2:Y:S04]  /*32710*/  LDL R42, [R1+0x478] ;  /* 0x00047800012a7983 */ /* 0x000ea80000100800 */
[----:B----4-:R-:W-:Y:S01]  /*32720*/  STL [R1+0xfb0], R35 ;  /* 0x000fb02301007387 */ /* 0x010fe20000100800 */
[----:B---3--:R-:W-:-:S04]  /*32730*/  @!P1 LOP3.LUT R11, R11, R10, RZ, 0x3c, !PT ;  /* 0x0000000a0b0b9212 */ /* 0x008fc800078e3cff */
[----:B------:R-:W-:-:S04]  /*32740*/  @!P1 LOP3.LUT R10, R11, R10, RZ, 0x3c, !PT ;  /* 0x0000000a0b0a9212 */ /* 0x000fc800078e3cff */
[----:B------:R-:W-:-:S05]  /*32750*/  @!P1 LOP3.LUT R11, R11, R10, RZ, 0x3c, !PT ;  /* 0x0000000a0b0b9212 */ /* 0x000fca00078e3cff */
[----:B------:R-:W3:Y:S04]  /*32760*/  @!P1 LDG.E.U8 R34, desc[UR20][R10.64] ;  /* 0x000000140a229981 */ /* 0x000ee8000c1e1100 */
[----:B------:R-:W4:Y:S04]  /*32770*/  LDL R10, [R1+0x794] ;  /* 0x00079400010a7983 */ /* 0x000f280000100800 */
[----:B------:R-:W4:Y:S01]  /*32780*/  LDL R11, [R1+0x798] ;  /* 0x00079800010b7983 */ /* 0x000f220000100800 */
[----:B------:R-:W-:-:S03]  /*32790*/  PRMT R33, RZ, 0x7610, R33 ;  /* 0x00007610ff217816 */ /* 0x000fc60000000021 */
[----:B---3--:R-:W-:Y:S01]  /*327a0*/  STL [R1+0xfb4], R34 ;  /* 0x000fb42201007387 */ /* 0x008fe20000100800 */
[----:B----4-:R-:W-:-:S04]  /*327b0*/  @!P1 LOP3.LUT R11, R11, R10, RZ, 0x3c, !PT ;  /* 0x0000000a0b0b9212 */ /* 0x010fc800078e3cff */
[----:B------:R-:W-:-:S04]  /*327c0*/  @!P1 LOP3.LUT R10, R11, R10, RZ, 0x3c, !PT ;  /* 0x0000000a0b0a9212 */ /* 0x000fc800078e3cff */
[----:B------:R-:W-:-:S05]  /*327d0*/  @!P1 LOP3.LUT R11, R11, R10, RZ, 0x3c, !PT ;  /* 0x0000000a0b0b9212 */ /* 0x000fca00078e3cff */
[----:B------:R2:W3:Y:S04]  /*327e0*/  @!P1 LDG.E.U8 R33, desc[UR20][R10.64] ;  /* 0x000000140a219981 */ /* 0x0004e8000c1e1100 */
[----:B------:R-:W4:Y:S01]  /*327f0*/  LDL R11, [R1+0x3d4] ;  /* 0x0003d400010b7983 */ /* 0x000f220000100800 */
[----:B------:R-:W-:Y:S01]  /*32800*/  PRMT R8, RZ, 0x7610, R8 ;  /* 0x00007610ff087816 */ /* 0x000fe20000000008 */
[----:B--2---:R-:W-:-:S05]  /*32810*/  @!P1 IMAD.MOV.U32 R10, RZ, RZ, R47 ;  /* 0x000000ffff0a9224 */ /* 0x004fca00078e002f */
[----:B----4-:R-:W2:Y:S04]  /*32820*/  @!P1 LDG.E.U8 R8, desc[UR20][R10.64] ;  /* 0x000000140a089981 */ /* 0x010ea8000c1e1100 */
[----:B---3--:R-:W-:Y:S04]  /*32830*/  STL [R1+0xfb8], R33 ;  /* 0x000fb82101007387 */ /* 0x008fe80000100800 */
[----:B------:R-:W3:Y:S04]  /*32840*/  LDL R47, [R1+0x538] ;  /* 0x00053800012f7983 */ /* 0x000ee80000100800 */
[----:B--2---:R0:W-:Y:S04]  /*32850*/  STL [R1+0xac], R8 ;  /* 0x0000ac0801007387 */ /* 0x0041e80000100800 */
[----:B0-----:R-:W2:Y:S04]  /*32860*/  LDL.LU R8, [R1+0x100c] ;  /* 0x00100c0001087983 */ /* 0x001ea80000300800 */
[----:B------:R-:W4:Y:S04]  /*32870*/  LDL R10, [R1+0x434] ;  /* 0x00043400010a7983 */ /* 0x000f280000100800 */
[----:B------:R-:W4:Y:S01]  /*32880*/  LDL R11, [R1+0x438] ;  /* 0x00043800010b7983 */ /* 0x000f220000100800 */
[----:B------:R-:W-:-:S02]  /*32890*/  PRMT R7, RZ, 0x7610, R7 ;  /* 0x00007610ff077816 */ /* 0x000fc40000000007 */
[----:B----4-:R-:W-:-:S04]  /*328a0*/  @!P1 LOP3.LUT R11, R11, R10, RZ, 0x3c, !PT ;  /* 0x0000000a0b0b9212 */ /* 0x010fc800078e3cff */
[----:B------:R-:W-:-:S04]  /*328b0*/  @!P1 LOP3.LUT R10, R11, R10, RZ, 0x3c, !PT ;  /* 0x0000000a0b0a9212 */ /* 0x000fc800078e3cff */
[----:B------:R-:W-:Y:S02]  /*328c0*/  @!P1 LOP3.LUT R11, R11, R10, RZ, 0x3c, !PT ;  /* 0x0000000a0b0b9212 */ /* 0x000fe400078e3cff */
[----:B--2---:R-:W-:-:S03]  /*328d0*/  PRMT R8, RZ, 0x7610, R8 ;  /* 0x00007610ff087816 */ /* 0x004fc60000000008 */
[----:B------:R0:W2:Y:S02]  /*328e0*/  @!P1 LDG.E.U8 R7, desc[UR20][R10.64] ;  /* 0x000000140a079981 */ /* 0x0000a4000c1e1100 */
[----:B0-----:R-:W-:Y:S02]  /*328f0*/  @!P1 IMAD.MOV.U32 R10, RZ, RZ, R42 ;  /* 0x000000ffff0a9224 */ /* 0x001fe400078e002a */
[----:B------:R-:W-:-:S05]  /*32900*/  @!P1 IMAD.MOV.U32 R11, RZ, RZ, R44 ;  /* 0x000000ffff0b9224 */ /* 0x000fca00078e002c */
[----:B------:R-:W4:Y:S04]  /*32910*/  @!P1 LDG.E.U8 R8, desc[UR20][R10.64] ;  /* 0x000000140a089981 */ /* 0x000f28000c1e1100 */
[----:B--2---:R0:W-:Y:S04]  /*32920*/  STL [R1+0xa0], R7 ;  /* 0x0000a00701007387 */ /* 0x0041e80000100800 */
[----:B0-----:R-:W2:Y:S04]  /*32930*/  LDL.LU R7, [R1+0x1008] ;  /* 0x0010080001077983 */ /* 0x001ea80000300800 */
[----:B------:R-:W3:Y:S04]  /*32940*/  LDL R44, [R1+0x5b4] ;  /* 0x0005b400012c7983 */ /* 0x000ee80000100800 */
[----:B------:R-:W3:Y:S04]  /*32950*/  LDL R42, [R1+0x5b8] ;  /* 0x0005b800012a7983 */ /* 0x000ee80000100800 */
[----:B----4-:R0:W-:Y:S04]  /*32960*/  STL [R1+0x94], R8 ;  /* 0x0000940801007387 */ /* 0x0101e80000100800 */
[----:B0-----:R-:W4:Y:S04]  /*32970*/  LDL.LU R8, [R1+0x1004] ;  /* 0x0010040001087983 */ /* 0x001f280000300800 */
[----:B------:R-:W3:Y:S04]  /*32980*/  LDL R10, [R1+0x4b4] ;  /* 0x0004b400010a7983 */ /* 0x000ee80000100800 */
[----:B------:R-:W3:Y:S01]  /*32990*/  LDL R11, [R1+0x4b8] ;  /* 0x0004b800010b7983 */ /* 0x000ee20000100800 */
[----:B--2---:R-:W-:-:S02]  /*329a0*/  PRMT R7, RZ, 0x7610, R7 ;  /* 0x00007610ff077816 */ /* 0x004fc40000000007 */
[----:B---3--:R-:W-:-:S04]  /*329b0*/  @!P1 LOP3.LUT R11, R11, R10, RZ, 0x3c, !PT ;  /* 0x0000000a0b0b9212 */ /* 0x008fc800078e3cff */
[----:B------:R-:W-:-:S04]  /*329c0*/  @!P1 LOP3.LUT R10, R11, R10, RZ, 0x3c, !PT ;  /* 0x0000000a0b0a9212 */ /* 0x000fc800078e3cff */
[----:B------:R-:W-:-:S05]  /*329d0*/  @!P1 LOP3.LUT R11, R11, R10, RZ, 0x3c, !PT ;  /* 0x0000000a0b0b9212 */ /* 0x000fca00078e3cff */
[----:B------:R-:W2:Y:S04]  /*329e0*/  @!P1 LDG.E.U8 R7, desc[UR20][R10.64] ;  /* 0x000000140a079981 */ /* 0x000ea8000c1e1100 */
[----:B--2---:R0:W-:Y:S04]  /*329f0*/  STL [R1+0x88], R7 ;  /* 0x0000880701007387 */ /* 0x0041e80000100800 */
[----:B0-----:R-:W2:Y:S04]  /*32a00*/  LDL.LU R7, [R1+0x1000] ;  /* 0x0010000001077983 */ /* 0x001ea80000300800 */
[----:B------:R-:W3:Y:S04]  /*32a10*/  LDL R10, [R1+0x4f4] ;  /* 0x0004f400010a7983 */ /* 0x000ee80000100800 */
[----:B------:R-:W3:Y:S01]  /*32a20*/  LDL R11, [R1+0x4f8] ;  /* 0x0004f800010b7983 */ /* 0x000ee20000100800 */
[----:B----4-:R-:W-:-:S02]  /*32a30*/  PRMT R8, RZ, 0x7610, R8 ;  /* 0x00007610ff087816 */ /* 0x010fc40000000008 */
[----:B---3--:R-:W-:-:S04]  /*32a40*/  @!P1 LOP3.LUT R11, R11, R10, RZ, 0x3c, !PT ;  /* 0x0000000a0b0b9212 */ /* 0x008fc800078e3cff */
[----:B------:R-:W-:-:S04]  /*32a50*/  @!P1 LOP3.LUT R10, R11, R10, RZ, 0x3c, !PT ;  /* 0x0000000a0b0a9212 */ /* 0x000fc800078e3cff */
[----:B------:R-:W-:-:S05]  /*32a60*/  @!P1 LOP3.LUT R11, R11, R10, RZ, 0x3c, !PT ;  /* 0x0000000a0b0b9212 */ /* 0x000fca00078e3cff */
[----:B------:R-:W3:Y:S01]  /*32a70*/  @!P1 LDG.E.U8 R8, desc[UR20][R10.64] ;  /* 0x000000140a089981 */ /* 0x000ee2000c1e1100 */
[----:B------:R-:W-:-:S03]  /*32a80*/  PRMT R46, RZ, 0x7610, R46 ;  /* 0x00007610ff2e7816 */ /* 0x000fc6000000002e */
[----:B---3--:R0:W-:Y:S04]  /*32a90*/  STL [R1+0x6c], R8 ;  /* 0x00006c0801007387 */ /* 0x0081e80000100800 */
[----:B0-----:R-:W3:Y:S04]  /*32aa0*/  LDL.LU R8, [R1+0xffc] ;  /* 0x000ffc0001087983 */ /* 0x001ee80000300800 */
[----:B------:R-:W4:Y:S01]  /*32ab0*/  LDL R11, [R1+0x534] ;  /* 0x00053400010b7983 */ /* 0x000f220000100800 */
[----:B------:R-:W-:Y:S01]  /*32ac0*/  @!P1 IMAD.MOV.U32 R10, RZ, RZ, R47 ;  /* 0x000000ffff0a9224 */ /* 0x000fe200078e002f */
[----:B--2---:R-:W-:-:S02]  /*32ad0*/  PRMT R7, RZ, 0x7610, R7 ;  /* 0x00007610ff077816 */ /* 0x004fc40000000007 */
[----:B------:R-:W2:Y:S04]  /*32ae0*/  LDL R47, [R1+0x674] ;  /* 0x00067400012f7983 */ /* 0x000ea80000100800 */
[----:B----4-:R0:W4:Y:S04]  /*32af0*/  @!P1 LDG.E.U8 R46, desc[UR20][R10.64] ;  /* 0x000000140a2e9981 */ /* 0x010128000c1e1100 */
[----:B------:R-:W0:Y:S04]  /*32b00*/  LDL R10, [R1+0x574] ;  /* 0x00057400010a7983 */ /* 0x000e280000100800 */
[----:B------:R-:W0:Y:S01]  /*32b10*/  LDL R11, [R1+0x578] ;  /* 0x00057800010b7983 */ /* 0x000e220000100800 */
[----:B---3--:R-:W-:-:S02]  /*32b20*/  PRMT R8, RZ, 0x7610, R8 ;  /* 0x00007610ff087816 */ /* 0x008fc40000000008 */
[----:B0-----:R-:W-:-:S04]  /*32b30*/  @!P1 LOP3.LUT R11, R11, R10, RZ, 0x3c, !PT ;  /* 0x0000000a0b0b9212 */ /* 0x001fc800078e3cff */
[----:B------:R-:W-:-:S04]  /*32b40*/  @!P1 LOP3.LUT R10, R11, R10, RZ, 0x3c, !PT ;  /* 0x0000000a0b0a9212 */ /* 0x000fc800078e3cff */
[----:B------:R-:W-:-:S05]  /*32b50*/  @!P1 LOP3.LUT R11, R11, R10, RZ, 0x3c, !PT ;  /* 0x0000000a0b0b9212 */ /* 0x000fca00078e3cff */
[----:B------:R0:W3:Y:S02]  /*32b60*/  @!P1 LDG.E.U8 R8, desc[UR20][R10.64] ;  /* 0x000000140a089981 */ /* 0x0000e4000c1e1100 */
[----:B0-----:R-:W-:Y:S02]  /*32b70*/  @!P1 IMAD.MOV.U32 R10, RZ, RZ, R42 ;  /* 0x000000ffff0a9224 */ /* 0x001fe400078e002a */
[----:B------:R-:W-:-:S05]  /*32b80*/  @!P1 IMAD.MOV.U32 R11, RZ, RZ, R44 ;  /* 0x000000ffff0b9224 */ /* 0x000fca00078e002c */
[----:B------:R-:W2:Y:S04]  /*32b90*/  @!P1 LDG.E.U8 R7, desc[UR20][R10.64] ;  /* 0x000000140a079981 */ /* 0x000ea8000c1e1100 */
[----:B----4-:R0:W-:Y:S04]  /*32ba0*/  STL [R1+0x5c], R46 ;  /* 0x00005c2e01007387 */ /* 0x0101e80000100800 */
[----:B0-----:R-:W4:Y:S04]  /*32bb0*/  LDL R46, [R1+0x678] ;  /* 0x00067800012e7983 */ /* 0x001f280000100800 */
[----:B---3--:R0:W-:Y:S04]  /*32bc0*/  STL [R1+0x4c], R8 ;  /* 0x00004c0801007387 */ /* 0x0081e80000100800 */
[----:B0-----:R-:W3:Y:S04]  /*32bd0*/  LDL.LU R8, [R1+0xff8] ;  /* 0x000ff80001087983 */ /* 0x001ee80000300800 */
[----:B------:R-:W4:Y:S04]  /*32be0*/  LDL R44, [R1+0x6b4] ;  /* 0x0006b400012c7983 */ /* 0x000f280000100800 */
[----:B------:R-:W4:Y:S04]  /*32bf0*/  LDL R42, [R1+0x6b8] ;  /* 0x0006b800012a7983 */ /* 0x000f280000100800 */
        /* <DEDUP_REMOVED lines=14> */
[----:B------:R-:W-:Y:S02]  /*32ce0*/  PRMT R32, RZ, 0x7610, R32 ;  /* 0x00007610ff207816 */ /* 0x000fe40000000020 */
[----:B---3--:R-:W-:-:S04]  /*32cf0*/  @!P1 LOP3.LUT R11, R11, R10, RZ, 0x3c, !PT ;  /* 0x0000000a0b0b9212 */ /* 0x008fc800078e3cff */
[----:B------:R-:W-:-:S04]  /*32d00*/  @!P1 LOP3.LUT R10, R11, R10, RZ, 0x3c, !PT ;  /* 0x0000000a0b0a9212 */ /* 0x000fc800078e3cff */
[----:B------:R-:W-:-:S05]  /*32d10*/  @!P1 LOP3.LUT R11, R11, R10, RZ, 0x3c, !PT ;  /* 0x0000000a0b0b9212 */ /* 0x000fca00078e3cff */
[----:B------:R4:W3:Y:S02]  /*32d20*/  @!P1 LDG.E.U8 R74, desc[UR20][R10.64] ;  /* 0x000000140a4a9981 */ /* 0x0008e4000c1e1100 */
[----:B----4-:R-:W-:Y:S02]  /*32d30*/  @!P1 IMAD.MOV.U32 R10, RZ, RZ, R46 ;  /* 0x000000ffff0a9224 */ /* 0x010fe400078e002e */
[----:B------:R-:W-:-:S05]  /*32d40*/  @!P1 IMAD.MOV.U32 R11, RZ, RZ, R47 ;  /* 0x000000ffff0b9224 */ /* 0x000fca00078e002f */
[----:B------:R0:W4:Y:S01]  /*32d50*/  @!P1 LDG.E.U8 R32, desc[UR20][R10.64] ;  /* 0x000000140a209981 */ /* 0x000122000c1e1100 */
[----:B------:R-:W-:Y:S01]  /*32d60*/  PRMT R31, RZ, 0x7610, R31 ;  /* 0x00007610ff1f7816 */ /* 0x000fe2000000001f */
[----:B0-----:R-:W-:Y:S02]  /*32d70*/  @!P1 IMAD.MOV.U32 R10, RZ, RZ, R42 ;  /* 0x000000ffff0a9224 */ /* 0x001fe400078e002a */
[----:B------:R-:W-:-:S05]  /*32d80*/  @!P1 IMAD.MOV.U32 R11, RZ, RZ, R44 ;  /* 0x000000ffff0b9224 */ /* 0x000fca00078e002c */
[----:B------:R-:W2:Y:S04]  /*32d90*/  @!P1 LDG.E.U8 R31, desc[UR20][R10.64] ;  /* 0x000000140a1f9981 */ /* 0x000ea8000c1e1100 */
[----:B---3--:R0:W-:Y:S04]  /*32da0*/  STL [R1+0xfbc], R74 ;  /* 0x000fbc4a01007387 */ /* 0x0081e80000100800 */
[----:B------:R-:W3:Y:S04]  /*32db0*/  LDL R47, [R1+0x764] ;  /* 0x00076400012f7983 */ /* 0x000ee80000100800 */
[----:B------:R-:W3:Y:S04]  /*32dc0*/  LDL R46, [R1+0x768] ;  /* 0x00076800012e7983 */ /* 0x000ee80000100800 */
[----:B0-----:R-:W3:Y:S04]  /*32dd0*/  LDL R74, [R1+0x730] ;  /* 0x00073000014a7983 */ /* 0x001ee80000100800 */
[----:B----4-:R-:W-:Y:S04]  /*32de0*/  STL [R1+0xfc0], R32 ;  /* 0x000fc02001007387 */ /* 0x010fe80000100800 */
[----:B------:R-:W4:Y:S04]  /*32df0*/  LDL R10, [R1+0x6f4] ;  /* 0x0006f400010a7983 */ /* 0x000f280000100800 */
[----:B------:R-:W4:Y:S01]  /*32e00*/  LDL R11, [R1+0x6f8] ;  /* 0x0006f800010b7983 */ /* 0x000f220000100800 */
[----:B------:R-:W-:-:S03]  /*32e10*/  PRMT R30, RZ, 0x7610, R30 ;  /* 0x00007610ff1e7816 */ /* 0x000fc6000000001e */
[----:B------:R-:W3:Y:S04]  /*32e20*/  LDL R44, [R1+0x79c] ;  /* 0x00079c00012c7983 */ /* 0x000ee80000100800 */
[----:B------:R-:W3:Y:S04]  /*32e30*/  LDL R42, [R1+0x7a0] ;  /* 0x0007a000012a7983 */ /* 0x000ee80000100800 */
[----:B--2---:R-:W-:Y:S01]  /*32e40*/  STL [R1+0xfc4], R31 ;  /* 0x000fc41f01007387 */ /* 0x004fe20000100800 */
[----:B----4-:R-:W-:-:S04]  /*32e50*/  @!P1 LOP3.LUT R11, R11, R10, RZ, 0x3c, !PT ;  /* 0x0000000a0b0b9212 */ /* 0x010fc800078e3cff */
[----:B------:R-:W-:-:S04]  /*32e60*/  @!P1 LOP3.LUT R10, R11, R10, RZ, 0x3c, !PT ;  /* 0x0000000a0b0a9212 */ /* 0x000fc800078e3cff */
[----:B------:R-:W-:-:S05]  /*32e70*/  @!P1 LOP3.LUT R11, R11, R10, RZ, 0x3c, !PT ;  /* 0x0000000a0b0b9212 */ /* 0x000fca00078e3cff */
[----:B------:R3:W2:Y:S04]  /*32e80*/  @!P1 LDG.E.U8 R30, desc[UR20][R10.64] ;  /* 0x000000140a1e9981 */ /* 0x0006a8000c1e1100 */
[----:B------:R-:W4:Y:S01]  /*32e90*/  LDL R11, [R1+0x72c] ;  /* 0x00072c00010b7983 */ /* 0x000f220000100800 */
[----:B------:R-:W-:Y:S01]  /*32ea0*/  PRMT R29, RZ, 0x7610, R29 ;  /* 0x00007610ff1d7816 */ /* 0x000fe2000000001d */
[----:B---3--:R-:W-:Y:S01]  /*32eb0*/  @!P1 IMAD.MOV.U32 R10, RZ, RZ, R74 ;  /* 0x000000ffff0a9224 */ /* 0x008fe200078e004a */
[----:B------:R-:W-:-:S04]  /*32ec0*/  PRMT R28, RZ, 0x7610, R28 ;  /* 0x00007610ff1c7816 */ /* 0x000fc8000000001c */
[----:B----4-:R0:W3:Y:S02]  /*32ed0*/  @!P1 LDG.E.U8 R29, desc[UR20][R10.64] ;  /* 0x000000140a1d9981 */ /* 0x0100e4000c1e1100 */
[----:B0-----:R-:W-:Y:S02]  /*32ee0*/  @!P1 IMAD.MOV.U32 R10, RZ, RZ, R46 ;  /* 0x000000ffff0a9224 */ /* 0x001fe400078e002e */
[----:B------:R-:W-:-:S05]  /*32ef0*/  @!P1 IMAD.MOV.U32 R11, RZ, RZ, R47 ;  /* 0x000000ffff0b9224 */ /* 0x000fca00078e002f */
[----:B------:R0:W4:Y:S01]  /*32f00*/  @!P1 LDG.E.U8 R28, desc[UR20][R10.64] ;  /* 0x000000140a1c9981 */ /* 0x000122000c1e1100 */
[----:B------:R-:W-:-:S03]  /*32f10*/  PRMT R27, RZ, 0x7610, R27 ;  /* 0x00007610ff1b7816 */ /* 0x000fc6000000001b */
[----:B--2---:R-:W-:Y:S04]  /*32f20*/  STL [R1+0xfc8], R30 ;  /* 0x000fc81e01007387 */ /* 0x004fe80000100800 */
[----:B------:R-:W2:Y:S01]  /*32f30*/  LDL R74, [R1+0x440] ;  /* 0x00044000014a7983 */ /* 0x000ea20000100800 */
[----:B0-----:R-:W-:Y:S02]  /*32f40*/  @!P1 IMAD.MOV.U32 R10, RZ, RZ, R42 ;  /* 0x000000ffff0a9224 */ /* 0x001fe400078e002a */
[----:B------:R-:W-:-:S05]  /*32f50*/  @!P1 IMAD.MOV.U32 R11, RZ, RZ, R44 ;  /* 0x000000ffff0b9224 */ /* 0x000fca00078e002c */
[----:B------:R0:W2:Y:S04]  /*32f60*/  @!P1 LDG.E.U8 R27, desc[UR20][R10.64] ;  /* 0x000000140a1b9981 */ /* 0x0000a8000c1e1100 */
[----:B---3--:R-:W-:Y:S04]  /*32f70*/  STL [R1+0xfcc], R29 ;  /* 0x000fcc1d01007387 */ /* 0x008fe80000100800 */
[----:B------:R-:W3:Y:S04]  /*32f80*/  LDL R47, [R1+0x47c] ;  /* 0x00047c00012f7983 */ /* 0x000ee80000100800 */
[----:B------:R-:W2:Y:S04]  /*32f90*/  LDL R46, [R1+0x480] ;  /* 0x00048000012e7983 */ /* 0x000ea80000100800 */
[----:B----4-:R-:W-:Y:S04]  /*32fa0*/  STL [R1+0xfd0], R28 ;  /* 0x000fd01c01007387 */ /* 0x010fe80000100800 */
[----:B------:R-:W0:Y:S04]  /*32fb0*/  LDL R10, [R1+0x3dc] ;  /* 0x0003dc00010a7983 */ /* 0x000e280000100800 */
[----:B------:R-:W0:Y:S01]  /*32fc0*/  LDL R11, [R1+0x3e0] ;  /* 0x0003e000010b7983 */ /* 0x000e220000100800 */
[----:B------:R-:W-:-:S03]  /*32fd0*/  PRMT R8, RZ, 0x7610, R8 ;  /* 0x00007610ff087816 */ /* 0x000fc60000000008 */
[----:B------:R-:W4:Y:S04]  /*32fe0*/  LDL R44, [R1+0x4bc] ;  /* 0x0004bc00012c7983 */ /* 0x000f280000100800 */
[----:B------:R-:W2:Y:S01]  /*32ff0*/  LDL R42, [R1+0x4c0] ;  /* 0x0004c000012a7983 */ /* 0x000ea20000100800 */
[----:B0-----:R-:W-:-:S04]  /*33000*/  @!P1 LOP3.LUT R11, R11, R10, RZ, 0x3c, !PT ;  /* 0x0000000a0b0b9212 */ /* 0x001fc800078e3cff */
[----:B------:R-:W-:-:S04]  /*33010*/  @!P1 LOP3.LUT R10, R11, R10, RZ, 0x3c, !PT ;  /* 0x0000000a0b0a9212 */ /* 0x000fc800078e3cff */
[----:B------:R-:W-:-:S05]  /*33020*/  @!P1 LOP3.LUT R11, R11, R10, RZ, 0x3c, !PT ;  /* 0x0000000a0b0b9212 */ /* 0x000fca00078e3cff */
[----:B------:R-:W3:Y:S04]  /*33030*/  @!P1 LDG.E.U8 R8, desc[UR20][R10.64] ;  /* 0x000000140a089981 */ /* 0x000ee8000c1e1100 */
[----:B--2---:R-:W-:Y:S01]  /*33040*/  STL [R1+0xfd4], R27 ;  /* 0x000fd41b01007387 */ /* 0x004fe20000100800 */
[----:B------:R-:W-:-:S03]  /*33050*/  PRMT R41, RZ, 0x7610, R41 ;  /* 0x00007610ff297816 */ /* 0x000fc60000000029 */
[----:B---3--:R0:W-:Y:S04]  /*33060*/  STL [R1+0xa8], R8 ;  /* 0x0000a80801007387 */ /* 0x0081e80000100800 */
[----:B0-----:R-:W2:Y:S04]  /*33070*/  LDL.LU R8, [R1+0xfec] ;  /* 0x000fec0001087983 */ /* 0x001ea80000300800 */
[----:B------:R-:W3:Y:S01]  /*33080*/  LDL R11, [R1+0x43c] ;  /* 0x00043c00010b7983 */ /* 0x000ee20000100800 */
[----:B------:R-:W-:Y:S01]  /*33090*/  @!P1 IMAD.MOV.U32 R10, RZ, RZ, R74 ;  /* 0x000000ffff0a9224 */ /* 0x000fe200078e004a */
[----:B------:R-:W-:-:S02]  /*330a0*/  PRMT R37, RZ, 0x7610, R37 ;  /* 0x00007610ff257816 */ /* 0x000fc40000000025 */
[----:B------:R-:W-:Y:S01]  /*330b0*/  PRMT R29, RZ, 0x7610, R29 ;  /* 0x00007610ff1d7816 */ /* 0x000fe2000000001d */
[----:B------:R-:W2:Y:S04]  /*330c0*/  LDL R74, [R1+0x53c] ;  /* 0x00053c00014a7983 */ /* 0x000ea80000100800 */
[----:B---3--:R0:W3:Y:S02]  /*330d0*/  @!P1 LDG.E.U8 R41, desc[UR20][R10.64] ;  /* 0x000000140a299981 */ /* 0x0080e4000c1e1100 */
[----:B0-----:R-:W-:Y:S02]  /*330e0*/  @!P1 IMAD.MOV.U32 R10, RZ, RZ, R46 ;  /* 0x000000ffff0a9224 */ /* 0x001fe400078e002e */
[----:B------:R-:W-:-:S05]  /*330f0*/  @!P1 IMAD.MOV.U32 R11, RZ, RZ, R47 ;  /* 0x000000ffff0b9224 */ /* 0x000fca00078e002f */
[----:B------:R0:W2:Y:S02]  /*33100*/  @!P1 LDG.E.U8 R37, desc[UR20][R10.64] ;  /* 0x000000140a259981 */ /* 0x0000a4000c1e1100 */
[----:B0-----:R-:W-:Y:S02]  /*33110*/  @!P1 IMAD.MOV.U32 R10, RZ, RZ, R42 ;  /* 0x000000ffff0a9224 */ /* 0x001fe400078e002a */
[----:B----4-:R-:W-:-:S05]  /*33120*/  @!P1 IMAD.MOV.U32 R11, RZ, RZ, R44 ;  /* 0x000000ffff0b9224 */ /* 0x010fca00078e002c */
[----:B------:R0:W4:Y:S04]  /*33130*/  @!P1 LDG.E.U8 R29, desc[UR20][R10.64] ;  /* 0x000000140a1d9981 */ /* 0x000128000c1e1100 */
[----:B---3--:R1:W-:Y:S04]  /*33140*/  STL [R1+0x9c], R41 ;  /* 0x00009c2901007387 */ /* 0x0083e80000100800 */
[----:B------:R-:W3:Y:S04]  /*33150*/  LDL R47, [R1+0x57c] ;  /* 0x00057c00012f7983 */ /* 0x000ee80000100800 */
[----:B-1----:R-:W3:Y:S04]  /*33160*/  LDL R41, [R1+0x540] ;  /* 0x0005400001297983 */ /* 0x002ee80000100800 */
[----:B--2---:R1:W-:Y:S04]  /*33170*/  STL [R1+0x90], R37 ;  /* 0x0000902501007387 */ /* 0x0043e80000100800 */
[----:B------:R-:W0:Y:S04]  /*33180*/  LDL R10, [R1+0x4fc] ;  /* 0x0004fc00010a7983 */ /* 0x000e280000100800 */
[----:B------:R-:W0:Y:S04]  /*33190*/  LDL R11, [R1+0x500] ;  /* 0x00050000010b7983 */ /* 0x000e280000100800 */
[----:B------:R-:W2:Y:S04]  /*331a0*/  LDL R46, [R1+0x5bc] ;  /* 0x0005bc00012e7983 */ /* 0x000ea80000100800 */
[----:B------:R-:W2:Y:S01]  /*331b0*/  LDL R44, [R1+0x5c0] ;  /* 0x0005c000012c7983 */ /* 0x000ea20000100800 */
[----:B------:R-:W-:-:S02]  /*331c0*/  PRMT R76, RZ, 0x7610, R76 ;  /* 0x00007610ff4c7816 */ /* 0x000fc4000000004c */
[----:B------:R-:W-:Y:S02]  /*331d0*/  PRMT R34, RZ, 0x7610, R34 ;  /* 0x00007610ff227816 */ /* 0x000fe40000000022 */
[----:B------:R-:W-:Y:S02]  /*331e0*/  PRMT R28, RZ, 0x7610, R28 ;  /* 0x00007610ff1c7816 */ /* 0x000fe4000000001c */
[----:B------:R-:W-:Y:S01]  /*331f0*/  PRMT R43, RZ, 0x7610, R43 ;  /* 0x00007610ff2b7816 */ /* 0x000fe2000000002b */
[----:B------:R-:W2:Y:S04]  /*33200*/  LDL R42, [R1+0x5fc] ;  /* 0x0005fc00012a7983 */ /* 0x000ea80000100800 */
[----:B-1----:R-:W2:Y:S01]  /*33210*/  LDL R37, [R1+0x580] ;  /* 0x0005800001257983 */ /* 0x002ea20000100800 */
[----:B0-----:R-:W-:-:S04]  /*33220*/  @!P1 LOP3.LUT R11, R11, R10, RZ, 0x3c, !PT ;  /* 0x0000000a0b0b9212 */ /* 0x001fc800078e3cff */
[----:B------:R-:W-:-:S04]  /*33230*/  @!P1 LOP3.LUT R10, R11, R10, RZ, 0x3c, !PT ;  /* 0x0000000a0b0a9212 */ /* 0x000fc800078e3cff */
[----:B------:R-:W-:-:S05]  /*33240*/  @!P1 LOP3.LUT R11, R11, R10, RZ, 0x3c, !PT ;  /* 0x0000000a0b0b9212 */ /* 0x000fca00078e3cff */
[----:B------:R3:W4:Y:S02]  /*33250*/  @!P1 LDG.E.U8 R76, desc[UR20][R10.64] ;  /* 0x000000140a4c9981 */ /* 0x000724000c1e1100 */
[----:B---3--:R-:W-:Y:S02]  /*33260*/  @!P1 IMAD.MOV.U32 R10, RZ, RZ, R41 ;  /* 0x000000ffff0a9224 */ /* 0x008fe400078e0029 */
[----:B------:R-:W-:-:S05]  /*33270*/  @!P1 IMAD.MOV.U32 R11, RZ, RZ, R74 ;  /* 0x000000ffff0b9224 */ /* 0x000fca00078e004a */
[----:B------:R2:W3:Y:S02]  /*33280*/  @!P1 LDG.E.U8 R34, desc[UR20][R10.64] ;  /* 0x000000140a229981 */ /* 0x0004e4000c1e1100 */
[----:B--2---:R-:W-:Y:S02]  /*33290*/  @!P1 IMAD.MOV.U32 R10, RZ, RZ, R37 ;  /* 0x000000ffff0a9224 */ /* 0x004fe400078e0025 */
[----:B------:R-:W-:-:S05]  /*332a0*/  @!P1 IMAD.MOV.U32 R11, RZ, RZ, R47 ;  /* 0x000000ffff0b9224 */ /* 0x000fca00078e002f */
[----:B------:R0:W2:Y:S02]  /*332b0*/  @!P1 LDG.E.U8 R28, desc[UR20][R10.64] ;  /* 0x000000140a1c9981 */ /* 0x0000a4000c1e1100 */
[----:B0-----:R-:W-:Y:S02]  /*332c0*/  @!P1 IMAD.MOV.U32 R10, RZ, RZ, R44 ;  /* 0x000000ffff0a9224 */ /* 0x001fe400078e002c */
[----:B------:R-:W-:-:S05]  /*332d0*/  @!P1 IMAD.MOV.U32 R11, RZ, RZ, R46 ;  /* 0x000000ffff0b9224 */ /* 0x000fca00078e002e */
[----:B------:R-:W2:Y:S04]  /*332e0*/  @!P1 LDG.E.U8 R43, desc[UR20][R10.64] ;  /* 0x000000140a2b9981 */ /* 0x000ea8000c1e1100 */
[----:B----4-:R0:W-:Y:S04]  /*332f0*/  STL [R1+0x78], R29 ;  /* 0x0000781d01007387 */ /* 0x0101e80000100800 */
[----:B------:R-:W4:Y:S04]  /*33300*/  LDL R41, [R1+0x63c] ;  /* 0x00063c0001297983 */ /* 0x000f280000100800 */
[----:B0-----:R-:W4:Y:S04]  /*33310*/  LDL R29, [R1+0x600] ;  /* 0x00060000011d7983 */ /* 0x001f280000100800 */
[----:B---3--:R0:W-:Y:S04]  /*33320*/  STL [R1+0x58], R34 ;  /* 0x0000582201007387 */ /* 0x0081e80000100800 */
[----:B------:R-:W3:Y:S04]  /*33330*/  LDL R37, [R1+0x67c] ;  /* 0x00067c0001257983 */ /* 0x000ee80000100800 */
[----:B0-----:R-:W3:Y:S04]  /*33340*/  LDL R34, [R1+0x640] ;  /* 0x0006400001227983 */ /* 0x001ee80000100800 */
[----:B--2---:R0:W-:Y:S04]  /*33350*/  STL [R1+0x48], R28 ;  /* 0x0000481c01007387 */ /* 0x0041e80000100800 */
[----:B------:R-:W2:Y:S04]  /*33360*/  LDL R44, [R1+0x6bc] ;  /* 0x0006bc00012c7983 */ /* 0x000ea80000100800 */
[----:B0-----:R-:W2:Y:S04]  /*33370*/  LDL R28, [R1+0x680] ;  /* 0x00068000011c7983 */ /* 0x001ea80000100800 */
[----:B------:R0:W-:Y:S04]  /*33380*/  STL [R1+0x1c], R43 ;  /* 0x00001c2b01007387 */ /* 0x0001e80000100800 */
[----:B0-----:R-:W2:Y:S01]  /*33390*/  LDL R43, [R1+0x6c0] ;  /* 0x0006c000012b7983 */ /* 0x001ea20000100800 */
[----:B------:R-:W-:Y:S01]  /*333a0*/  PRMT R45, RZ, 0x7610, R45 ;  /* 0x00007610ff2d7816 */ /* 0x000fe2000000002d */
[----:B----4-:R-:W-:-:S02]  /*333b0*/  @!P1 IMAD.MOV.U32 R10, RZ, RZ, R29 ;  /* 0x000000ffff0a9224 */ /* 0x010fc400078e001d */
[----:B------:R-:W-:Y:S01]  /*333c0*/  @!P1 IMAD.MOV.U32 R11, RZ, RZ, R42 ;  /* 0x000000ffff0b9224 */ /* 0x000fe200078e002a */
[----:B------:R-:W-:Y:S02]  /*333d0*/  PRMT R72, RZ, 0x7610, R72 ;  /* 0x00007610ff487816 */ /* 0x000fe40000000048 */
[----:B------:R-:W-:Y:S02]  /*333e0*/  PRMT R26, RZ, 0x7610, R26 ;  /* 0x00007610ff1a7816 */ /* 0x000fe4000000001a */
[----:B------:R-:W-:Y:S01]  /*333f0*/  PRMT R25, RZ, 0x7610, R25 ;  /* 0x00007610ff197816 */ /* 0x000fe20000000019 */
[----:B------:R-:W4:Y:S04]  /*33400*/  LDL R42, [R1+0x6fc] ;  /* 0x0006fc00012a7983 */ /* 0x000f280000100800 */
[----:B------:R0:W4:Y:S04]  /*33410*/  @!P1 LDG.E.U8 R45, desc[UR20][R10.64] ;  /* 0x000000140a2d9981 */ /* 0x000128000c1e1100 */
[----:B------:R-:W4:Y:S01]  /*33420*/  LDL R29, [R1+0x700] ;  /* 0x00070000011d7983 */ /* 0x000f220000100800 */
[----:B0-----:R-:W-:-:S03]  /*33430*/  @!P1 IMAD.MOV.U32 R11, RZ, RZ, R41 ;  /* 0x000000ffff0b9224 */ /* 0x001fc600078e0029 */
[----:B------:R-:W4:Y:S01]  /*33440*/  LDL R41, [R1+0x734] ;  /* 0x0007340001297983 */ /* 0x000f220000100800 */
[----:B---3--:R-:W-:-:S03]  /*33450*/  @!P1 IMAD.MOV.U32 R10, RZ, RZ, R34 ;  /* 0x000000ffff0a9224 */ /* 0x008fc600078e0022 */
[----:B------:R-:W3:Y:S04]  /*33460*/  LDL R34, [R1+0x738] ;  /* 0x0007380001227983 */ /* 0x000ee80000100800 */
[----:B------:R0:W3:Y:S02]  /*33470*/  @!P1 LDG.E.U8 R72, desc[UR20][R10.64] ;  /* 0x000000140a489981 */ /* 0x0000e4000c1e1100 */
[----:B0-----:R-:W-:Y:S02]  /*33480*/  @!P1 IMAD.MOV.U32 R11, RZ, RZ, R37 ;  /* 0x000000ffff0b9224 */ /* 0x001fe400078e0025 */
[----:B--2---:R-:W-:-:S05]  /*33490*/  @!P1 IMAD.MOV.U32 R10, RZ, RZ, R28 ;  /* 0x000000ffff0a9224 */ /* 0x004fca00078e001c */
[----:B------:R0:W2:Y:S02]  /*334a0*/  @!P1 LDG.E.U8 R26, desc[UR20][R10.64] ;  /* 0x000000140a1a9981 */ /* 0x0000a4000c1e1100 */
[----:B0-----:R-:W-:Y:S02]  /*334b0*/  @!P1 IMAD.MOV.U32 R11, RZ, RZ, R44 ;  /* 0x000000ffff0b9224 */ /* 0x001fe400078e002c */
[----:B------:R-:W-:-:S05]  /*334c0*/  @!P1 IMAD.MOV.U32 R10, RZ, RZ, R43 ;  /* 0x000000ffff0a9224 */ /* 0x000fca00078e002b */
[----:B------:R4:W2:Y:S01]  /*334d0*/  @!P1 LDG.E.U8 R25, desc[UR20][R10.64] ;  /* 0x000000140a199981 */ /* 0x0008a2000c1e1100 */
[----:B------:R-:W-:Y:S01]  /*334e0*/  PRMT R24, RZ, 0x7610, R24 ;  /* 0x00007610ff187816 */ /* 0x000fe20000000018 */
[----:B----4-:R-:W-:Y:S02]  /*334f0*/  @!P1 IMAD.MOV.U32 R10, RZ, RZ, R29 ;  /* 0x000000ffff0a9224 */ /* 0x010fe400078e001d */
[----:B------:R-:W-:-:S05]  /*33500*/  @!P1 IMAD.MOV.U32 R11, RZ, RZ, R42 ;  /* 0x000000ffff0b9224 */ /* 0x000fca00078e002a */
[----:B------:R0:W4:Y:S04]  /*33510*/  @!P1 LDG.E.U8 R24, desc[UR20][R10.64] ;  /* 0x000000140a189981 */ /* 0x000128000c1e1100 */
[----:B---3--:R-:W-:Y:S04]  /*33520*/  STL [R1+0xf84], R72 ;  /* 0x000f844801007387 */ /* 0x008fe80000100800 */
[----:B------:R-:W-:Y:S04]  /*33530*/  STL [R1+0x68], R76 ;  /* 0x0000684c01007387 */ /* 0x000fe80000100800 */
[----:B------:R-:W3:Y:S04]  /*33540*/  LDL R37, [R1+0x76c] ;  /* 0x00076c0001257983 */ /* 0x000ee80000100800 */
[----:B------:R-:W3:Y:S04]  /*33550*/  LDL R28, [R1+0x770] ;  /* 0x00077000011c7983 */ /* 0x000ee80000100800 */
[----:B--2---:R-:W-:Y:S04]  /*33560*/  STL [R1+0xf88], R26 ;  /* 0x000f881a01007387 */ /* 0x004fe80000100800 */
[----:B------:R1:W-:Y:S04]  /*33570*/  STL [R1+0xf8c], R25 ;  /* 0x000f8c1901007387 */ /* 0x0003e80000100800 */
[----:B------:R-:W2:Y:S04]  /*33580*/  LDL R42, [R1+0x7a4] ;  /* 0x0007a400012a7983 */ /* 0x000ea80000100800 */
[----:B------:R-:W2:Y:S01]  /*33590*/  LDL R29, [R1+0x7a8] ;  /* 0x0007a800011d7983 */ /* 0x000ea20000100800 */
[----:B------:R-:W-:Y:S01]  /*335a0*/  PRMT R23, RZ, 0x7610, R23 ;  /* 0x00007610ff177816 */ /* 0x000fe20000000017 */
[----:B0-----:R-:W-:-:S02]  /*335b0*/  @!P1 IMAD.MOV.U32 R10, RZ, RZ, R34 ;  /* 0x000000ffff0a9224 */ /* 0x001fc400078e0022 */
[----:B------:R-:W-:-:S05]  /*335c0*/  @!P1 IMAD.MOV.U32 R11, RZ, RZ, R41 ;  /* 0x000000ffff0b9224 */ /* 0x000fca00078e0029 */
[----:B------:R3:W2:Y:S01]  /*335d0*/  @!P1 LDG.E.U8 R23, desc[UR20][R10.64] ;  /* 0x000000140a179981 */ /* 0x0006a2000c1e1100 */
[----:B------:R-:W-:Y:S02]  /*335e0*/  PRMT R22, RZ, 0x7610, R22 ;  /* 0x00007610ff167816 */ /* 0x000fe40000000016 */
[----:B------:R-:W-:Y:S01]  /*335f0*/  PRMT R21, RZ, 0x7610, R21 ;  /* 0x00007610ff157816 */ /* 0x000fe20000000015 */
[----:B----4-:R-:W-:Y:S04]  /*33600*/  STL [R1+0xf90], R24 ;  /* 0x000f901801007387 */ /* 0x010fe80000100800 */
[----:B------:R-:W4:Y:S04]  /*33610*/  LDL R34, [R1+0x3e8] ;  /* 0x0003e80001227983 */ /* 0x000f280000100800 */
[----:B------:R-:W4:Y:S01]  /*33620*/  LDL R41, [R1+0x3e4] ;  /* 0x0003e40001297983 */ /* 0x000f220000100800 */
[----:B---3--:R-:W-:-:S02]  /*33630*/  @!P1 IMAD.MOV.U32 R11, RZ, RZ, R37 ;  /* 0x000000ffff0b9224 */ /* 0x008fc400078e0025 */
[----:B------:R-:W-:-:S05]  /*33640*/  @!P1 IMAD.MOV.U32 R10, RZ, RZ, R28 ;  /* 0x000000ffff0a9224 */ /* 0x000fca00078e001c */
[----:B------:R2:W3:Y:S02]  /*33650*/  @!P1 LDG.E.U8 R22, desc[UR20][R10.64] ;  /* 0x000000140a169981 */ /* 0x0004e4000c1e1100 */
[----:B--2---:R-:W-:Y:S02]  /*33660*/  @!P1 IMAD.MOV.U32 R11, RZ, RZ, R42 ;  /* 0x000000ffff0b9224 */ /* 0x004fe400078e002a */
[----:B------:R-:W-:-:S05]  /*33670*/  @!P1 IMAD.MOV.U32 R10, RZ, RZ, R29 ;  /* 0x000000ffff0a9224 */ /* 0x000fca00078e001d */
[----:B------:R4:W2:Y:S04]  /*33680*/  @!P1 LDG.E.U8 R21, desc[UR20][R10.64] ;  /* 0x000000140a159981 */ /* 0x0008a8000c1e1100 */
[----:B------:R0:W-:Y:S04]  /*33690*/  STL [R1+0xf94], R23 ;  /* 0x000f941701007387 */ /* 0x0001e80000100800 */
[----:B-1----:R-:W2:Y:S04]  /*336a0*/  LDL R25, [R1+0x444] ;  /* 0x0004440001197983 */ /* 0x002ea80000100800 */
[----:B------:R-:W-:Y:S04]  /*336b0*/  STL [R1+0x8], R45 ;  /* 0x0000082d01007387 */ /* 0x000fe80000100800 */
[----:B------:R-:W2:Y:S04]  /*336c0*/  LDL R28, [R1+0x488] ;  /* 0x00048800011c7983 */ /* 0x000ea80000100800 */
[----:B------:R-:W2:Y:S04]  /*336d0*/  LDL R37, [R1+0x484] ;  /* 0x0004840001257983 */ /* 0x000ea80000100800 */
[----:B0-----:R-:W2:Y:S01]  /*336e0*/  LDL R23, [R1+0x448] ;  /* 0x0004480001177983 */ /* 0x001ea20000100800 */
[----:B----4-:R-:W-:-:S03]  /*336f0*/  @!P1 IMAD.MOV.U32 R10, RZ, RZ, R34 ;  /* 0x000000ffff0a9224 */ /* 0x010fc600078e0022 */
[----:B---3--:R0:W-:Y:S04]  /*33700*/  STL [R1+0xf98], R22 ;  /* 0x000f981601007387 */ /* 0x0081e80000100800 */
[----:B------:R-:W3:Y:S04]  /*33710*/  LDL R29, [R1+0x4c4] ;  /* 0x0004c400011d7983 */ /* 0x000ee80000100800 */
[----:B------:R-:W4:Y:S04]  /*33720*/  LDL R24, [R1+0x4c8] ;  /* 0x0004c80001187983 */ /* 0x000f280000100800 */
[----:B--2---:R1:W-:Y:S04]  /*33730*/  STL [R1+0xf9c], R21 ;  /* 0x000f9c1501007387 */ /* 0x0043e80000100800 */
[----:B------:R-:W2:Y:S04]  /*33740*/  LDL R34, [R1+0x504] ;  /* 0x0005040001227983 */ /* 0x000ea80000100800 */
[----:B0-----:R-:W2:Y:S01]  /*33750*/  LDL R22, [R1+0x508] ;  /* 0x0005080001167983 */ /* 0x001ea20000100800 */
[----:B------:R-:W-:Y:S01]  /*33760*/  PRMT R40, RZ, 0x7610, R40 ;  /* 0x00007610ff287816 */ /* 0x000fe20000000028 */
[----:B------:R-:W-:Y:S01]  /*33770*/  @!P1 IMAD.MOV.U32 R11, RZ, RZ, R41 ;  /* 0x000000ffff0b9224 */ /* 0x000fe200078e0029 */
[----:B------:R-:W-:-:S04]  /*33780*/  PRMT R38, RZ, 0x7610, R38 ;  /* 0x00007610ff267816 */ /* 0x000fc80000000026 */
[----:B------:R0:W2:Y:S04]  /*33790*/  @!P1 LDG.E.U8 R40, desc[UR20][R10.64] ;  /* 0x000000140a289981 */ /* 0x0000a8000c1e1100 */
[----:B-1----:R-:W2:Y:S01]  /*337a0*/  LDL R21, [R1+0x588] ;  /* 0x0005880001157983 */ /* 0x002ea20000100800 */
[----:B0-----:R-:W-:Y:S02]  /*337b0*/  @!P1 IMAD.MOV.U32 R10, RZ, RZ, R23 ;  /* 0x000000ffff0a9224 */ /* 0x001fe400078e0017 */
[----:B------:R-:W-:Y:S01]  /*337c0*/  @!P1 IMAD.MOV.U32 R11, RZ, RZ, R25 ;  /* 0x000000ffff0b9224 */ /* 0x000fe200078e0019 */
[----:B------:R-:W2:Y:S04]  /*337d0*/  LDL R23, [R1+0x548] ;  /* 0x0005480001177983 */ /* 0x000ea80000100800 */
[----:B------:R-:W2:Y:S04]  /*337e0*/  LDL R25, [R1+0x544] ;  /* 0x0005440001197983 */ /* 0x000ea80000100800 */
[----:B------:R0:W2:Y:S01]  /*337f0*/  @!P1 LDG.E.U8 R38, desc[UR20][R10.64] ;  /* 0x000000140a269981 */ /* 0x0000a2000c1e1100 */
[----:B------:R-:W-:Y:S01]  /*33800*/  PRMT R36, RZ, 0x7610, R36 ;  /* 0x00007610ff247816 */ /* 0x000fe20000000024 */
[----:B0-----:R-:W-:-:S02]  /*33810*/  @!P1 IMAD.MOV.U32 R10, RZ, RZ, R28 ;  /* 0x000000ffff0a9224 */ /* 0x001fc400078e001c */
[----:B------:R-:W2:Y:S01]  /*33820*/  LDL R28, [R1+0x584] ;  /* 0x00058400011c7983 */ /* 0x000ea20000100800 */
[----:B------:R-:W-:Y:S01]  /*33830*/  @!P1 IMAD.MOV.U32 R11, RZ, RZ, R37 ;  /* 0x000000ffff0b9224 */ /* 0x000fe200078e0025 */
[----:B------:R-:W-:-:S04]  /*33840*/  PRMT R35, RZ, 0x7610, R35 ;  /* 0x00007610ff237816 */ /* 0x000fc80000000023 */
[----:B------:R3:W2:Y:S01]  /*33850*/  @!P1 LDG.E.U8 R36, desc[UR20][R10.64] ;  /* 0x000000140a249981 */ /* 0x0006a2000c1e1100 */
[----:B------:R-:W-:Y:S01]  /*33860*/  PRMT R27, RZ, 0x7610, R27 ;  /* 0x00007610ff1b7816 */ /* 0x000fe2000000001b */
[----:B---3--:R-:W-:Y:S02]  /*33870*/  @!P1 IMAD.MOV.U32 R11, RZ, RZ, R29 ;  /* 0x000000ffff0b9224 */ /* 0x008fe400078e001d */
[----:B----4-:R-:W-:Y:S01]  /*33880*/  @!P1 IMAD.MOV.U32 R10, RZ, RZ, R24 ;  /* 0x000000ffff0a9224 */ /* 0x010fe200078e0018 */
[----:B------:R-:W-:Y:S01]  /*33890*/  PRMT R33, RZ, 0x7610, R33 ;  /* 0x00007610ff217816 */ /* 0x000fe20000000021 */
[----:B------:R-:W3:Y:S04]  /*338a0*/  LDL R24, [R1+0x5c8] ;  /* 0x0005c80001187983 */ /* 0x000ee80000100800 */
[----:B------:R2:W4:Y:S01]  /*338b0*/  @!P1 LDG.E.U8 R35, desc[UR20][R10.64] ;  /* 0x000000140a239981 */ /* 0x000522000c1e1100 */
[----:B------:R-:W-:-:S03]  /*338c0*/  PRMT R32, RZ, 0x7610, R32 ;  /* 0x00007610ff207816 */ /* 0x000fc60000000020 */
[----:B------:R-:W3:Y:S01]  /*338d0*/  LDL R29, [R1+0x5c4] ;  /* 0x0005c400011d7983 */ /* 0x000ee20000100800 */
[----:B--2---:R-:W-:Y:S02]  /*338e0*/  @!P1 IMAD.MOV.U32 R11, RZ, RZ, R34 ;  /* 0x000000ffff0b9224 */ /* 0x004fe400078e0022 */
[----:B------:R-:W-:Y:S02]  /*338f0*/  @!P1 IMAD.MOV.U32 R10, RZ, RZ, R22 ;  /* 0x000000ffff0a9224 */ /* 0x000fe400078e0016 */
[----:B------:R-:W2:Y:S04]  /*33900*/  LDL R22, [R1+0x608] ;  /* 0x0006080001167983 */ /* 0x000ea80000100800 */
[----:B------:R0:W2:Y:S02]  /*33910*/  @!P1 LDG.E.U8 R27, desc[UR20][R10.64] ;  /* 0x000000140a1b9981 */ /* 0x0000a4000c1e1100 */
[----:B0-----:R-:W-:-:S02]  /*33920*/  @!P1 IMAD.MOV.U32 R10, RZ, RZ, R23 ;  /* 0x000000ffff0a9224 */ /* 0x001fc400078e0017 */
[----:B------:R-:W-:Y:S02]  /*33930*/  @!P1 IMAD.MOV.U32 R11, RZ, RZ, R25 ;  /* 0x000000ffff0b9224 */ /* 0x000fe400078e0019 */
[----:B------:R-:W3:Y:S04]  /*33940*/  LDL R25, [R1+0x604] ;  /* 0x0006040001197983 */ /* 0x000ee80000100800 */
[----:B------:R0:W4:Y:S02]  /*33950*/  @!P1 LDG.E.U8 R33, desc[UR20][R10.64] ;  /* 0x000000140a219981 */ /* 0x000124000c1e1100 */
[----:B0-----:R-:W-:Y:S02]  /*33960*/  @!P1 IMAD.MOV.U32 R10, RZ, RZ, R21 ;  /* 0x000000ffff0a9224 */ /* 0x001fe400078e0015 */
[----:B------:R-:W-:-:S05]  /*33970*/  @!P1 IMAD.MOV.U32 R11, RZ, RZ, R28 ;  /* 0x000000ffff0b9224 */ /* 0x000fca00078e001c */
[----:B------:R3:W4:Y:S04]  /*33980*/  @!P1 LDG.E.U8 R32, desc[UR20][R10.64] ;  /* 0x000000140a209981 */ /* 0x000728000c1e1100 */
[----:B--2---:R0:W-:Y:S04]  /*33990*/  STL [R1+0x64], R27 ;  /* 0x0000641b01007387 */ /* 0x0041e80000100800 */
[----:B------:R-:W2:Y:S04]  /*339a0*/  LDL R23, [R1+0x648] ;  /* 0x0006480001177983 */ /* 0x000ea80000100800 */
[----:B------:R-:W2:Y:S04]  /*339b0*/  LDL R28, [R1+0x684] ;  /* 0x00068400011c7983 */ /* 0x000ea80000100800 */
[----:B------:R-:W2:Y:S04]  /*339c0*/  LDL R21, [R1+0x688] ;  /* 0x0006880001157983 */ /* 0x000ea80000100800 */
[----:B0-----:R-:W2:Y:S04]  /*339d0*/  LDL R27, [R1+0x644] ;  /* 0x00064400011b7983 */ /* 0x001ea80000100800 */
[----:B------:R-:W-:Y:S01]  /*339e0*/  STL [R1+0x84], R40 ;  /* 0x0000842801007387 */ /* 0x000fe20000100800 */
[----:B---3--:R-:W-:-:S03]  /*339f0*/  @!P1 IMAD.MOV.U32 R10, RZ, RZ, R24 ;  /* 0x000000ffff0a9224 */ /* 0x008fc600078e0018 */
[----:B------:R-:W3:Y:S04]  /*33a00*/  LDL R34, [R1+0x6c4] ;  /* 0x0006c40001227983 */ /* 0x000ee80000100800 */
[----:B------:R-:W3:Y:S01]  /*33a10*/  LDL R24, [R1+0x6c8] ;  /* 0x0006c80001187983 */ /* 0x000ee20000100800 */
[----:B------:R-:W-:Y:S01]  /*33a20*/  PRMT R26, RZ, 0x7610, R26 ;  /* 0x00007610ff1a7816 */ /* 0x000fe2000000001a */
[----:B------:R-:W-:Y:S02]  /*33a30*/  @!P1 IMAD.MOV.U32 R11, RZ, RZ, R29 ;  /* 0x000000ffff0b9224 */ /* 0x000fe400078e001d */
[----:B----4-:R0:W-:Y:S04]  /*33a40*/  STL [R1+0x54], R33 ;  /* 0x0000542101007387 */ /* 0x0101e80000100800 */
[----:B------:R-:W-:Y:S01]  /*33a50*/  STL [R1+0x80], R38 ;  /* 0x0000802601007387 */ /* 0x000fe20000100800 */
[----:B------:R-:W-:-:S03]  /*33a60*/  PRMT R82, RZ, 0x7610, R82 ;  /* 0x00007610ff527816 */ /* 0x000fc60000000052 */
[----:B------:R1:W4:Y:S04]  /*33a70*/  @!P1 LDG.E.U8 R26, desc[UR20][R10.64] ;  /* 0x000000140a1a9981 */ /* 0x000328000c1e1100 */
[----:B0-----:R-:W3:Y:S04]  /*33a80*/  LDL R33, [R1+0x704] ;  /* 0x0007040001217983 */ /* 0x001ee80000100800 */
[----:B------:R0:W-:Y:S01]  /*33a90*/  STL [R1+0x2c], R32 ;  /* 0x00002c2001007387 */ /* 0x0001e20000100800 */
[----:B-1----:R-:W-:Y:S02]  /*33aa0*/  @!P1 IMAD.MOV.U32 R10, RZ, RZ, R22 ;  /* 0x000000ffff0a9224 */ /* 0x002fe400078e0016 */
[----:B------:R-:W-:-:S05]  /*33ab0*/  @!P1 IMAD.MOV.U32 R11, RZ, RZ, R25 ;  /* 0x000000ffff0b9224 */ /* 0x000fca00078e0019 */
[----:B------:R2:W4:Y:S04]  /*33ac0*/  @!P1 LDG.E.U8 R82, desc[UR20][R10.64] ;  /* 0x000000140a529981 */ /* 0x000528000c1e1100 */
[----:B0-----:R-:W4:Y:S01]  /*33ad0*/  LDL R32, [R1+0x708] ;  /* 0x0007080001207983 */ /* 0x001f220000100800 */
[----:B------:R-:W-:Y:S02]  /*33ae0*/  PRMT R70, RZ, 0x7610, R70 ;  /* 0x00007610ff467816 */ /* 0x000fe40000000046 */
[----:B------:R-:W-:Y:S02]  /*33af0*/  PRMT R20, RZ, 0x7610, R20 ;  /* 0x00007610ff147816 */ /* 0x000fe40000000014 */
[----:B------:R-:W-:Y:S01]  /*33b00*/  PRMT R19, RZ, 0x7610, R19 ;  /* 0x00007610ff137816 */ /* 0x000fe20000000013 */
[----:B--2---:R-:W-:-:S02]  /*33b10*/  @!P1 IMAD.MOV.U32 R10, RZ, RZ, R23 ;  /* 0x000000ffff0a9224 */ /* 0x004fc400078e0017 */
[----:B------:R-:W-:-:S05]  /*33b20*/  @!P1 IMAD.MOV.U32 R11, RZ, RZ, R27 ;  /* 0x000000ffff0b9224 */ /* 0x000fca00078e001b */
[----:B------:R0:W2:Y:S02]  /*33b30*/  @!P1 LDG.E.U8 R70, desc[UR20][R10.64] ;  /* 0x000000140a469981 */ /* 0x0000a4000c1e1100 */
[----:B0-----:R-:W-:Y:S02]  /*33b40*/  @!P1 IMAD.MOV.U32 R10, RZ, RZ, R21 ;  /* 0x000000ffff0a9224 */ /* 0x001fe400078e0015 */
[----:B------:R-:W-:-:S05]  /*33b50*/  @!P1 IMAD.MOV.U32 R11, RZ, RZ, R28 ;  /* 0x000000ffff0b9224 */ /* 0x000fca00078e001c */
[----:B------:R3:W2:Y:S02]  /*33b60*/  @!P1 LDG.E.U8 R20, desc[UR20][R10.64] ;  /* 0x000000140a149981 */ /* 0x0006a4000c1e1100 */
[----:B---3--:R-:W-:Y:S02]  /*33b70*/  @!P1 IMAD.MOV.U32 R10, RZ, RZ, R24 ;  /* 0x000000ffff0a9224 */ /* 0x008fe400078e0018 */
[----:B------:R-:W-:-:S05]  /*33b80*/  @!P1 IMAD.MOV.U32 R11, RZ, RZ, R34 ;  /* 0x000000ffff0b9224 */ /* 0x000fca00078e0022 */
[----:B------:R0:W3:Y:S01]  /*33b90*/  @!P1 LDG.E.U8 R19, desc[UR20][R10.64] ;  /* 0x000000140a139981 */ /* 0x0000e2000c1e1100 */
[----:B------:R-:W-:-:S03]  /*33ba0*/  PRMT R18, RZ, 0x7610, R18 ;  /* 0x00007610ff127816 */ /* 0x000fc60000000012 */
[----:B------:R-:W-:Y:S04]  /*33bb0*/  STL [R1+0x7c], R36 ;  /* 0x00007c2401007387 */ /* 0x000fe80000100800 */
[----:B----4-:R1:W-:Y:S04]  /*33bc0*/  STL [R1+0x18], R26 ;  /* 0x0000181a01007387 */ /* 0x0103e80000100800 */
[----:B------:R-:W4:Y:S04]  /*33bd0*/  LDL R25, [R1+0x740] ;  /* 0x0007400001197983 */ /* 0x000f280000100800 */
[----:B------:R-:W4:Y:S01]  /*33be0*/  LDL R22, [R1+0x778] ;  /* 0x0007780001167983 */ /* 0x000f220000100800 */
[----:B0-----:R-:W-:-:S02]  /*33bf0*/  @!P1 IMAD.MOV.U32 R10, RZ, RZ, R32 ;  /* 0x000000ffff0a9224 */ /* 0x001fc400078e0020 */
[----:B------:R-:W-:Y:S01]  /*33c00*/  @!P1 IMAD.MOV.U32 R11, RZ, RZ, R33 ;  /* 0x000000ffff0b9224 */ /* 0x000fe200078e0021 */
[----:B-1----:R-:W4:Y:S04]  /*33c10*/  LDL R26, [R1+0x73c] ;  /* 0x00073c00011a7983 */ /* 0x002f280000100800 */
[----:B------:R4:W4:Y:S04]  /*33c20*/  @!P1 LDG.E.U8 R18, desc[UR20][R10.64] ;  /* 0x000000140a129981 */ /* 0x000928000c1e1100 */
[----:B------:R-:W-:Y:S04]  /*33c30*/  STL [R1+0x74], R35 ;  /* 0x0000742301007387 */ /* 0x000fe80000100800 */
[----:B------:R-:W-:Y:S04]  /*33c40*/  STL [R1+0xfd8], R82 ;  /* 0x000fd85201007387 */ /* 0x000fe80000100800 */
[----:B------:R-:W4:Y:S04]  /*33c50*/  LDL R23, [R1+0x774] ;  /* 0x0007740001177983 */ /* 0x000f280000100800 */
[----:B------:R-:W4:Y:S04]  /*33c60*/  LDL R29, [R1+0x7ac] ;  /* 0x0007ac00011d7983 */ /* 0x000f280000100800 */
[----:B------:R-:W4:Y:S04]  /*33c70*/  LDL R27, [R1+0x7b0] ;  /* 0x0007b000011b7983 */ /* 0x000f280000100800 */
[----:B--2---:R-:W-:Y:S04]  /*33c80*/  STL [R1+0xfdc], R70 ;  /* 0x000fdc4601007387 */ /* 0x004fe80000100800 */
[----:B------:R-:W2:Y:S04]  /*33c90*/  LDL R28, [R1+0x3ec] ;  /* 0x0003ec00011c7983 */ /* 0x000ea80000100800 */
[----:B------:R-:W2:Y:S04]  /*33ca0*/  LDL R21, [R1+0x410] ;  /* 0x0004100001157983 */ /* 0x000ea80000100800 */
[----:B------:R-:W-:Y:S04]  /*33cb0*/  STL [R1+0xfe0], R20 ;  /* 0x000fe01401007387 */ /* 0x000fe80000100800 */
[----:B------:R-:W2:Y:S04]  /*33cc0*/  LDL R24, [R1+0x450] ;  /* 0x0004500001187983 */ /* 0x000ea80000100800 */
[----:B---3--:R0:W-:Y:S04]  /*33cd0*/  STL [R1+0xfe4], R19 ;  /* 0x000fe41301007387 */ /* 0x0081e80000100800 */
[----:B0-----:R-:W3:Y:S01]  /*33ce0*/  LDL R19, [R1+0x44c] ;  /* 0x00044c0001137983 */ /* 0x001ee20000100800 */
[----:B------:R-:W-:Y:S01]  /*33cf0*/  PRMT R17, RZ, 0x7610, R17 ;  /* 0x00007610ff117816 */ /* 0x000fe20000000011 */
[----:B----4-:R-:W-:-:S02]  /*33d00*/  @!P1 IMAD.MOV.U32 R10, RZ, RZ, R25 ;  /* 0x000000ffff0a9224 */ /* 0x010fc400078e0019 */
[----:B------:R-:W-:Y:S01]  /*33d10*/  @!P1 IMAD.MOV.U32 R11, RZ, RZ, R26 ;  /* 0x000000ffff0b9224 */ /* 0x000fe200078e001a */
[----:B------:R0:W-:Y:S04]  /*33d20*/  STL [R1+0xfe8], R18 ;  /* 0x000fe81201007387 */ /* 0x0001e80000100800 */
[----:B------:R-:W4:Y:S04]  /*33d30*/  LDL R26, [R1+0x48c] ;  /* 0x00048c00011a7983 */ /* 0x000f280000100800 */
[----:B------:R-:W4:Y:S01]  /*33d40*/  LDL R25, [R1+0x490] ;  /* 0x0004900001197983 */ /* 0x000f220000100800 */
[----:B------:R-:W-:-:S03]  /*33d50*/  PRMT R16, RZ, 0x7610, R16 ;  /* 0x00007610ff107816 */ /* 0x000fc60000000010 */
[----:B------:R1:W4:Y:S01]  /*33d60*/  @!P1 LDG.E.U8 R17, desc[UR20][R10.64] ;  /* 0x000000140a119981 */ /* 0x000322000c1e1100 */
[----:B------:R-:W-:-:S03]  /*33d70*/  PRMT R15, RZ, 0x7610, R15 ;  /* 0x00007610ff0f7816 */ /* 0x000fc6000000000f */
[----:B------:R-:W4:Y:S01]  /*33d80*/  LDL R20, [R1+0x510] ;  /* 0x0005100001147983 */ /* 0x000f220000100800 */
[----:B------:R-:W-:-:S03]  /*33d90*/  PRMT R31, RZ, 0x7610, R31 ;  /* 0x00007610ff1f7816 */ /* 0x000fc6000000001f */
[----:B0-----:R-:W4:Y:S01]  /*33da0*/  LDL R18, [R1+0x590] ;  /* 0x0005900001127983 */ /* 0x001f220000100800 */
[----:B-1----:R-:W-:Y:S02]  /*33db0*/  @!P1 IMAD.MOV.U32 R10, RZ, RZ, R22 ;  /* 0x000000ffff0a9224 */ /* 0x002fe400078e0016 */
[----:B------:R-:W-:Y:S01]  /*33dc0*/  @!P1 IMAD.MOV.U32 R11, RZ, RZ, R23 ;  /* 0x000000ffff0b9224 */ /* 0x000fe200078e0017 */
[----:B------:R-:W4:Y:S04]  /*33dd0*/  LDL R22, [R1+0x4d0] ;  /* 0x0004d00001167983 */ /* 0x000f280000100800 */
[----:B------:R-:W4:Y:S04]  /*33de0*/  LDL R23, [R1+0x4cc] ;  /* 0x0004cc0001177983 */ /* 0x000f280000100800 */
[----:B------:R0:W4:Y:S02]  /*33df0*/  @!P1 LDG.E.U8 R16, desc[UR20][R10.64] ;  /* 0x000000140a109981 */ /* 0x000124000c1e1100 */
[----:B0-----:R-:W-:-:S02]  /*33e00*/  @!P1 IMAD.MOV.U32 R10, RZ, RZ, R27 ;  /* 0x000000ffff0a9224 */ /* 0x001fc400078e001b */
[----:B------:R-:W-:Y:S01]  /*33e10*/  @!P1 IMAD.MOV.U32 R11, RZ, RZ, R29 ;  /* 0x000000ffff0b9224 */ /* 0x000fe200078e001d */
[----:B------:R-:W4:Y:S04]  /*33e20*/  LDL R27, [R1+0x50c] ;  /* 0x00050c00011b7983 */ /* 0x000f280000100800 */
[----:B------:R-:W4:Y:S04]  /*33e30*/  LDL R29, [R1+0x54c] ;  /* 0x00054c00011d7983 */ /* 0x000f280000100800 */
[----:B------:R2:W4:Y:S02]  /*33e40*/  @!P1 LDG.E.U8 R15, desc[UR20][R10.64] ;  /* 0x000000140a0f9981 */ /* 0x000524000c1e1100 */
[----:B--2---:R-:W-:-:S02]  /*33e50*/  @!P1 IMAD.MOV.U32 R11, RZ, RZ, R28 ;  /* 0x000000ffff0b9224 */ /* 0x004fc400078e001c */
[----:B------:R-:W2:Y:S01]  /*33e60*/  LDL R28, [R1+0x550] ;  /* 0x00055000011c7983 */ /* 0x000ea20000100800 */
[----:B------:R-:W-:-:S03]  /*33e70*/  @!P1 IMAD.MOV.U32 R10, RZ, RZ, R21 ;  /* 0x000000ffff0a9224 */ /* 0x000fc600078e0015 */
[----:B------:R-:W2:Y:S04]  /*33e80*/  LDL R21, [R1+0x58c] ;  /* 0x00058c0001157983 */ /* 0x000ea80000100800 */
[----:B------:R3:W2:Y:S02]  /*33e90*/  @!P1 LDG.E.U8 R31, desc[UR20][R10.64] ;  /* 0x000000140a1f9981 */ /* 0x0006a4000c1e1100 */
[----:B---3--:R-:W-:Y:S02]  /*33ea0*/  @!P1 IMAD.MOV.U32 R11, RZ, RZ, R19 ;  /* 0x000000ffff0b9224 */ /* 0x008fe400078e0013 */
[----:B------:R-:W3:Y:S01]  /*33eb0*/  LDL R19, [R1+0x5d0] ;  /* 0x0005d00001137983 */ /* 0x000ee20000100800 */
[----:B------:R-:W-:Y:S01]  /*33ec0*/  PRMT R30, RZ, 0x7610, R30 ;  /* 0x00007610ff1e7816 */ /* 0x000fe2000000001e */
[----:B------:R-:W-:-:S02]  /*33ed0*/  @!P1 IMAD.MOV.U32 R10, RZ, RZ, R24 ;  /* 0x000000ffff0a9224 */ /* 0x000fc400078e0018 */
[----:B------:R-:W3:Y:S01]  /*33ee0*/  LDL R24, [R1+0x5cc] ;  /* 0x0005cc0001187983 */ /* 0x000ee20000100800 */
[----:B------:R-:W-:-:S03]  /*33ef0*/  PRMT R4, RZ, 0x7610, R4 ;  /* 0x00007610ff047816 */ /* 0x000fc60000000004 */
[----:B------:R4:W3:Y:S01]  /*33f00*/  @!P1 LDG.E.U8 R30, desc[UR20][R10.64] ;  /* 0x000000140a1e9981 */ /* 0x0008e2000c1e1100 */
[----:B------:R-:W-:Y:S01]  /*33f10*/  PRMT R5, RZ, 0x7610, R5 ;  /* 0x00007610ff057816 */ /* 0x000fe20000000005 */
[----:B----4-:R-:W-:Y:S02]  /*33f20*/  @!P1 IMAD.MOV.U32 R10, RZ, RZ, R25 ;  /* 0x000000ffff0a9224 */ /* 0x010fe400078e0019 */
[----:B------:R-:W-:Y:S01]  /*33f30*/  @!P1 IMAD.MOV.U32 R11, RZ, RZ, R26 ;  /* 0x000000ffff0b9224 */ /* 0x000fe200078e001a */
[----:B------:R-:W4:Y:S04]  /*33f40*/  LDL R25, [R1+0x610] ;  /* 0x0006100001197983 */ /* 0x000f280000100800 */
[----:B------:R-:W4:Y:S04]  /*33f50*/  LDL R26, [R1+0x60c] ;  /* 0x00060c00011a7983 */ /* 0x000f280000100800 */
[----:B------:R0:W4:Y:S01]  /*33f60*/  @!P1 LDG.E.U8 R4, desc[UR20][R10.64] ;  /* 0x000000140a049981 */ /* 0x000122000c1e1100 */
[----:B------:R-:W-:Y:S01]  /*33f70*/  PRMT R2, RZ, 0x7610, R2 ;  /* 0x00007610ff027816 */ /* 0x000fe20000000002 */
[----:B0-----:R-:W-:-:S02]  /*33f80*/  @!P1 IMAD.MOV.U32 R10, RZ, RZ, R22 ;  /* 0x000000ffff0a9224 */ /* 0x001fc400078e0016 */
        /* <DEDUP_REMOVED lines=9> */
[----:B------:R0:W4:Y:S02]  /*34020*/  @!P1 LDG.E.U8 R2, desc[UR20][R10.64] ;  /* 0x000000140a029981 */ /* 0x000124000c1e1100 */
[----:B0-----:R-:W-:-:S02]  /*34030*/  @!P1 IMAD.MOV.U32 R11, RZ, RZ, R29 ;  /* 0x000000ffff0b9224 */ /* 0x001fc400078e001d */
[----:B------:R-:W4:Y:S01]  /*34040*/  LDL R29, [R1+0x6cc] ;  /* 0x0006cc00011d7983 */ /* 0x000f220000100800 */
[----:B------:R-:W-:Y:S01]  /*34050*/  PRMT R8, RZ, 0x7610, R8 ;  /* 0x00007610ff087816 */ /* 0x000fe20000000008 */
[----:B--2---:R-:W-:Y:S02]  /*34060*/  @!P1 IMAD.MOV.U32 R10, RZ, RZ, R28 ;  /* 0x000000ffff0a9224 */ /* 0x004fe400078e001c */
[----:B------:R-:W2:Y:S04]  /*34070*/  LDL R28, [R1+0x6d0] ;  /* 0x0006d000011c7983 */ /* 0x000ea80000100800 */
[----:B------:R0:W2:Y:S02]  /*34080*/  @!P1 LDG.E.U8 R3, desc[UR20][R10.64] ;  /* 0x000000140a039981 */ /* 0x0000a4000c1e1100 */
[----:B0-----:R-:W-:-:S02]  /*34090*/  @!P1 IMAD.MOV.U32 R11, RZ, RZ, R21 ;  /* 0x000000ffff0b9224 */ /* 0x001fc400078e0015 */
[----:B------:R-:W2:Y:S01]  /*340a0*/  LDL R21, [R1+0x70c] ;  /* 0x00070c0001157983 */ /* 0x000ea20000100800 */
[----:B------:R-:W-:-:S03]  /*340b0*/  @!P1 IMAD.MOV.U32 R10, RZ, RZ, R18 ;  /* 0x000000ffff0a9224 */ /* 0x000fc600078e0012 */
[----:B------:R-:W2:Y:S04]  /*340c0*/  LDL R18, [R1+0x710] ;  /* 0x0007100001127983 */ /* 0x000ea80000100800 */
[----:B------:R0:W-:Y:S04]  /*340d0*/  STL [R1+0x44], R31 ;  /* 0x0000441f01007387 */ /* 0x0001e80000100800 */
[----:B------:R3:W2:Y:S02]  /*340e0*/  @!P1 LDG.E.U8 R8, desc[UR20][R10.64] ;  /* 0x000000140a089981 */ /* 0x0006a4000c1e1100 */
[----:B---3--:R-:W-:-:S02]  /*340f0*/  @!P1 IMAD.MOV.U32 R10, RZ, RZ, R19 ;  /* 0x000000ffff0a9224 */ /* 0x008fc400078e0013 */
[----:B------:R-:W3:Y:S01]  /*34100*/  LDL R19, [R1+0x748] ;  /* 0x0007480001137983 */ /* 0x000ee20000100800 */
[----:B------:R-:W-:Y:S01]  /*34110*/  PRMT R7, RZ, 0x7610, R7 ;  /* 0x00007610ff077816 */ /* 0x000fe20000000007 */
[----:B------:R-:W-:Y:S02]  /*34120*/  @!P1 IMAD.MOV.U32 R11, RZ, RZ, R24 ;  /* 0x000000ffff0b9224 */ /* 0x000fe400078e0018 */
[----:B------:R-:W3:Y:S01]  /*34130*/  LDL R24, [R1+0x744] ;  /* 0x0007440001187983 */ /* 0x000ee20000100800 */
[----:B------:R-:W-:-:S03]  /*34140*/  PRMT R80, RZ, 0x7610, R80 ;  /* 0x00007610ff507816 */ /* 0x000fc60000000050 */
[----:B------:R4:W3:Y:S04]  /*34150*/  @!P1 LDG.E.U8 R7, desc[UR20][R10.64] ;  /* 0x000000140a079981 */ /* 0x0008e8000c1e1100 */
[----:B------:R-:W-:Y:S01]  /*34160*/  STL [R1+0x40], R30 ;  /* 0x0000401e01007387 */ /* 0x000fe20000100800 */
[----:B------:R-:W-:Y:S01]  /*34170*/  PRMT R68, RZ, 0x7610, R68 ;  /* 0x00007610ff447816 */ /* 0x000fe20000000044 */
[----:B----4-:R-:W-:Y:S02]  /*34180*/  @!P1 IMAD.MOV.U32 R10, RZ, RZ, R25 ;  /* 0x000000ffff0a9224 */ /* 0x010fe400078e0019 */
[----:B------:R-:W-:Y:S01]  /*34190*/  @!P1 IMAD.MOV.U32 R11, RZ, RZ, R26 ;  /* 0x000000ffff0b9224 */ /* 0x000fe200078e001a */
[----:B------:R-:W4:Y:S04]  /*341a0*/  LDL R25, [R1+0x780] ;  /* 0x0007800001197983 */ /* 0x000f280000100800 */
[----:B------:R-:W4:Y:S04]  /*341b0*/  LDL R26, [R1+0x77c] ;  /* 0x00077c00011a7983 */ /* 0x000f280000100800 */
[----:B------:R1:W4:Y:S01]  /*341c0*/  @!P1 LDG.E.U8 R80, desc[UR20][R10.64] ;  /* 0x000000140a509981 */ /* 0x000322000c1e1100 */
[----:B------:R-:W-:Y:S01]  /*341d0*/  PRMT R14, RZ, 0x7610, R14 ;  /* 0x00007610ff0e7816 */ /* 0x000fe2000000000e */
[----:B-1----:R-:W-:-:S02]  /*341e0*/  @!P1 IMAD.MOV.U32 R10, RZ, RZ, R22 ;  /* 0x000000ffff0a9224 */ /* 0x002fc400078e0016 */
[----:B------:R-:W-:Y:S01]  /*341f0*/  @!P1 IMAD.MOV.U32 R11, RZ, RZ, R23 ;  /* 0x000000ffff0b9224 */ /* 0x000fe200078e0017 */
[----:B------:R-:W4:Y:S04]  /*34200*/  LDL R22, [R1+0x7b8] ;  /* 0x0007b80001167983 */ /* 0x000f280000100800 */
[----:B------:R-:W4:Y:S04]  /*34210*/  LDL R23, [R1+0x7b4] ;  /* 0x0007b40001177983 */ /* 0x000f280000100800 */
[----:B------:R1:W4:Y:S02]  /*34220*/  @!P1 LDG.E.U8 R68, desc[UR20][R10.64] ;  /* 0x000000140a449981 */ /* 0x000324000c1e1100 */
[----:B-1----:R-:W-:-:S02]  /*34230*/  @!P1 IMAD.MOV.U32 R10, RZ, RZ, R20 ;  /* 0x000000ffff0a9224 */ /* 0x002fc400078e0014 */
[----:B------:R-:W-:Y:S01]  /*34240*/  @!P1 IMAD.MOV.U32 R11, RZ, RZ, R27 ;  /* 0x000000ffff0b9224 */ /* 0x000fe200078e001b */
[----:B------:R-:W4:Y:S04]  /*34250*/  LDL R20, [R1+0x418] ;  /* 0x0004180001147983 */ /* 0x000f280000100800 */
[----:B------:R-:W4:Y:S04]  /*34260*/  LDL R27, [R1+0x414] ;  /* 0x00041400011b7983 */ /* 0x000f280000100800 */
[----:B------:R1:W4:Y:S02]  /*34270*/  @!P1 LDG.E.U8 R14, desc[UR20][R10.64] ;  /* 0x000000140a0e9981 */ /* 0x000324000c1e1100 */
[----:B-1----:R-:W-:-:S02]  /*34280*/  @!P1 IMAD.MOV.U32 R11, RZ, RZ, R29 ;  /* 0x000000ffff0b9224 */ /* 0x002fc400078e001d */
[----:B------:R-:W4:Y:S01]  /*34290*/  LDL R29, [R1+0x454] ;  /* 0x00045400011d7983 */ /* 0x000f220000100800 */
[----:B------:R-:W-:Y:S01]  /*342a0*/  PRMT R12, RZ, 0x7610, R12 ;  /* 0x00007610ff0c7816 */ /* 0x000fe2000000000c */
[----:B--2---:R-:W-:Y:S02]  /*342b0*/  @!P1 IMAD.MOV.U32 R10, RZ, RZ, R28 ;  /* 0x000000ffff0a9224 */ /* 0x004fe400078e001c */
[----:B------:R-:W2:Y:S01]  /*342c0*/  LDL R28, [R1+0x458] ;  /* 0x00045800011c7983 */ /* 0x000ea20000100800 */
[----:B------:R-:W-:-:S03]  /*342d0*/  @!P1 IMAD.MOV.U32 R41, RZ, RZ, R21 ;  /* 0x000000ffff299224 */ /* 0x000fc600078e0015 */
        /* <DEDUP_REMOVED lines=8> */
[----:B------:R-:W3:Y:S04]  /*34360*/  LDL R24, [R1+0x4d4] ;  /* 0x0004d40001187983 */ /* 0x000ee80000100800 */
[----:B------:R1:W3:Y:S02]  /*34370*/  @!P1 LDG.E.U8 R13, desc[UR20][R10.64] ;  /* 0x000000140a0d9981 */ /* 0x0002e4000c1e1100 */
[----:B-1----:R-:W-:Y:S02]  /*34380*/  PRMT R11, RZ, 0x7610, R11 ;  /* 0x00007610ff0b7816 */ /* 0x002fe4000000000b */
[----:B------:R-:W-:-:S04]  /*34390*/  PRMT R10, RZ, 0x7610, R10 ;  /* 0x00007610ff0a7816 */ /* 0x000fc8000000000a */
        /* <DEDUP_REMOVED lines=23> */
[----:B------:R-:W2:Y:S04]  /*34510*/  LDL R28, [R1+0x5d8] ;  /* 0x0005d800011c7983 */ /* 0x000ea80000100800 */
[----:B------:R1:W2:Y:S02]  /*34520*/  @!P1 LDG.E.U8 R0, desc[UR20][R40.64] ;  /* 0x0000001428009981 */ /* 0x0002a4000c1e1100 */
[----:B-1----:R-:W-:-:S02]  /*34530*/  @!P1 IMAD.MOV.U32 R41, RZ, RZ, R21 ;  /* 0x000000ffff299224 */ /* 0x002fc400078e0015 */
[----:B------:R-:W2:Y:S01]  /*34540*/  LDL R21, [R1+0x614] ;  /* 0x0006140001157983 */ /* 0x000ea20000100800 */
[----:B------:R-:W-:-:S03]  /*34550*/  @!P1 IMAD.MOV.U32 R40, RZ, RZ, R18 ;  /* 0x000000ffff289224 */ /* 0x000fc600078e0012 */
[----:B------:R-:W2:Y:S04]  /*34560*/  LDL R18, [R1+0x618] ;  /* 0x0006180001127983 */ /* 0x000ea80000100800 */
[----:B------:R3:W2:Y:S02]  /*34570*/  @!P1 LDG.E.U8 R93, desc[UR20][R40.64] ;  /* 0x00000014285d9981 */ /* 0x0006a4000c1e1100 */
[----:B---3--:R-:W-:Y:S02]  /*34580*/  @!P1 IMAD.MOV.U32 R40, RZ, RZ, R19 ;  /* 0x000000ffff289224 */ /* 0x008fe400078e0013 */
[----:B------:R-:W3:Y:S01]  /*34590*/  LDL R19, [R1+0x658] ;  /* 0x0006580001137983 */ /* 0x000ee20000100800 */
[----:B------:R-:W-:Y:S01]  /*345a0*/  PRMT R92, RZ, 0x7610, R92 ;  /* 0x00007610ff5c7816 */ /* 0x000fe2000000005c */
[----:B------:R-:W-:Y:S01]  /*345b0*/  @!P1 IMAD.MOV.U32 R41, RZ, RZ, R24 ;  /* 0x000000ffff299224 */ /* 0x000fe200078e0018 */
[----:B------:R-:W-:Y:S01]  /*345c0*/  PRMT R91, RZ, 0x7610, R91 ;  /* 0x00007610ff5b7816 */ /* 0x000fe2000000005b */
[----:B------:R-:W3:Y:S04]  /*345d0*/  LDL R24, [R1+0x654] ;  /* 0x0006540001187983 */ /* 0x000ee80000100800 */
[----:B------:R4:W3:Y:S01]  /*345e0*/  @!P1 LDG.E.U8 R92, desc[UR20][R40.64] ;  /* 0x00000014285c9981 */ /* 0x0008e2000c1e1100 */
[----:B------:R-:W-:-:S02]  /*345f0*/  PRMT R90, RZ, 0x7610, R90 ;  /* 0x00007610ff5a7816 */ /* 0x000fc4000000005a */
[----:B------:R-:W-:Y:S02]  /*34600*/  PRMT R86, RZ, 0x7610, R86 ;  /* 0x00007610ff567816 */ /* 0x000fe40000000056 */
[----:B------:R-:W-:Y:S01]  /*34610*/  PRMT R84, RZ, 0x7610, R84 ;  /* 0x00007610ff547816 */ /* 0x000fe20000000054 */
[----:B----4-:R-:W-:Y:S02]  /*34620*/  @!P1 IMAD.MOV.U32 R40, RZ, RZ, R25 ;  /* 0x000000ffff289224 */ /* 0x010fe400078e0019 */
        /* <DEDUP_REMOVED lines=14> */
[----:B-1----:R-:W-:Y:S01]  /*34710*/  @!P1 IMAD.MOV.U32 R41, RZ, RZ, R29 ;  /* 0x000000ffff299224 */ /* 0x002fe200078e001d */
[----:B------:R-:W-:Y:S01]  /*34720*/  PRMT R78, RZ, 0x7610, R78 ;  /* 0x00007610ff4e7816 */ /* 0x000fe2000000004e */
[----:B--2---:R-:W-:-:S05]  /*34730*/  @!P1 IMAD.MOV.U32 R40, RZ, RZ, R28 ;  /* 0x000000ffff289224 */ /* 0x004fca00078e001c */
[----:B------:R1:W2:Y:S02]  /*34740*/  @!P1 LDG.E.U8 R84, desc[UR20][R40.64] ;  /* 0x0000001428549981 */ /* 0x0002a4000c1e1100 */
[----:B-1----:R-:W-:Y:S02]  /*34750*/  @!P1 IMAD.MOV.U32 R41, RZ, RZ, R21 ;  /* 0x000000ffff299224 */ /* 0x002fe400078e0015 */
[----:B------:R-:W2:Y:S01]  /*34760*/  LDL R21, [R1+0x74c] ;  /* 0x00074c0001157983 */ /* 0x000ea20000100800 */
[----:B------:R-:W-:-:S03]  /*34770*/  @!P1 IMAD.MOV.U32 R40, RZ, RZ, R18 ;  /* 0x000000ffff289224 */ /* 0x000fc600078e0012 */
[----:B------:R-:W2:Y:S04]  /*34780*/  LDL R18, [R1+0x750] ;  /* 0x0007500001127983 */ /* 0x000ea80000100800 */
[----:B------:R3:W2:Y:S02]  /*34790*/  @!P1 LDG.E.U8 R78, desc[UR20][R40.64] ;  /* 0x00000014284e9981 */ /* 0x0006a4000c1e1100 */
[----:B---3--:R-:W-:Y:S02]  /*347a0*/  @!P1 IMAD.MOV.U32 R40, RZ, RZ, R19 ;  /* 0x000000ffff289224 */ /* 0x008fe400078e0013 */
[----:B------:R-:W3:Y:S01]  /*347b0*/  LDL R19, [R1+0x788] ;  /* 0x0007880001137983 */ /* 0x000ee20000100800 */
[----:B------:R-:W-:-:S03]  /*347c0*/  @!P1 IMAD.MOV.U32 R41, RZ, RZ, R24 ;  /* 0x000000ffff299224 */ /* 0x000fc600078e0018 */
[----:B------:R-:W3:Y:S01]  /*347d0*/  LDL R24, [R1+0x784] ;  /* 0x0007840001187983 */ /* 0x000ee20000100800 */
[----:B------:R-:W-:Y:S02]  /*347e0*/  PRMT R39, RZ, 0x7610, R39 ;  /* 0x00007610ff277816 */ /* 0x000fe40000000027 */
[----:B------:R-:W-:-:S06]  /*347f0*/  PRMT R48, RZ, 0x7610, R48 ;  /* 0x00007610ff307816 */ /* 0x000fcc0000000030 */
[----:B------:R1:W3:Y:S01]  /*34800*/  @!P1 LDG.E.U8 R48, desc[UR20][R40.64] ;  /* 0x0000001428309981 */ /* 0x0002e2000c1e1100 */
[----:B----4-:R-:W-:Y:S02]  /*34810*/  @!P1 IMAD.MOV.U32 R42, RZ, RZ, R25 ;  /* 0x000000ffff2a9224 */ /* 0x010fe400078e0019 */
[----:B------:R-:W-:Y:S01]  /*34820*/  @!P1 IMAD.MOV.U32 R43, RZ, RZ, R26 ;  /* 0x000000ffff2b9224 */ /* 0x000fe200078e001a */
[----:B------:R-:W4:Y:S04]  /*34830*/  LDL R25, [R1+0x7c0] ;  /* 0x0007c00001197983 */ /* 0x000f280000100800 */
[----:B------:R-:W4:Y:S04]  /*34840*/  LDL R26, [R1+0x7bc] ;  /* 0x0007bc00011a7983 */ /* 0x000f280000100800 */
[----:B------:R0:W4:Y:S01]  /*34850*/  @!P1 LDG.E.U8 R39, desc[UR20][R42.64] ;  /* 0x000000142a279981 */ /* 0x000122000c1e1100 */
[----:B-1----:R-:W-:Y:S01]  /*34860*/  PRMT R41, RZ, 0x7610, R41 ;  /* 0x00007610ff297816 */ /* 0x002fe20000000029 */
[----:B0-----:R-:W-:-:S02]  /*34870*/  @!P1 IMAD.MOV.U32 R42, RZ, RZ, R22 ;  /* 0x000000ffff2a9224 */ /* 0x001fc400078e0016 */
[----:B------:R-:W-:Y:S01]  /*34880*/  @!P1 IMAD.MOV.U32 R43, RZ, RZ, R23 ;  /* 0x000000ffff2b9224 */ /* 0x000fe200078e0017 */
[----:B------:R-:W4:Y:S04]  /*34890*/  LDL R22, [R1+0x420] ;  /* 0x0004200001167983 */ /* 0x000f280000100800 */
[----:B------:R-:W4:Y:S01]  /*348a0*/  LDL R23, [R1+0x41c] ;  /* 0x00041c0001177983 */ /* 0x000f220000100800 */
[----:B------:R-:W-:Y:S02]  /*348b0*/  @!P1 IMAD.MOV.U32 R44, RZ, RZ, R20 ;  /* 0x000000ffff2c9224 */ /* 0x000fe400078e0014 */
[----:B------:R-:W-:Y:S01]  /*348c0*/  @!P1 IMAD.MOV.U32 R45, RZ, RZ, R27 ;  /* 0x000000ffff2d9224 */ /* 0x000fe200078e001b */
[----:B------:R-:W4:Y:S04]  /*348d0*/  LDL R20, [R1+0x460] ;  /* 0x0004600001147983 */ /* 0x000f280000100800 */
[----:B------:R-:W4:Y:S04]  /*348e0*/  LDL R27, [R1+0x45c] ;  /* 0x00045c00011b7983 */ /* 0x000f280000100800 */
[----:B------:R2:W4:Y:S02]  /*348f0*/  @!P1 LDG.E.U8 R41, desc[UR20][R44.64] ;  /* 0x000000142c299981 */ /* 0x000524000c1e1100 */
[----:B--2---:R-:W-:-:S02]  /*34900*/  @!P1 IMAD.MOV.U32 R45, RZ, RZ, R21 ;  /* 0x000000ffff2d9224 */ /* 0x004fc400078e0015 */
[----:B------:R-:W2:Y:S01]  /*34910*/  LDL R21, [R1+0x49c] ;  /* 0x00049c0001157983 */ /* 0x000ea20000100800 */
[----:B------:R-:W-:-:S03]  /*34920*/  @!P1 IMAD.MOV.U32 R44, RZ, RZ, R18 ;  /* 0x000000ffff2c9224 */ /* 0x000fc600078e0012 */
[----:B------:R-:W2:Y:S01]  /*34930*/  LDL R18, [R1+0x4a0] ;  /* 0x0004a00001127983 */ /* 0x000ea20000100800 */
[----:B---3--:R-:W-:-:S03]  /*34940*/  @!P1 IMAD.MOV.U32 R46, RZ, RZ, R19 ;  /* 0x000000ffff2e9224 */ /* 0x008fc600078e0013 */
[----:B------:R-:W3:Y:S01]  /*34950*/  LDL R19, [R1+0x4e0] ;  /* 0x0004e00001137983 */ /* 0x000ee20000100800 */
[----:B------:R-:W-:Y:S01]  /*34960*/  PRMT R40, RZ, 0x7610, R40 ;  /* 0x00007610ff287816 */ /* 0x000fe20000000028 */
[----:B------:R-:W-:Y:S02]  /*34970*/  @!P1 IMAD.MOV.U32 R47, RZ, RZ, R24 ;  /* 0x000000ffff2f9224 */ /* 0x000fe400078e0018 */
[----:B------:R-:W3:Y:S04]  /*34980*/  LDL R24, [R1+0x4dc] ;  /* 0x0004dc0001187983 */ /* 0x000ee80000100800 */
[----:B------:R0:W3:Y:S02]  /*34990*/  @!P1 LDG.E.U8 R40, desc[UR20][R42.64] ;  /* 0x000000142a289981 */ /* 0x0000e4000c1e1100 */
[----:B0-----:R-:W-:-:S02]  /*349a0*/  PRMT R42, RZ, 0x7610, R42 ;  /* 0x00007610ff2a7816 */ /* 0x001fc4000000002a */
[----:B------:R-:W-:-:S04]  /*349b0*/  PRMT R43, RZ, 0x7610, R43 ;  /* 0x00007610ff2b7816 */ /* 0x000fc8000000002b */
[----:B------:R0:W3:Y:S04]  /*349c0*/  @!P1 LDG.E.U8 R42, desc[UR20][R44.64] ;  /* 0x000000142c2a9981 */ /* 0x0000e8000c1e1100 */
[----:B------:R4:W3:Y:S01]  /*349d0*/  @!P1 LDG.E.U8 R43, desc[UR20][R46.64] ;  /* 0x000000142e2b9981 */ /* 0x0008e2000c1e1100 */
[----:B------:R-:W-:Y:S02]  /*349e0*/  PRMT R66, RZ, 0x7610, R66 ;  /* 0x00007610ff427816 */ /* 0x000fe40000000042 */
[----:B0-----:R-:W-:Y:S01]  /*349f0*/  PRMT R44, RZ, 0x7610, R44 ;  /* 0x00007610ff2c7816 */ /* 0x001fe2000000002c */
        /* <DEDUP_REMOVED lines=15> */
[----:B------:R2:W4:Y:S01]  /*34af0*/  @!P1 LDG.E.U8 R64, desc[UR20][R46.64] ;  /* 0x000000142e409981 */ /* 0x000522000c1e1100 */
[----:B------:R-:W-:Y:S01]  /*34b00*/  PRMT R62, RZ, 0x7610, R62 ;  /* 0x00007610ff3e7816 */ /* 0x000fe2000000003e */
        /* <DEDUP_REMOVED lines=12> */
[----:B------:R-:W-:Y:S02]  /*34bd0*/  PRMT R56, RZ, 0x7610, R56 ;  /* 0x00007610ff387816 */ /* 0x000fe40000000038 */
[----:B------:R-:W-:Y:S01]  /*34be0*/  PRMT R54, RZ, 0x7610, R54 ;  /* 0x00007610ff367816 */ /* 0x000fe20000000036 */
[----:B----4-:R-:W-:Y:S02]  /*34bf0*/  @!P1 IMAD.MOV.U32 R46, RZ, RZ, R25 ;  /* 0x000000ffff2e9224 */ /* 0x010fe400078e0019 */
        /* <DEDUP_REMOVED lines=101> */
[----:B------:R-:W-:Y:S01]  /*35250*/  PRMT R73, RZ, 0x7610, R73 ;  /* 0x00007610ff497816 */ /* 0x000fe20000000049 */
[----:B------:R-:W4:Y:S04]  /*35260*/  LDL R20, [R1+0x6a8] ;  /* 0x0006a80001147983 */ /* 0x000f280000100800 */
[----:B------:R2:W4:Y:S02]  /*35270*/  @!P1 LDG.E.U8 R71, desc[UR20][R46.64] ;  /* 0x000000142e479981 */ /* 0x000524000c1e1100 */
[----:B--2---:R-:W-:Y:S02]  /*35280*/  @!P1 IMAD.MOV.U32 R47, RZ, RZ, R21 ;  /* 0x000000ffff2f9224 */ /* 0x004fe400078e0015 */
        /* <DEDUP_REMOVED lines=11> */
[----:B------:R-:W-:Y:S01]  /*35340*/  PRMT R79, RZ, 0x7610, R79 ;  /* 0x00007610ff4f7816 */ /* 0x000fe2000000004f */
[----:B----4-:R-:W-:-:S02]  /*35350*/  @!P1 IMAD.MOV.U32 R46, RZ, RZ, R25 ;  /* 0x000000ffff2e9224 */ /* 0x010fc400078e0019 */
[----:B------:R-:W-:Y:S01]  /*35360*/  @!P1 IMAD.MOV.U32 R47, RZ, RZ, R26 ;  /* 0x000000ffff2f9224 */ /* 0x000fe200078e001a */
[----:B------:R-:W4:Y:S04]  /*35370*/  LDL R25, [R1+0x3f0] ;  /* 0x0003f00001197983 */ /* 0x000f280000100800 */
[----:B------:R0:W4:Y:S02]  /*35380*/  @!P1 LDG.E.U8 R77, desc[UR20][R46.64] ;  /* 0x000000142e4d9981 */ /* 0x000124000c1e1100 */
[----:B0-----:R-:W-:Y:S02]  /*35390*/  @!P1 IMAD.MOV.U32 R46, RZ, RZ, R22 ;  /* 0x000000ffff2e9224 */ /* 0x001fe400078e0016 */
[----:B------:R-:W-:Y:S01]  /*353a0*/  @!P1 IMAD.MOV.U32 R47, RZ, RZ, R23 ;  /* 0x000000ffff2f9224 */ /* 0x000fe200078e0017 */
[----:B------:R-:W4:Y:S04]  /*353b0*/  LDL R22, [R1+0x400] ;  /* 0x0004000001167983 */ /* 0x000f280000100800 */
[----:B------:R-:W4:Y:S04]  /*353c0*/  LDL R23, [R1+0x3f4] ;  /* 0x0003f40001177983 */ /* 0x000f280000100800 */
[----:B------:R-:W4:Y:S04]  /*353d0*/  LDL.LU R34, [R1+0x2b8] ;  /* 0x0002b80001227983 */ /* 0x000f280000300800 */
[----:B------:R-:W4:Y:S04]  /*353e0*/  LDL.LU R35, [R1+0x2b4] ;  /* 0x0002b40001237983 */ /* 0x000f280000300800 */
[----:B------:R0:W4:Y:S04]  /*353f0*/  @!P1 LDG.E.U8 R79, desc[UR20][R46.64] ;  /* 0x000000142e4f9981 */ /* 0x000128000c1e1100 */
[----:B------:R-:W4:Y:S01]  /*35400*/  LDL.LU R36, [R1+0x2a8] ;  /* 0x0002a80001247983 */ /* 0x000f220000300800 */
[----:B------:R-:W-:Y:S01]  /*35410*/  PRMT R81, RZ, 0x7610, R81 ;  /* 0x00007610ff517816 */ /* 0x000fe20000000051 */
[----:B0-----:R-:W-:-:S02]  /*35420*/  @!P1 IMAD.MOV.U32 R46, RZ, RZ, R20 ;  /* 0x000000ffff2e9224 */ /* 0x001fc400078e0014 */
[----:B------:R-:W4:Y:S01]  /*35430*/  LDL R20, [R1+0x408] ;  /* 0x0004080001147983 */ /* 0x000f220000100800 */
[----:B--2---:R-:W-:-:S03]  /*35440*/  @!P1 IMAD.MOV.U32 R47, RZ, RZ, R21 ;  /* 0x000000ffff2f9224 */ /* 0x004fc600078e0015 */
[----:B------:R-:W2:Y:S04]  /*35450*/  LDL R21, [R1+0x404] ;  /* 0x0004040001157983 */ /* 0x000ea80000100800 */
[----:B------:R0:W2:Y:S02]  /*35460*/  @!P1 LDG.E.U8 R81, desc[UR20][R46.64] ;  /* 0x000000142e519981 */ /* 0x0000a4000c1e1100 */
[----:B0-----:R-:W-:Y:S02]  /*35470*/  @!P1 IMAD.MOV.U32 R46, RZ, RZ, R18 ;  /* 0x000000ffff2e9224 */ /* 0x001fe400078e0012 */
[----:B------:R-:W2:Y:S01]  /*35480*/  LDL R18, [R1+0x3fc] ;  /* 0x0003fc0001127983 */ /* 0x000ea20000100800 */
[----:B---3--:R-:W-:-:S03]  /*35490*/  @!P1 IMAD.MOV.U32 R47, RZ, RZ, R19 ;  /* 0x000000ffff2f9224 */ /* 0x008fc600078e0013 */
[----:B------:R-:W3:Y:S04]  /*354a0*/  LDL R19, [R1+0x3f8] ;  /* 0x0003f80001137983 */ /* 0x000ee80000100800 */
[----:B------:R-:W3:Y:S04]  /*354b0*/  LDL.LU R37, [R1+0x2a4] ;  /* 0x0002a40001257983 */ /* 0x000ee80000300800 */
[----:B------:R-:W3:Y:S04]  /*354c0*/  LDL.LU R31, [R1+0x298] ;  /* 0x00029800011f7983 */ /* 0x000ee80000300800 */
[----:B------:R-:W3:Y:S04]  /*354d0*/  LDL.LU R32, [R1+0x294] ;  /* 0x0002940001207983 */ /* 0x000ee80000300800 */
[----:B------:R-:W3:Y:S04]  /*354e0*/  LDL.LU R38, [R1+0x284] ;  /* 0x0002840001267983 */ /* 0x000ee80000300800 */
[----:B------:R-:W3:Y:S01]  /*354f0*/  LDL.LU R76, [R1+0x280] ;  /* 0x00028000014c7983 */ /* 0x000ee20000300800 */
[----:B------:R-:W-:-:S02]  /*35500*/  PRMT R83, RZ, 0x7610, R83 ;  /* 0x00007610ff537816 */ /* 0x000fc40000000053 */
[----:B------:R-:W-:Y:S02]  /*35510*/  PRMT R85, RZ, 0x7610, R85 ;  /* 0x00007610ff557816 */ /* 0x000fe40000000055 */
[----:B------:R-:W-:Y:S02]  /*35520*/  PRMT R87, RZ, 0x7610, R87 ;  /* 0x00007610ff577816 */ /* 0x000fe40000000057 */
[----:B------:R-:W-:Y:S02]  /*35530*/  PRMT R88, RZ, 0x7610, R88 ;  /* 0x00007610ff587816 */ /* 0x000fe40000000058 */
[----:B------:R-:W-:Y:S01]  /*35540*/  PRMT R89, RZ, 0x7610, R89 ;  /* 0x00007610ff597816 */ /* 0x000fe20000000059 */
[----:B------:R-:W3:Y:S04]  /*35550*/  LDL.LU R74, [R1+0x274] ;  /* 0x00027400014a7983 */ /* 0x000ee80000300800 */
[----:B------:R0:W3:Y:S04]  /*35560*/  @!P1 LDG.E.U8 R83, desc[UR20][R46.64] ;  /* 0x000000142e539981 */ /* 0x0000e8000c1e1100 */
[----:B------:R-:W3:Y:S01]  /*35570*/  LDL.LU R33, [R1+0x270] ;  /* 0x0002700001217983 */ /* 0x000ee20000300800 */
[----:B0-----:R-:W-:-:S02]  /*35580*/  @!P1 IMAD.MOV.U32 R46, RZ, RZ, R24 ;  /* 0x000000ffff2e9224 */ /* 0x001fc400078e0018 */
[----:B----4-:R-:W-:-:S05]  /*35590*/  @!P1 IMAD.MOV.U32 R47, RZ, RZ, R25 ;  /* 0x000000ffff2f9224 */ /* 0x010fca00078e0019 */
[----:B------:R0:W4:Y:S02]  /*355a0*/  @!P1 LDG.E.U8 R85, desc[UR20][R46.64] ;  /* 0x000000142e559981 */ /* 0x000124000c1e1100 */
[----:B0-----:R-:W-:Y:S02]  /*355b0*/  @!P1 IMAD.MOV.U32 R46, RZ, RZ, R22 ;  /* 0x000000ffff2e9224 */ /* 0x001fe400078e0016 */
[----:B------:R-:W-:-:S05]  /*355c0*/  @!P1 IMAD.MOV.U32 R47, RZ, RZ, R23 ;  /* 0x000000ffff2f9224 */ /* 0x000fca00078e0017 */
[----:B------:R0:W4:Y:S02]  /*355d0*/  @!P1 LDG.E.U8 R87, desc[UR20][R46.64] ;  /* 0x000000142e579981 */ /* 0x000124000c1e1100 */
[----:B0-----:R-:W-:Y:S02]  /*355e0*/  @!P1 IMAD.MOV.U32 R46, RZ, RZ, R20 ;  /* 0x000000ffff2e9224 */ /* 0x001fe400078e0014 */
[----:B--2---:R-:W-:Y:S02]  /*355f0*/  @!P1 IMAD.MOV.U32 R47, RZ, RZ, R21 ;  /* 0x000000ffff2f9224 */ /* 0x004fe400078e0015 */
[----:B------:R-:W0:Y:S03]  /*35600*/  S2R R21, SR_TID.X ;  /* 0x0000000000157919 */ /* 0x000e260000002100 */
[----:B------:R1:W2:Y:S02]  /*35610*/  @!P1 LDG.E.U8 R88, desc[UR20][R46.64] ;  /* 0x000000142e589981 */ /* 0x0002a4000c1e1100 */
[----:B-1----:R-:W-:-:S02]  /*35620*/  @!P1 IMAD.MOV.U32 R46, RZ, RZ, R18 ;  /* 0x000000ffff2e9224 */ /* 0x002fc400078e0012 */
[----:B---3--:R-:W-:Y:S02]  /*35630*/  @!P1 IMAD.MOV.U32 R47, RZ, RZ, R19 ;  /* 0x000000ffff2f9224 */ /* 0x008fe400078e0013 */
[----:B------:R-:W3:Y:S04]  /*35640*/  LDL.LU R19, [R1+0x264] ;  /* 0x0002640001137983 */ /* 0x000ee80000300800 */
[----:B------:R1:W2:Y:S04]  /*35650*/  @!P1 LDG.E.U8 R89, desc[UR20][R46.64] ;  /* 0x000000142e599981 */ /* 0x0002a8000c1e1100 */
[----:B------:R-:W2:Y:S04]  /*35660*/  LDL.LU R20, [R1+0x260] ;  /* 0x0002600001147983 */ /* 0x000ea80000300800 */
[----:B------:R-:W4:Y:S04]  /*35670*/  LDL.LU R70, [R1+0x254] ;  /* 0x0002540001467983 */ /* 0x000f280000300800 */
[----:B------:R-:W4:Y:S04]  /*35680*/  LDL.LU R82, [R1+0x250] ;  /* 0x0002500001527983 */ /* 0x000f280000300800 */
[----:B------:R-:W4:Y:S01]  /*35690*/  LDL.LU R22, [R1+0x244] ;  /* 0x0002440001167983 */ /* 0x000f220000300800 */
[----:B0-----:R-:W-:-:S03]  /*356a0*/  LOP3.LUT R21, R21, 0x7f, RZ, 0xc0, !PT ;  /* 0x0000007f15157812 */ /* 0x001fc600078ec0ff */
[----:B------:R-:W4:Y:S04]  /*356b0*/  LDL.LU R23, [R1+0x240] ;  /* 0x0002400001177983 */ /* 0x000f280000300800 */
[----:B------:R-:W4:Y:S04]  /*356c0*/  LDL.LU R24, [R1+0x230] ;  /* 0x0002300001187983 */ /* 0x000f280000300800 */
[----:B------:R-:W4:Y:S01]  /*356d0*/  LDL.LU R25, [R1+0x1b8] ;  /* 0x0001b80001197983 */ /* 0x000f220000300800 */
[----:B-1----:R-:W-:-:S05]  /*356e0*/  LOP3.LUT R47, R21, 0x60, RZ, 0x3c, !PT ;  /* 0x00000060152f7812 */ /* 0x002fca00078e3cff */
[----:B------:R0:W-:Y:S04]  /*356f0*/  STS.U8 [R47+UR9+0x9300], R34 ;  /* 0x009300222f007988 */ /* 0x0001e80008000009 */
[----:B------:R1:W-:Y:S04]  /*35700*/  STS.U8 [R47+UR9+0xd300], R35 ;  /* 0x00d300232f007988 */ /* 0x0003e80008000009 */
[----:B------:R0:W-:Y:S04]  /*35710*/  STS.U8 [R47+UR9+0x9700], R36 ;  /* 0x009700242f007988 */ /* 0x0001e80008000009 */
[----:B------:R0:W-:Y:S04]  /*35720*/  STS.U8 [R47+UR9+0xd700], R37 ;  /* 0x00d700252f007988 */ /* 0x0001e80008000009 */
[----:B------:R-:W-:Y:S04]  /*35730*/  STS.U8 [R47+UR9+0x9b00], R31 ;  /* 0x009b001f2f007988 */ /* 0x000fe80008000009 */
[----:B------:R-:W-:Y:S04]  /*35740*/  STS.U8 [R47+UR9+0xdb00], R32 ;  /* 0x00db00202f007988 */ /* 0x000fe80008000009 */
[----:B0-----:R-:W4:Y:S04]  /*35750*/  LDL.LU R34, [R1+0x198] ;  /* 0x0001980001227983 */ /* 0x001f280000300800 */
[----:B-1----:R-:W4:Y:S04]  /*35760*/  LDL.LU R35, [R1+0x18c] ;  /* 0x00018c0001237983 */ /* 0x002f280000300800 */
[----:B------:R-:W4:Y:S04]  /*35770*/  LDL.LU R36, [R1+0x16c] ;  /* 0x00016c0001247983 */ /* 0x000f280000300800 */
[----:B------:R-:W4:Y:S04]  /*35780*/  LDL.LU R37, [R1+0x168] ;  /* 0x0001680001257983 */ /* 0x000f280000300800 */
[----:B------:R-:W4:Y:S04]  /*35790*/  LDL.LU R26, [R1+0x148] ;  /* 0x00014800011a7983 */ /* 0x000f280000300800 */
[----:B------:R0:W-:Y:S04]  /*357a0*/  STS.U8 [R47+UR9+0x9f00], R38 ;  /* 0x009f00262f007988 */ /* 0x0001e80008000009 */
[----:B------:R-:W4:Y:S04]  /*357b0*/  LDL.LU R72, [R1+0x13c] ;  /* 0x00013c0001487983 */ /* 0x000f280000300800 */
[----:B------:R1:W-:Y:S04]  /*357c0*/  STS.U8 [R47+UR9+0xdf00], R76 ;  /* 0x00df004c2f007988 */ /* 0x0003e80008000009 */
[----:B0-----:R-:W4:Y:S04]  /*357d0*/  LDL.LU R38, [R1+0xed4] ;  /* 0x000ed40001267983 */ /* 0x001f280000300800 */
[----:B-1----:R-:W4:Y:S04]  /*357e0*/  LDL.LU R76, [R1+0xed0] ;  /* 0x000ed000014c7983 */ /* 0x002f280000300800 */
[----:B------:R-:W4:Y:S04]  /*357f0*/  LDL.LU R27, [R1+0xec8] ;  /* 0x000ec800011b7983 */ /* 0x000f280000300800 */
[----:B------:R0:W-:Y:S04]  /*35800*/  STS.U8 [R47+UR9+0xa300], R74 ;  /* 0x00a3004a2f007988 */ /* 0x0001e80008000009 */
[----:B------:R-:W4:Y:S04]  /*35810*/  LDL.LU R28, [R1+0xec4] ;  /* 0x000ec400011c7983 */ /* 0x000f280000300800 */
[----:B------:R1:W-:Y:S04]  /*35820*/  STS.U8 [R47+UR9+0xe300], R33 ;  /* 0x00e300212f007988 */ /* 0x0003e80008000009 */
[----:B------:R-:W4:Y:S04]  /*35830*/  LDL.LU R29, [R1+0xe98] ;  /* 0x000e9800011d7983 */ /* 0x000f280000300800 */
[----:B------:R-:W4:Y:S04]  /*35840*/  LDL.LU R30, [R1+0xe88] ;  /* 0x000e8800011e7983 */ /* 0x000f280000300800 */
[----:B------:R-:W4:Y:S04]  /*35850*/  LDL.LU R31, [R1+0x2c0] ;  /* 0x0002c000011f7983 */ /* 0x000f280000300800 */
[----:B------:R-:W4:Y:S01]  /*35860*/  LDL.LU R32, [R1+0x2bc] ;  /* 0x0002bc0001207983 */ /* 0x000f220000300800 */
[----:B------:R-:W-:-:S03]  /*35870*/  LOP3.LUT R46, R21, 0x70, RZ, 0x3c, !PT ;  /* 0x00000070152e7812 */ /* 0x000fc600078e3cff */
[----:B0-----:R-:W4:Y:S04]  /*35880*/  LDL.LU R74, [R1+0x2b0] ;  /* 0x0002b000014a7983 */ /* 0x001f280000300800 */
[----:B-1----:R-:W4:Y:S04]  /*35890*/  LDL.LU R33, [R1+0x2ac] ;  /* 0x0002ac0001217983 */ /* 0x002f280000300800 */
[----:B---3--:R-:W-:Y:S04]  /*358a0*/  STS.U8 [R47+UR9+0xa700], R19 ;  /* 0x00a700132f007988 */ /* 0x008fe80008000009 */
[----:B--2---:R-:W-:Y:S04]  /*358b0*/  STS.U8 [R47+UR9+0xe700], R20 ;  /* 0x00e700142f007988 */ /* 0x004fe80008000009 */
[----:B----4-:R-:W-:Y:S04]  /*358c0*/  STS.U8 [R47+UR9+0xab00], R70 ;  /* 0x00ab00462f007988 */ /* 0x010fe80008000009 */
        /* <DEDUP_REMOVED lines=13> */
[----:B--2---:R-:W2:Y:S04]  /*359a0*/  LDL.LU R36, [R1+0x28c] ;  /* 0x00028c0001247983 */ /* 0x004ea80000300800 */
[----:B---3--:R-:W3:Y:S04]  /*359b0*/  LDL.LU R37, [R1+0x288] ;  /* 0x0002880001257983 */ /* 0x008ee80000300800 */
        /* <DEDUP_REMOVED lines=8> */
[----:B------:R0:W-:Y:S04]  /*35a40*/  STS.U8 [R46+UR9+0x8780], R27 ;  /* 0x0087801b2e007988 */ /* 0x0001e80008000009 */
        /* <DEDUP_REMOVED lines=22> */
[----:B----4-:R0:W-:Y:S04]  /*35bb0*/  STS.U8 [R46+UR9+0x9780], R34 ;  /* 0x009780222e007988 */ /* 0x0101e80008000009 */
[----:B------:R1:W-:Y:S04]  /*35bc0*/  STS.U8 [R46+UR9+0xd780], R35 ;  /* 0x00d780232e007988 */ /* 0x0003e80008000009 */
[----:B--2---:R2:W-:Y:S04]  /*35bd0*/  STS.U8 [R46+UR9+0x9b80], R36 ;  /* 0x009b80242e007988 */ /* 0x0045e80008000009 */
[----:B---3--:R3:W-:Y:S04]  /*35be0*/  STS.U8 [R46+UR9+0xdb80], R37 ;  /* 0x00db80252e007988 */ /* 0x0087e80008000009 */
        /* <DEDUP_REMOVED lines=45> */
[----:B0-----:R-:W3:Y:S04]  /*35ec0*/  LDL.LU R33, [R1+0xfb8] ;  /* 0x000fb80001217983 */ /* 0x001ee80000300800 */
        /* <DEDUP_REMOVED lines=10> */
[----:B0-----:R-:W2:Y:S04]  /*35f70*/  LDL.LU R38, [R1+0xfa4] ;  /* 0x000fa40001267983 */ /* 0x001ea80000300800 */
[----:B-1----:R-:W2:Y:S04]  /*35f80*/  LDL.LU R76, [R1+0xfa0] ;  /* 0x000fa000014c7983 */ /* 0x002ea80000300800 */
[----:B--2---:R0:W-:Y:S02]  /*35f90*/  STS.U8 [R21+UR9+0x16400], R76 ;  /* 0x0164004c15007988 */ /* 0x0041e40008000009 */
[----:B0-----:R-:W0:Y:S02]  /*35fa0*/  S2R R76, SR_TID.X ;  /* 0x00000000004c7919 */ /* 0x001e240000002100 */
[----:B0-----:R-:W-:-:S05]  /*35fb0*/  LOP3.LUT R76, R76, 0x7f, RZ, 0xc0, !PT ;  /* 0x0000007f4c4c7812 */ /* 0x001fca00078ec0ff */
[----:B------:R0:W-:Y:S04]  /*35fc0*/  STS.U8 [R76+UR9+0x16800], R38 ;  /* 0x016800264c007988 */ /* 0x0001e80008000009 */
[----:B---3--:R1:W-:Y:S04]  /*35fd0*/  STS.U8 [R76+UR9+0x16c00], R37 ;  /* 0x016c00254c007988 */ /* 0x0083e80008000009 */
[----:B0-----:R-:W2:Y:S04]  /*35fe0*/  LDL.LU R38, [R1+0xc] ;  /* 0x00000c0001267983 */ /* 0x001ea80000300800 */
[----:B-1----:R-:W3:Y:S04]  /*35ff0*/  LDL.LU R37, [R1+0xac] ;  /* 0x0000ac0001257983 */ /* 0x002ee80000300800 */
[----:B------:R-:W-:Y:S04]  /*36000*/  STS.U8 [R76+UR9+0x17000], R36 ;  /* 0x017000244c007988 */ /* 0x000fe80008000009 */
[----:B----4-:R0:W-:Y:S04]  /*36010*/  STS.U8 [R76+UR9+0x17400], R35 ;  /* 0x017400234c007988 */ /* 0x0101e80008000009 */
[----:B0-----:R-:W4:Y:S01]  /*36020*/  LDL.LU R35, [R1+0x20] ;  /* 0x0000200001237983 */ /* 0x001f220000300800 */
[----:B------:R-:W-:-:S03]  /*36030*/  LOP3.LUT R21, R21, 0x10, RZ, 0x3c, !PT ;  /* 0x0000001015157812 */ /* 0x000fc600078e3cff */
[----:B------:R-:W-:Y:S04]  /*36040*/  STS.U8 [R76+UR9+0x17800], R34 ;  /* 0x017800224c007988 */ /* 0x000fe80008000009 */
[----:B------:R-:W-:Y:S04]  /*36050*/  STS.U8 [R76+UR9+0x17c00], R33 ;  /* 0x017c00214c007988 */ /* 0x000fe80008000009 */
[----:B---3--:R-:W-:Y:S04]  /*36060*/  STS.U8 [R21+UR9+0x14080], R37 ;  /* 0x0140802515007988 */ /* 0x008fe80008000009 */
        /* <DEDUP_REMOVED lines=9> */
[----:B---3--:R-:W3:Y:S04]  /*36100*/  LDL.LU R24, [R1+0x68] ;  /* 0x0000680001187983 */ /* 0x008ee80000300800 */
[----:B------:R-:W3:Y:S04]  /*36110*/  LDL.LU R25, [R1+0x58] ;  /* 0x0000580001197983 */ /* 0x000ee80000300800 */
[----:B------:R0:W-:Y:S04]  /*36120*/  STS.U8 [R21+UR9+0x15880], R72 ;  /* 0x0158804815007988 */ /* 0x0001e80008000009 */
[----:B--2---:R-:W2:Y:S04]  /*36130*/  LDL.LU R26, [R1+0x48] ;  /* 0x00004800011a7983 */ /* 0x004ea80000300800 */
[----:B0-----:R-:W2:Y:S04]  /*36140*/  LDL.LU R72, [R1+0x1c] ;  /* 0x00001c0001487983 */ /* 0x001ea80000300800 */
[----:B----4-:R0:W-:Y:S04]  /*36150*/  STS.U8 [R21+UR9+0x15c80], R35 ;  /* 0x015c802315007988 */ /* 0x0101e80008000009 */
[----:B------:R-:W4:Y:S01]  /*36160*/  LDL.LU R33, [R1+0x54] ;  /* 0x0000540001217983 */ /* 0x000f220000300800 */
[----:B0-----:R-:W0:Y:S03]  /*36170*/  S2R R35, SR_TID.X ;  /* 0x0000000000237919 */ /* 0x001e260000002100 */
[----:B------:R1:W-:Y:S04]  /*36180*/  STS.U8 [R21+UR9+0x16080], R38 ;  /* 0x0160802615007988 */ /* 0x0003e80008000009 */
[----:B------:R0:W-:Y:S04]  /*36190*/  STS.U8 [R21+UR9+0x16480], R74 ;  /* 0x0164804a15007988 */ /* 0x0001e80008000009 */
[----:B------:R0:W-:Y:S04]  /*361a0*/  STS.U8 [R21+UR9+0x16880], R32 ;  /* 0x0168802015007988 */ /* 0x0001e80008000009 */
[----:B------:R0:W-:Y:S04]  /*361b0*/  STS.U8 [R21+UR9+0x16c80], R31 ;  /* 0x016c801f15007988 */ /* 0x0001e80008000009 */
[----:B------:R-:W4:Y:S04]  /*361c0*/  LDL.LU R34, [R1+0x2c] ;  /* 0x00002c0001227983 */ /* 0x000f280000300800 */
[----:B------:R0:W-:Y:S04]  /*361d0*/  STS.U8 [R21+UR9+0x17080], R30 ;  /* 0x0170801e15007988 */ /* 0x0001e80008000009 */
[----:B------:R0:W-:Y:S04]  /*361e0*/  STS.U8 [R21+UR9+0x17480], R29 ;  /* 0x0174801d15007988 */ /* 0x0001e80008000009 */
[----:B------:R-:W-:Y:S04]  /*361f0*/  STS.U8 [R21+UR9+0x17880], R28 ;  /* 0x0178801c15007988 */ /* 0x000fe80008000009 */
[----:B-1----:R-:W4:Y:S04]  /*36200*/  LDL.LU R38, [R1+0x18] ;  /* 0x0000180001267983 */ /* 0x002f280000300800 */
[----:B0-----:R-:W4:Y:S04]  /*36210*/  LDL.LU R74, [R1+0x64] ;  /* 0x00006400014a7983 */ /* 0x001f280000300800 */
[----:B------:R-:W4:Y:S04]  /*36220*/  LDL.LU R32, [R1+0x74] ;  /* 0x0000740001207983 */ /* 0x000f280000300800 */
[----:B------:R-:W4:Y:S04]  /*36230*/  LDL.LU R31, [R1+0x7c] ;  /* 0x00007c00011f7983 */ /* 0x000f280000300800 */
[----:B------:R0:W-:Y:S04]  /*36240*/  STS.U8 [R21+UR9+0x17c80], R27 ;  /* 0x017c801b15007988 */ /* 0x0001e80008000009 */
[----:B------:R-:W4:Y:S04]  /*36250*/  LDL.LU R30, [R1+0x80] ;  /* 0x00008000011e7983 */ /* 0x000f280000300800 */
[----:B------:R-:W4:Y:S04]  /*36260*/  LDL.LU R29, [R1+0x84] ;  /* 0x00008400011d7983 */ /* 0x000f280000300800 */
[----:B0-----:R-:W4:Y:S04]  /*36270*/  LDL.LU R21, [R1+0xf9c] ;  /* 0x000f9c0001157983 */ /* 0x001f280000300800 */
[----:B------:R-:W4:Y:S01]  /*36280*/  LDL.LU R27, [R1+0x8] ;  /* 0x00000800011b7983 */ /* 0x000f220000300800 */
[----:B------:R-:W-:-:S04]  /*36290*/  LOP3.LUT R35, R35, 0x7f, RZ, 0xc0, !PT ;  /* 0x0000007f23237812 */ /* 0x000fc800078ec0ff */
[----:B------:R-:W-:-:S05]  /*362a0*/  LOP3.LUT R28, R35, 0x20, RZ, 0x3c, !PT ;  /* 0x00000020231c7812 */ /* 0x000fca00078e3cff */
[----:B------:R0:W-:Y:S04]  /*362b0*/  STS.U8 [R28+UR9+0x14100], R22 ;  /* 0x014100161c007988 */ /* 0x0001e80008000009 */
[----:B------:R1:W-:Y:S04]  /*362c0*/  STS.U8 [R28+UR9+0x14500], R23 ;  /* 0x014500171c007988 */ /* 0x0003e80008000009 */
[----:B------:R0:W-:Y:S04]  /*362d0*/  STS.U8 [R28+UR9+0x14900], R36 ;  /* 0x014900241c007988 */ /* 0x0001e80008000009 */
[----:B------:R0:W-:Y:S04]  /*362e0*/  STS.U8 [R28+UR9+0x14d00], R37 ;  /* 0x014d00251c007988 */ /* 0x0001e80008000009 */
[----:B---3--:R3:W-:Y:S04]  /*362f0*/  STS.U8 [R28+UR9+0x15100], R24 ;  /* 0x015100181c007988 */ /* 0x0087e80008000009 */
[----:B------:R2:W-:Y:S04]  /*36300*/  STS.U8 [R28+UR9+0x15500], R25 ;  /* 0x015500191c007988 */ /* 0x0005e80008000009 */
[----:B0-----:R-:W4:Y:S04]  /*36310*/  LDL.LU R22, [R1+0xf98] ;  /* 0x000f980001167983 */ /* 0x001f280000300800 */
[----:B-1----:R-:W4:Y:S04]  /*36320*/  LDL.LU R23, [R1+0xf94] ;  /* 0x000f940001177983 */ /* 0x002f280000300800 */
[----:B------:R-:W4:Y:S04]  /*36330*/  LDL.LU R36, [R1+0x44] ;  /* 0x0000440001247983 */ /* 0x000f280000300800 */
[----:B------:R-:W4:Y:S04]  /*36340*/  LDL.LU R37, [R1+0x40] ;  /* 0x0000400001257983 */ /* 0x000f280000300800 */
[----:B---3--:R-:W3:Y:S04]  /*36350*/  LDL.LU R24, [R1+0xf90] ;  /* 0x000f900001187983 */ /* 0x008ee80000300800 */
[----:B--2---:R-:W2:Y:S04]  /*36360*/  LDL.LU R25, [R1+0xf8c] ;  /* 0x000f8c0001197983 */ /* 0x004ea80000300800 */
[----:B------:R0:W-:Y:S04]  /*36370*/  STS.U8 [R28+UR9+0x15900], R26 ;  /* 0x0159001a1c007988 */ /* 0x0001e80008000009 */
[----:B------:R1:W-:Y:S04]  /*36380*/  STS.U8 [R28+UR9+0x15d00], R72 ;  /* 0x015d00481c007988 */ /* 0x0003e80008000009 */
[----:B0-----:R-:W2:Y:S04]  /*36390*/  LDL.LU R26, [R1+0xf88] ;  /* 0x000f8800011a7983 */ /* 0x001ea80000300800 */
[----:B-1----:R-:W2:Y:S01]  /*363a0*/  LDL.LU R72, [R1+0xf84] ;  /* 0x000f840001487983 */ /* 0x002ea20000300800 */
[----:B------:R-:W-:-:S03]  /*363b0*/  LOP3.LUT R35, R35, 0x30, RZ, 0x3c, !PT ;  /* 0x0000003023237812 */ /* 0x000fc600078e3cff */
[----:B----4-:R-:W-:Y:S04]  /*363c0*/  STS.U8 [R28+UR9+0x16100], R27 ;  /* 0x0161001b1c007988 */ /* 0x010fe80008000009 */
[----:B--2---:R-:W-:Y:S04]  /*363d0*/  STS.U8 [R28+UR9+0x16500], R72 ;  /* 0x016500481c007988 */ /* 0x004fe80008000009 */
[----:B------:R-:W-:Y:S04]  /*363e0*/  STS.U8 [R28+UR9+0x16900], R26 ;  /* 0x0169001a1c007988 */ /* 0x000fe80008000009 */
[----:B------:R-:W-:Y:S04]  /*363f0*/  STS.U8 [R28+UR9+0x16d00], R25 ;  /* 0x016d00191c007988 */ /* 0x000fe80008000009 */
        /* <DEDUP_REMOVED lines=29> */
[----:B------:R-:W-:Y:S04]  /*365d0*/  STS.U8 [R38+UR9+0x16200], R80 ;  /* 0x0162005026007988 */ /* 0x000fe80008000009 */
[----:B------:R-:W-:Y:S04]  /*365e0*/  STS.U8 [R38+UR9+0x16600], R68 ;  /* 0x0166004426007988 */ /* 0x000fe80008000009 */
[----:B------:R-:W-:Y:S04]  /*365f0*/  STS.U8 [R38+UR9+0x16a00], R14 ;  /* 0x016a000e26007988 */ /* 0x000fe80008000009 */
[----:B------:R-:W-:Y:S04]  /*36600*/  STS.U8 [R38+UR9+0x16e00], R13 ;  /* 0x016e000d26007988 */ /* 0x000fe80008000009 */
[----:B0-----:R0:W5:Y:S01]  /*36610*/  LDL.LU R4, [R1+0xf80] ;  /* 0x000f800001047983 */ /* 0x0011620000300800 */
[----:B------:R-:W-:-:S03]  /*36620*/  LOP3.LUT R76, R76, 0x50, RZ, 0x3c, !PT ;  /* 0x000000504c4c7812 */ /* 0x000fc600078e3cff */
[----:B-1----:R0:W5:Y:S04]  /*36630*/  LDL.LU R5, [R1+0xf7c] ;  /* 0x000f7c0001057983 */ /* 0x0021680000300800 */
[----:B------:R-:W-:Y:S04]  /*36640*/  STS.U8 [R38+UR9+0x17200], R12 ;  /* 0x0172000c26007988 */ /* 0x000fe80008000009 */
[----:B--2---:R0:W5:Y:S04]  /*36650*/  LDL.LU R2, [R1+0xf78] ;  /* 0x000f780001027983 */ /* 0x0041680000300800 */
[----:B------:R-:W-:Y:S04]  /*36660*/  STS.U8 [R38+UR9+0x17600], R11 ;  /* 0x0176000b26007988 */ /* 0x000fe80008000009 */
[----:B---3--:R0:W5:Y:S04]  /*36670*/  LDL.LU R3, [R1+0xf74] ;  /* 0x000f740001037983 */ /* 0x0081680000300800 */
[----:B------:R-:W-:Y:S04]  /*36680*/  STS.U8 [R38+UR9+0x17a00], R10 ;  /* 0x017a000a26007988 */ /* 0x000fe80008000009 */
[----:B----4-:R0:W5:Y:S04]  /*36690*/  LDL.LU R8, [R1+0xf70] ;  /* 0x000f700001087983 */ /* 0x0101680000300800 */
[----:B------:R-:W-:Y:S04]  /*366a0*/  STS.U8 [R38+UR9+0x17e00], R9 ;  /* 0x017e000926007988 */ /* 0x000fe80008000009 */
[----:B------:R0:W5:Y:S04]  /*366b0*/  LDL.LU R7, [R1+0xf6c] ;  /* 0x000f6c0001077983 */ /* 0x0001680000300800 */
[----:B------:R1:W-:Y:S04]  /*366c0*/  STS.U8 [R76+UR9+0x14280], R6 ;  /* 0x014280064c007988 */ /* 0x0003e80008000009 */
[----:B------:R2:W-:Y:S04]  /*366d0*/  STS.U8 [R76+UR9+0x14680], R0 ;  /* 0x014680004c007988 */ /* 0x0005e80008000009 */
[----:B-1----:R0:W5:Y:S04]  /*366e0*/  LDL.LU R6, [R1+0xf68] ;  /* 0x000f680001067983 */ /* 0x0021680000300800 */
[----:B--2---:R0:W5:Y:S04]  /*366f0*/  LDL.LU R0, [R1+0xf64] ;  /* 0x000f640001007983 */ /* 0x0041680000300800 */
        /* <DEDUP_REMOVED lines=47> */
[----:B-1----:R-:W1:Y:S01]  /*369f0*/  FENCE.VIEW.ASYNC.S ;  /* 0x00000000000073c6 */ /* 0x002e620000000000 */
[----:B------:R-:W-:Y:S01]  /*36a00*/  ULEA UR11, UR18, UR9, 0x3 ;  /* 0x00000009120b7291 */ /* 0x000fe2000f8e18ff */
[----:B------:R-:W-:-:S03]  /*36a10*/  UMOV UR4, UR5 ;  /* 0x0000000500047c82 */ /* 0x000fc60008000000 */
[----:B------:R-:W-:Y:S01]  /*36a20*/  UIADD3 UR11, UPT, UPT, UR11, 0x18000, URZ ;  /* 0x000180000b0b7890 */ /* 0x000fe2000fffe0ff */
[----:B-1----:R-:W-:Y:S06]  /*36a30*/  BAR.SYNC.DEFER_BLOCKING 0x0 ;  /* 0x0000000000007b1d */ /* 0x002fec0000010000 */
[----:B0-----:R-:W-:Y:S05]  /*36a40*/  @P0 BRA `(.L_x_9) ;  /* 0x0000000000880947 */ /* 0x001fea0003800000 */
[----:B------:R-:W-:Y:S02]  /*36a50*/  UIADD3 UR19, UPT, UPT, UR8, 0x80, URZ ;  /* 0x0000008008137890 */ /* 0x000fe4000fffe0ff */
[----:B------:R-:W-:Y:S02]  /*36a60*/  UIADD3 UR50, UPT, UPT, UR8, 0x80, URZ ;  /* 0x0000008008327890 */ /* 0x000fe4000fffe0ff */
[----:B------:R-:W-:Y:S01]  /*36a70*/  UIADD3 UR51, UPT, UPT, UR8, 0x80, URZ ;  /* 0x0000008008337890 */ /* 0x000fe2000fffe0ff */
[----:B------:R-:W-:Y:S01]  /*36a80*/  UMOV UR16, 0x0 ;  /* 0x0000000000107882 */ /* 0x000fe20000000000 */
[----:B------:R-:W-:Y:S01]  /*36a90*/  UMOV UR17, 0x8208490 ;  /* 0x0820849000117882 */ /* 0x000fe20000000000 */
[----:B------:R-:W-:Y:S01]  /*36aa0*/  UMOV UR15, 0x40004040 ;  /* 0x40004040000f7882 */ /* 0x000fe20000000000 */
[----:B------:R-:W-:Y:S02]  /*36ab0*/  UIADD3 UR56, UPT, UPT, UR8, 0x80, URZ ;  /* 0x0000008008387890 */ /* 0x000fe4000fffe0ff */
[----:B------:R0:W-:Y:S01]  /*36ac0*/  UTCQMMA gdesc[UR14], gdesc[UR12], tmem[UR8], tmem[UR16], idesc[UR17], UPT ;  /* 0x00ff100c0e0075ea */ /* 0x0001e2000b800308 */
[----:B------:R-:W-:Y:S01]  /*36ad0*/  UMOV UR42, 0x0 ;  /* 0x00000000002a7882 */ /* 0x000fe20000000000 */
[----:B------:R-:W-:Y:S01]  /*36ae0*/  UMOV UR43, 0x8208490 ;  /* 0x08208490002b7882 */ /* 0x000fe20000000000 */
[----:B------:R-:W-:Y:S01]  /*36af0*/  UMOV UR44, 0x0 ;  /* 0x00000000002c7882 */ /* 0x000fe20000000000 */
[----:B------:R-:W-:Y:S01]  /*36b00*/  UMOV UR45, 0x8208490 ;  /* 0x08208490002d7882 */ /* 0x000fe20000000000 */
        /* <DEDUP_REMOVED lines=11> */
[----:B------:R-:W-:Y:S01]  /*36bc0*/  UMOV UR6, UR11 ;  /* 0x0000000b00067c82 */ /* 0x000fe20008000000 */
[----:B------:R-:W-:Y:S01]  /*36bd0*/  UMOV UR7, URZ ;  /* 0x000000ff00077c82 */ /* 0x000fe20008000000 */
[----:B------:R0:W-:Y:S01]  /*36be0*/  UTCQMMA gdesc[UR34], gdesc[UR12], tmem[UR19], tmem[UR48], idesc[UR49], UPT ;  /* 0x00ff300c220075ea */ /* 0x0001e2000b800313 */
[----:B------:R-:W-:Y:S01]  /*36bf0*/  UMOV UR58, 0x0 ;  /* 0x00000000003a7882 */ /* 0x000fe20000000000 */
[----:B------:R-:W-:Y:S01]  /*36c00*/  UMOV UR59, 0x8208490 ;  /* 0x08208490003b7882 */ /* 0x000fe20000000000 */
[----:B------:R0:W-:Y:S01]  /*36c10*/  UTCQMMA gdesc[UR36], gdesc[UR24], tmem[UR50], tmem[UR52], idesc[UR53], UPT ;  /* 0x00ff3418240075ea */ /* 0x0001e2000b800332 */
[----:B------:R-:W-:Y:S01]  /*36c20*/  UMOV UR5, UR6 ;  /* 0x0000000600057c82 */ /* 0x000fe20008000000 */
[----:B------:R0:W-:Y:S01]  /*36c30*/  UTCQMMA gdesc[UR38], gdesc[UR28], tmem[UR51], tmem[UR54], idesc[UR55], UPT ;  /* 0x00ff361c260075ea */ /* 0x0001e2000b800333 */
[----:B------:R0:W-:Y:S01]  /*36c40*/  UTCQMMA gdesc[UR40], gdesc[UR32], tmem[UR56], tmem[UR58], idesc[UR59], UPT ;  /* 0x00ff3a20280075ea */ /* 0x0001e2000b800338 */
[----:B------:R0:W-:Y:S01]  /*36c50*/  UTCBAR [UR5], URZ ;  /* 0x000000ff050073e9 */ /* 0x0001e200080000ff */
[----:B------:R-:W-:Y:S01]  /*36c60*/  NOP ;  /* 0x0000000000007918 */ /* 0x000fe20000000000 */
.L_x_9:
[----:B------:R-:W2:Y:S04]  /*36c70*/  LDL R10, [R1+0xedc] ;  /* 0x000edc00010a7983 */ /* 0x000ea80000100800 */
[----:B------:R-:W2:Y:S01]  /*36c80*/  LDL.LU R9, [R1+0xecc] ;  /* 0x000ecc0001097983 */ /* 0x000ea20000300800 */
[----:B------:R-:W-:-:S04]  /*36c90*/  UIADD3 UR18, UPT, UPT, UR18, 0x1, URZ ;  /* 0x0000000112127890 */ /* 0x000fc8000fffe0ff */
[----:B------:R-:W-:-:S04]  /*36ca0*/  UISETP.GT.AND UP1, UPT, UR18, 0x1, UPT ;  /* 0x000000011200788c */ /* 0x000fc8000bf24270 */
[----:B0-----:R-:W-:Y:S02]  /*36cb0*/  USEL UR5, URZ, 0x1, !UP1 ;  /* 0x00000001ff057887 */ /* 0x001fe4000c800000 */
[----:B------:R-:W-:Y:S02]  /*36cc0*/  USEL UR18, UR18, URZ, !UP1 ;  /* 0x000000ff12127287 */ /* 0x000fe4000c800000 */
[----:B------:R-:W-:Y:S01]  /*36cd0*/  ULOP3.LUT UR5, UR4, UR5, URZ, 0x3c, !UPT ;  /* 0x0000000504057292 */ /* 0x000fe2000f8e3cff */
[----:B--2---:R-:W-:Y:S02]  /*36ce0*/  ISETP.NE.U32.AND P1, PT, R9, R10, PT ;  /* 0x0000000a0900720c */ /* 0x004fe40003f25070 */
[----:B------:R-:W2:Y:S01]  /*36cf0*/  LDL.LU R9, [R1+0xed8] ;  /* 0x000ed80001097983 */ /* 0x000ea20000300800 */
[----:B------:R-:W-:-:S03]  /*36d00*/  IMAD.U32 R10, RZ, RZ, UR4 ;  /* 0x00000004ff0a7e24 */ /* 0x000fc6000f8e00ff */
[----:B--2---:R0:W-:Y:S07]  /*36d10*/  STL [R1+0xecc], R9 ;  /* 0x000ecc0901007387 */ /* 0x0041ee0000100800 */
[----:B------:R-:W-:Y:S05]  /*36d20*/  @P1 BRA `(.L_x_10) ;  /* 0xfffffe8400b01947 */ /* 0x000fea000383ffff */
.L_x_7:
[----:B0-----:R-:W2:Y:S01]  /*36d30*/  LDL R9, [R1+0x2d0] ;  /* 0x0002d00001097983 */ /* 0x001ea20000100800 */
[----:B------:R-:W0:Y:S01]  /*36d40*/  LDC R11, c[0x0][0x3a0] ;  /* 0x0000e800ff0b7b82 */ /* 0x000e220000000800 */
[----:B------:R-:W1:Y:S01]  /*36d50*/  LDCU.64 UR30, c[0x0][0x398] ;  /* 0x00007300ff1e77ac */ /* 0x000e620008000a00 */
[C---:B-----5:R-:W-:Y:S02]  /*36d60*/  VIADD R2, R0.reuse, 0x7f ;  /* 0x0000007f00027836 */ /* 0x060fe40000000000 */
[C---:B------:R-:W-:Y:S01]  /*36d70*/  VIADD R4, R0.reuse, 0x2 ;  /* 0x0000000200047836 */ /* 0x040fe20000000000 */
[----:B------:R-:W3:Y:S01]  /*36d80*/  LDCU UR6, c[0x0][0x39c] ;  /* 0x00007380ff0677ac */ /* 0x000ee20008000800 */
[C---:B------:R-:W-:Y:S02]  /*36d90*/  VIADD R3, R0.reuse, 0x1 ;  /* 0x0000000100037836 */ /* 0x040fe40000000000 */
[----:B------:R-:W2:Y:S01]  /*36da0*/  LDC R69, c[0x0][0x3b4] ;  /* 0x0000ed00ff457b82 */ /* 0x000ea20000000800 */
[----:B------:R-:W4:Y:S01]  /*36db0*/  LDCU UR28, c[0x0][0x3b8] ;  /* 0x00007700ff1c77ac */ /* 0x000f220008000800 */
[----:B------:R-:W-:-:S02]  /*36dc0*/  VIADD R5, R0, 0x3 ;  /* 0x0000000300057836 */ /* 0x000fc40000000000 */
[----:B------:R-:W-:Y:S01]  /*36dd0*/  VIADD R8, R0, 0x4 ;  /* 0x0000000400087836 */ /* 0x000fe20000000000 */
[----:B------:R-:W0:Y:S01]  /*36de0*/  LDCU UR5, c[0x0][0x39c] ;  /* 0x00007380ff0577ac */ /* 0x000e220008000800 */
[----:B------:R-:W0:Y:S01]  /*36df0*/  LDCU UR7, c[0x0][0x39c] ;  /* 0x00007380ff0777ac */ /* 0x000e220008000800 */
[----:B-1----:R-:W-:Y:S01]  /*36e00*/  ISETP.GE.AND P1, PT, R2, UR31, PT ;  /* 0x0000001f02007c0c */ /* 0x002fe2000bf26270 */
[----:B------:R-:W1:Y:S01]  /*36e10*/  LDCU.128 UR12, c[0x0][0x390] ;  /* 0x00007200ff0c77ac */ /* 0x000e620008000c00 */
[----:B---3--:R-:W-:Y:S01]  /*36e20*/  ISETP.GE.AND P3, PT, R4, UR6, PT ;  /* 0x0000000604007c0c */ /* 0x008fe2000bf66270 */
[----:B0-----:R-:W-:Y:S01]  /*36e30*/  VIADD R11, R11, 0x7f ;  /* 0x0000007f0b0b7836 */ /* 0x001fe20000000000 */
[----:B------:R-:W0:Y:S01]  /*36e40*/  LDCU UR16, c[0x0][0x39c] ;  /* 0x00007380ff1077ac */ /* 0x000e220008000800 */
[----:B----4-:R-:W-:-:S03]  /*36e50*/  IMAD R4, R0, UR28, RZ ;  /* 0x0000001c00047c24 */ /* 0x010fc6000f8e02ff */
[----:B------:R-:W-:Y:S02]  /*36e60*/  ISETP.GE.AND P6, PT, R11, 0x80, PT ;  /* 0x000000800b00780c */ /* 0x000fe40003fc6270 */
[----:B------:R-:W-:Y:S02]  /*36e70*/  ISETP.GE.AND P0, PT, R3, UR5, PT ;  /* 0x0000000503007c0c */ /* 0x000fe4000bf06270 */
[----:B------:R-:W-:Y:S02]  /*36e80*/  SHF.R.S32.HI R6, RZ, 0x1f, R4 ;  /* 0x0000001fff067819 */ /* 0x000fe40000011404 */
[----:B------:R-:W-:Y:S01]  /*36e90*/  ISETP.GE.AND P4, PT, R5, UR7, PT ;  /* 0x0000000705007c0c */ /* 0x000fe2000bf86270 */
[----:B------:R-:W-:Y:S02]  /*36ea0*/  VIADD R5, R4, UR28 ;  /* 0x0000001c04057c36 */ /* 0x000fe40008000000 */
[----:B--2---:R-:W-:-:S04]  /*36eb0*/  IMAD R2, R9, R69, RZ ;  /* 0x0000004509027224 */ /* 0x004fc800078e02ff */
[----:B------:R-:W-:Y:S01]  /*36ec0*/  IMAD R69, R69, 0x80, R2 ;  /* 0x0000008045457824 */ /* 0x000fe200078e0202 */
[----:B-1----:R-:W-:Y:S01]  /*36ed0*/  IADD3 R3, P5, PT, R2, UR12, RZ ;  /* 0x0000000c02037c10 */ /* 0x002fe2000ffbe0ff */
[----:B0-----:R-:W-:-:S12]  /*36ee0*/  @!P6 BRA `(.L_x_11) ;  /* 0x000000000010e947 */ /* 0x001fd80003800000 */
[----:B------:R-:W-:-:S06]  /*36ef0*/  USHF.L.U32 UR4, UR4, 0x1f, URZ ;  /* 0x0000001f04047899 */ /* 0x000fcc00080006ff */
[----:B------:R-:W-:-:S04]  /*36f00*/  IMAD.U32 R7, RZ, RZ, UR4 ;  /* 0x00000004ff077e24 */ /* 0x000fc8000f8e00ff */
[----:B------:R-:W0:Y:S02]  /*36f10*/  SYNCS.PHASECHK.TRANS64.TRYWAIT P6, [UR11], R7 ;  /* 0x00000007ff0075a7 */ /* 0x000e2400080c110b */
[----:B0-----:R-:W-:Y:S05]  /*36f20*/  @!P6 BRA `(.L_x_12) ;  /* 0x000000b40018e947 */ /* 0x001fea0003800000 */
.L_x_11:
[----:B------:R-:W-:Y:S01]  /*36f30*/  LEA.HI.X.SX32 R2, R2, UR13, 0x1, P5 ;  /* 0x0000000d02027c11 */ /* 0x000fe2000a8f0eff */
[----:B------:R-:W-:Y:S01]  /*36f40*/  BAR.SYNC.DEFER_BLOCKING 0x0 ;  /* 0x0000000000007b1d */ /* 0x000fe20000010000 */
[-C--:B------:R-:W-:Y:S02]  /*36f50*/  IADD3 R42, P5, PT, R4, R3.reuse, RZ ;  /* 0x00000003042a7210 */ /* 0x080fe40007fbe0ff */
[----:B------:R-:W-:Y:S02]  /*36f60*/  IADD3 R68, P6, PT, R69, UR12, RZ ;  /* 0x0000000c45447c10 */ /* 0x000fe4000ffde0ff */
[----:B------:R-:W-:Y:S01]  /*36f70*/  SHF.R.S32.HI R7, RZ, 0x1f, R5 ;  /* 0x0000001fff077819 */ /* 0x000fe20000011405 */
[----:B------:R-:W-:Y:S01]  /*36f80*/  IMAD.X R43, R6, 0x1, R2, P5 ;  /* 0x00000001062b7824 */ /* 0x000fe200028e0602 */
[----:B------:R-:W-:Y:S01]  /*36f90*/  IADD3 R10, P5, PT, R5, R3, RZ ;  /* 0x00000003050a7210 */ /* 0x000fe20007fbe0ff */
[----:B------:R-:W0:Y:S01]  /*36fa0*/  LDCU UR4, c[0x0][0x39c] ;  /* 0x00007380ff0477ac */ /* 0x000e220008000800 */
[----:B------:R-:W-:-:S02]  /*36fb0*/  LEA.HI.X.SX32 R69, R69, UR13, 0x1, P6 ;  /* 0x0000000d45457c11 */ /* 0x000fc4000b0f0eff */
[-C--:B------:R-:W-:Y:S01]  /*36fc0*/  IADD3 R30, P6, PT, R4, R68.reuse, RZ ;  /* 0x00000044041e7210 */ /* 0x080fe20007fde0ff */
[----:B------:R-:W-:Y:S01]  /*36fd0*/  IMAD.X R11, R7, 0x1, R2, P5 ;  /* 0x00000001070b7824 */ /* 0x000fe200028e0602 */
[----:B------:R-:W1:Y:S01]  /*36fe0*/  LDCU.64 UR32, c[0x0][0x398] ;  /* 0x00007300ff2077ac */ /* 0x000e620008000a00 */
[C---:B------:R-:W-:Y:S02]  /*36ff0*/  VIADD R4, R5.reuse, UR28 ;  /* 0x0000001c05047c36 */ /* 0x040fe40008000000 */
[--C-:B------:R-:W-:Y:S01]  /*37000*/  IMAD.X R31, R6, 0x1, R69.reuse, P6 ;  /* 0x00000001061f7824 */ /* 0x100fe200030e0645 */
[----:B------:R2:W-:Y:S01]  /*37010*/  STL.64 [R1+0x450], R10 ;  /* 0x0004500a01007387 */ /* 0x0005e20000100a00 */
[----:B------:R-:W-:Y:S01]  /*37020*/  IADD3 R12, P6, PT, R5, R68, RZ ;  /* 0x00000044050c7210 */ /* 0x000fe20007fde0ff */
[----:B------:R-:W-:Y:S01]  /*37030*/  VIADD R5, R4, UR28 ;  /* 0x0000001c04057c36 */ /* 0x000fe20008000000 */
[----:B------:R-:W-:Y:S01]  /*37040*/  SHF.R.S32.HI R6, RZ, 0x1f, R4 ;  /* 0x0000001fff067819 */ /* 0x000fe20000011404 */
[----:B------:R-:W3:Y:S02]  /*37050*/  LDCU.64 UR6, c[0x0][0x398] ;  /* 0x00007300ff0677ac */ /* 0x000ee40008000a00 */
[----:B------:R-:W-:Y:S01]  /*37060*/  IMAD.X R13, R7, 0x1, R69, P6 ;  /* 0x00000001070d7824 */ /* 0x000fe200030e0645 */
[----:B------:R-:W4:Y:S02]  /*37070*/  @!P2 SYNCS.CCTL.IV [UR9+0x18000] ;  /* 0x01800000ff00a9b1 */ /* 0x000f240008000009 */
[----:B----4-:R-:W-:Y:S01]  /*37080*/  BAR.SYNC.DEFER_BLOCKING 0x0 ;  /* 0x0000000000007b1d */ /* 0x010fe20000010000 */
[----:B------:R-:W-:-:S02]  /*37090*/  SHF.R.S32.HI R7, RZ, 0x1f, R5 ;  /* 0x0000001fff077819 */ /* 0x000fc40000011405 */
[----:B------:R-:W-:Y:S01]  /*370a0*/  ISETP.GE.AND P6, PT, R8, UR16, PT ;  /* 0x0000001008007c0c */ /* 0x000fe2000bfc6270 */
[----:B------:R-:W-:Y:S01]  /*370b0*/  VIADD R8, R0, 0x5 ;  /* 0x0000000500087836 */ /* 0x000fe20000000000 */
[-C--:B--2---:R-:W-:Y:S01]  /*370c0*/  IADD3 R10, P5, PT, R4, R3.reuse, RZ ;  /* 0x00000003040a7210 */ /* 0x084fe20007fbe0ff */
[----:B------:R-:W2:Y:S04]  /*370d0*/  LDCU.64 UR12, c[0x0][0x398] ;  /* 0x00007300ff0c77ac */ /* 0x000ea80008000a00 */
[----:B------:R-:W-:Y:S01]  /*370e0*/  IMAD.X R11, R6, 0x1, R2, P5 ;  /* 0x00000001060b7824 */ /* 0x000fe200028e0602 */
[----:B------:R-:W-:Y:S01]  /*370f0*/  IADD3 R14, P5, PT, R4, R68, RZ ;  /* 0x00000044040e7210 */ /* 0x000fe20007fbe0ff */
[----:B------:R-:W-:Y:S01]  /*37100*/  VIADD R4, R5, UR28 ;  /* 0x0000001c05047c36 */ /* 0x000fe20008000000 */
[----:B------:R-:W4:Y:S03]  /*37110*/  LDCU.64 UR16, c[0x0][0x398] ;  /* 0x00007300ff1077ac */ /* 0x000f260008000a00 */
[----:B------:R-:W-:Y:S01]  /*37120*/  IMAD.X R15, R6, 0x1, R69, P5 ;  /* 0x00000001060f7824 */ /* 0x000fe200028e0645 */
[----:B------:R-:W-:Y:S01]  /*37130*/  SHF.R.S32.HI R9, RZ, 0x1f, R4 ;  /* 0x0000001fff097819 */ /* 0x000fe20000011404 */
[----:B------:R-:W5:Y:S03]  /*37140*/  LDCU.64 UR22, c[0x0][0x398] ;  /* 0x00007300ff1677ac */ /* 0x000f660008000a00 */
[----:B------:R0:W-:Y:S01]  /*37150*/  STL.64 [R1+0x438], R14 ;  /* 0x0004380e01007387 */ /* 0x0001e20000100a00 */
[----:B------:R-:W1:Y:S01]  /*37160*/  LDCU.64 UR18, c[0x0][0x398] ;  /* 0x00007300ff1277ac */ /* 0x000e620008000a00 */
[----:B------:R-:W1:Y:S01]  /*37170*/  @!P2 SYNCS.CCTL.IV [UR9+0x18008] ;  /* 0x01800800ff00a9b1 */ /* 0x000e620008000009 */
[-C--:B------:R-:W-:Y:S01]  /*37180*/  IADD3 R16, P2, PT, R4, R3.reuse, RZ ;  /* 0x0000000304107210 */ /* 0x080fe20007f5e0ff */
[----:B------:R-:W1:Y:S04]  /*37190*/  LDCU.64 UR26, c[0x0][0x398] ;  /* 0x00007300ff1a77ac */ /* 0x000e680008000a00 */
[--C-:B------:R-:W-:Y:S01]  /*371a0*/  IMAD.X R17, R9, 0x1, R2.reuse, P2 ;  /* 0x0000000109117824 */ /* 0x100fe200010e0602 */
[----:B------:R-:W1:Y:S01]  /*371b0*/  LDCU.64 UR24, c[0x0][0x398] ;  /* 0x00007300ff1877ac */ /* 0x000e620008000a00 */
[----:B0-----:R-:W-:Y:S01]  /*371c0*/  IADD3 R14, P5, PT, R5, R3, RZ ;  /* 0x00000003050e7210 */ /* 0x001fe20007fbe0ff */
[----:B------:R-:W0:Y:S04]  /*371d0*/  LDCU UR9, c[0x0][0x398] ;  /* 0x00007300ff0977ac */ /* 0x000e280008000800 */
[----:B------:R-:W-:-:S05]  /*371e0*/  IMAD.X R15, R7, 0x1, R2, P5 ;  /* 0x00000001070f7824 */ /* 0x000fca00028e0602 */
[----:B------:R0:W-:Y:S02]  /*371f0*/  STL.64 [R1+0x430], R14 ;  /* 0x0004300e01007387 */ /* 0x0001e40000100a00 */
[----:B0-----:R-:W-:Y:S01]  /*37200*/  IADD3 R14, P5, PT, R5, R68, RZ ;  /* 0x00000044050e7210 */ /* 0x001fe20007fbe0ff */
[----:B------:R-:W-:-:S04]  /*37210*/  VIADD R5, R4, UR28 ;  /* 0x0000001c04057c36 */ /* 0x000fc80008000000 */
[----:B------:R-:W-:Y:S01]  /*37220*/  IMAD.X R15, R7, 0x1, R69, P5 ;  /* 0x00000001070f7824 */ /* 0x000fe200028e0645 */
[C---:B------:R-:W-:Y:S02]  /*37230*/  IADD3 R28, P2, PT, R5.reuse, R3, RZ ;  /* 0x00000003051c7210 */ /* 0x040fe40007f5e0ff */
[----:B------:R-:W-:Y:S02]  /*37240*/  SHF.R.S32.HI R6, RZ, 0x1f, R5 ;  /* 0x0000001fff067819 */ /* 0x000fe40000011405 */
[----:B------:R0:W-:Y:S04]  /*37250*/  STL.64 [R1+0x428], R14 ;  /* 0x0004280e01007387 */ /* 0x0001e80000100a00 */
[----:B------:R-:W-:Y:S04]  /*37260*/  STL.64 [R1+0x420], R16 ;  /* 0x0004201001007387 */ /* 0x000fe80000100a00 */
[----:B------:R-:W-:Y:S01]  /*37270*/  STL.64 [R1+0x1128], R68 ;  /* 0x0011284401007387 */ /* 0x000fe20000100a00 */
[----:B0-----:R-:W-:Y:S01]  /*37280*/  IADD3 R14, P5, PT, R4, R68, RZ ;  /* 0x00000044040e7210 */ /* 0x001fe20007fbe0ff */
[----:B------:R-:W-:-:S04]  /*37290*/  VIADD R4, R5, UR28 ;  /* 0x0000001c05047c36 */ /* 0x000fc80008000000 */
[----:B------:R-:W-:Y:S01]  /*372a0*/  IMAD.X R15, R9, 0x1, R69, P5 ;  /* 0x00000001090f7824 */ /* 0x000fe200028e0645 */
[----:B------:R-:W-:-:S04]  /*372b0*/  IADD3 R26, P5, PT, R5, R68, RZ ;  /* 0x00000044051a7210 */ /* 0x000fc80007fbe0ff */
[----:B------:R-:W-:Y:S04]  /*372c0*/  STL.64 [R1+0x418], R14 ;  /* 0x0004180e01007387 */ /* 0x000fe80000100a00 */
[----:B------:R-:W-:Y:S04]  /*372d0*/  STL.64 [R1+0x1120], R42 ;  /* 0x0011202a01007387 */ /* 0x000fe80000100a00 */
[----:B------:R-:W-:Y:S04]  /*372e0*/  STL.64 [R1+0x1118], R30 ;  /* 0x0011181e01007387 */ /* 0x000fe80000100a00 */
[----:B------:R0:W-:Y:S02]  /*372f0*/  STL [R1+0x1110], R28 ;  /* 0x0011101c01007387 */ /* 0x0001e40000100800 */
[----:B0-----:R-:W0:Y:S02]  /*37300*/  LDTM.x64 R28, tmem[UR10] ;  /* 0x0000000a001c79ee */ /* 0x001e240008340000 */
[----:B0-----:R-:W-:Y:S01]  /*37310*/  STL [R1+0x204], R41 ;  /* 0x0002042901007387 */ /* 0x001fe20000100800 */
[----:B------:R-:W-:-:S02]  /*37320*/  IMAD.MOV.U32 R22, RZ, RZ, R30 ;  /* 0x000000ffff167224 */ /* 0x000fc400078e001e */
[----:B------:R-:W-:Y:S01]  /*37330*/  IMAD.MOV.U32 R21, RZ, RZ, R31 ;  /* 0x000000ffff157224 */ /* 0x000fe200078e001f */
[----:B------:R-:W-:Y:S01]  /*37340*/  STL.64 [R1+0x208], R42 ;  /* 0x0002082a01007387 */ /* 0x000fe20000100a00 */
[----:B------:R-:W-:Y:S02]  /*37350*/  IMAD.MOV.U32 R24, RZ, RZ, R28 ;  /* 0x000000ffff187224 */ /* 0x000fe400078e001c */
[----:B------:R-:W-:Y:S01]  /*37360*/  IMAD.MOV.U32 R23, RZ, RZ, R29 ;  /* 0x000000ffff177224 */ /* 0x000fe200078e001d */
[----:B------:R-:W-:Y:S01]  /*37370*/  STL.64 [R1+0x210], R44 ;  /* 0x0002102c01007387 */ /* 0x000fe20000100a00 */
[----:B------:R-:W-:Y:S01]  /*37380*/  SHF.R.S32.HI R7, RZ, 0x1f, R4 ;  /* 0x0000001fff077819 */ /* 0x000fe20000011404 */
[----:B------:R-:W-:Y:S02]  /*37390*/  VIADD R5, R4, UR28 ;  /* 0x0000001c04057c36 */ /* 0x000fe40008000000 */
[----:B------:R-:W-:Y:S01]  /*373a0*/  STL.64 [R1+0x218], R46 ;  /* 0x0002182e01007387 */ /* 0x000fe20000100a00 */
[----:B------:R-:W-:-:S02]  /*373b0*/  IMAD.MOV.U32 R20, RZ, RZ, R32 ;  /* 0x000000ffff147224 */ /* 0x000fc400078e0020 */
[----:B------:R-:W-:Y:S01]  /*373c0*/  IMAD.MOV.U32 R19, RZ, RZ, R33 ;  /* 0x000000ffff137224 */ /* 0x000fe200078e0021 */
[----:B------:R-:W-:Y:S01]  /*373d0*/  STL.64 [R1+0x220], R48 ;  /* 0x0002203001007387 */ /* 0x000fe20000100a00 */
[----:B------:R-:W-:Y:S02]  /*373e0*/  IMAD.MOV.U32 R18, RZ, RZ, R34 ;  /* 0x000000ffff127224 */ /* 0x000fe400078e0022 */
[----:B------:R-:W-:Y:S01]  /*373f0*/  IMAD.MOV.U32 R17, RZ, RZ, R35 ;  /* 0x000000ffff117224 */ /* 0x000fe200078e0023 */
[----:B------:R-:W-:Y:S01]  /*37400*/  STL.64 [R1+0x228], R50 ;  /* 0x0002283201007387 */ /* 0x000fe20000100a00 */
[----:B------:R-:W-:Y:S02]  /*37410*/  IMAD.MOV.U32 R16, RZ, RZ, R36 ;  /* 0x000000ffff107224 */ /* 0x000fe400078e0024 */
[----:B------:R-:W-:Y:S01]  /*37420*/  IMAD.MOV.U32 R15, RZ, RZ, R37 ;  /* 0x000000ffff0f7224 */ /* 0x000fe200078e0025 */
[----:B------:R-:W-:Y:S01]  /*37430*/  STL.64 [R1+0x230], R52 ;  /* 0x0002303401007387 */ /* 0x000fe20000100a00 */
[----:B------:R-:W-:-:S02]  /*37440*/  IMAD.MOV.U32 R14, RZ, RZ, R38 ;  /* 0x000000ffff0e7224 */ /* 0x000fc400078e0026 */
[----:B------:R-:W-:Y:S01]  /*37450*/  IMAD.MOV.U32 R9, RZ, RZ, R39 ;  /* 0x000000ffff097224 */ /* 0x000fe200078e0027 */
[----:B------:R-:W-:Y:S04]  /*37460*/  STL.64 [R1+0x238], R54 ;  /* 0x0002383601007387 */ /* 0x000fe80000100a00 */
[----:B------:R-:W-:Y:S04]  /*37470*/  STL.64 [R1+0x240], R56 ;  /* 0x0002403801007387 */ /* 0x000fe80000100a00 */
[----:B------:R-:W-:Y:S04]  /*37480*/  STL.64 [R1+0x248], R58 ;  /* 0x0002483a01007387 */ /* 0x000fe80000100a00 */
[----:B------:R-:W-:Y:S04]  /*37490*/  STL.64 [R1+0x250], R60 ;  /* 0x0002503c01007387 */ /* 0x000fe80000100a00 */
[----:B------:R-:W-:Y:S04]  /*374a0*/  STL.64 [R1+0x258], R62 ;  /* 0x0002583e01007387 */ /* 0x000fe80000100a00 */
[----:B------:R0:W-:Y:S04]  /*374b0*/  STL.64 [R1+0x260], R64 ;  /* 0x0002604001007387 */ /* 0x0001e80000100a00 */
[----:B------:R-:W-:Y:S04]  /*374c0*/  STL.64 [R1+0x268], R66 ;  /* 0x0002684201007387 */ /* 0x000fe80000100a00 */
[----:B------:R1:W-:Y:S04]  /*374d0*/  STL.64 [R1+0x270], R68 ;  /* 0x0002704401007387 */ /* 0x0003e80000100a00 */
[----:B------:R-:W-:Y:S01]  /*374e0*/  STL.64 [R1+0x278], R70 ;  /* 0x0002784601007387 */ /* 0x000fe20000100a00 */
[----:B------:R-:W-:-:S02]  /*374f0*/  IMAD.X R29, R6, 0x1, R2, P2 ;  /* 0x00000001061d7824 */ /* 0x000fc400010e0602 */
[----:B0-----:R-:W-:Y:S01]  /*37500*/  IMAD.MOV.U32 R65, RZ, RZ, R40 ;  /* 0x000000ffff417224 */ /* 0x001fe200078e0028 */
[----:B------:R-:W-:Y:S04]  /*37510*/  STL.64 [R1+0x280], R72 ;  /* 0x0002804801007387 */ /* 0x000fe80000100a00 */
        /* <DEDUP_REMOVED lines=9> */
[----:B-1----:R-:W2:Y:S04]  /*375b0*/  LDL.LU.64 R68, [R1+0x1128] ;  /* 0x0011280001447983 */ /* 0x002ea80000300a00 */
[----:B------:R-:W3:Y:S04]  /*375c0*/  LDL.LU.64 R42, [R1+0x1120] ;  /* 0x00112000012a7983 */ /* 0x000ee80000300a00 */
[----:B------:R-:W3:Y:S04]  /*375d0*/  LDL.LU.64 R30, [R1+0x1118] ;  /* 0x00111800011e7983 */ /* 0x000ee80000300a00 */
[----:B------:R-:W3:Y:S04]  /*375e0*/  LDL.LU R28, [R1+0x1110] ;  /* 0x00111000011c7983 */ /* 0x000ee80000300800 */
        /* <DEDUP_REMOVED lines=18> */
[----:B------:R-:W4:Y:S01]  /*37710*/  LDL.LU R46, [R1+0x24c] ;  /* 0x00024c00012e7983 */ /* 0x000f220000300800 */
[----:B--2---:R-:W-:Y:S01]  /*37720*/  IMAD.X R27, R6, 0x1, R69, P5 ;  /* 0x00000001061b7824 */ /* 0x004fe200028e0645 */
[----:B------:R-:W-:-:S02]  /*37730*/  SHF.R.S32.HI R6, RZ, 0x1f, R5 ;  /* 0x0000001fff067819 */ /* 0x000fc40000011405 */
[----:B---3--:R0:W-:Y:S04]  /*37740*/  STL.64 [R1+0x410], R28 ;  /* 0x0004101c01007387 */ /* 0x0081e80000100a00 */
[----:B------:R1:W-:Y:S01]  /*37750*/  STL.64 [R1+0x408], R26 ;  /* 0x0004081a01007387 */ /* 0x0003e20000100a00 */
[C---:B0-----:R-:W-:Y:S02]  /*37760*/  IADD3 R28, P2, PT, R4.reuse, R3, RZ ;  /* 0x00000003041c7210 */ /* 0x041fe40007f5e0ff */
[----:B-1----:R-:W-:-:S03]  /*37770*/  IADD3 R26, P5, PT, R4, R68, RZ ;  /* 0x00000044041a7210 */ /* 0x002fc60007fbe0ff */
[----:B------:R-:W-:Y:S02]  /*37780*/  IMAD.X R29, R7, 0x1, R2, P2 ;  /* 0x00000001071d7824 */ /* 0x000fe400010e0602 */
[----:B------:R-:W-:Y:S02]  /*37790*/  VIADD R4, R5, UR28 ;  /* 0x0000001c05047c36 */ /* 0x000fe40008000000 */
[----:B------:R-:W-:Y:S01]  /*377a0*/  IMAD.X R27, R7, 0x1, R69, P5 ;  /* 0x00000001071b7824 */ /* 0x000fe200028e0645 */
[----:B------:R0:W-:Y:S02]  /*377b0*/  STL.64 [R1+0x400], R28 ;  /* 0x0004001c01007387 */ /* 0x0001e40000100a00 */
[----:B------:R-:W-:Y:S02]  /*377c0*/  SHF.R.S32.HI R7, RZ, 0x1f, R4 ;  /* 0x0000001fff077819 */ /* 0x000fe40000011404 */
[----:B------:R1:W-:Y:S01]  /*377d0*/  STL.64 [R1+0x3f8], R26 ;  /* 0x0003f81a01007387 */ /* 0x0003e20000100a00 */
[----:B0-----:R-:W-:-:S02]  /*377e0*/  IADD3 R28, P2, PT, R5, R3, RZ ;  /* 0x00000003051c7210 */ /* 0x001fc40007f5e0ff */
        /* <DEDUP_REMOVED lines=124> */
[----:B------:R0:W-:Y:S01]  /*37fb0*/  STL.64 [R1+0x300], R28 ;  /* 0x0003001c01007387 */ /* 0x0001e20000100a00 */
[----:B------:R-:W-:Y:S01]  /*37fc0*/  VIADD R90, R4, UR28 ;  /* 0x0000001c045a7c36 */ /* 0x000fe20008000000 */
[----:B------:R-:W-:Y:S02]  /*37fd0*/  F2FP.SATFINITE.E5M2.F32.PACK_AB_MERGE_C R7, R23, R24, RZ ;  /* 0x000000181707723e */ /* 0x000fe400048060ff */
[----:B------:R1:W-:Y:S01]  /*37fe0*/  STL.64 [R1+0x2f8], R26 ;  /* 0x0002f81a01007387 */ /* 0x0003e20000100a00 */
[----:B------:R-:W-:-:S04]  /*37ff0*/  VIADD R86, R90, UR28 ;  /* 0x0000001c5a567c36 */ /* 0x000fc80008000000 */
[----:B------:R-:W-:Y:S01]  /*38000*/  VIADD R82, R86, UR28 ;  /* 0x0000001c56527c36 */ /* 0x000fe20008000000 */
[C---:B0-----:R-:W-:Y:S02]  /*38010*/  IADD3 R28, P2, PT, R5.reuse, R3, RZ ;  /* 0x00000003051c7210 */ /* 0x041fe40007f5e0ff */
[----:B-1----:R-:W-:-:S03]  /*38020*/  IADD3 R26, P5, PT, R5, R68, RZ ;  /* 0x00000044051a7210 */ /* 0x002fc60007fbe0ff */
[C---:B------:R-:W-:Y:S01]  /*38030*/  IMAD.X R29, R6.reuse, 0x1, R2, P2 ;  /* 0x00000001061d7824 */ /* 0x040fe200010e0602 */
[----:B------:R-:W-:Y:S01]  /*38040*/  SHF.R.S32.HI R5, RZ, 0x1f, R4 ;  /* 0x0000001fff057819 */ /* 0x000fe20000011404 */
[----:B------:R-:W-:-:S03]  /*38050*/  IMAD.X R27, R6, 0x1, R69, P5 ;  /* 0x00000001061b7824 */ /* 0x000fc600028e0645 */
[----:B------:R0:W-:Y:S01]  /*38060*/  STL.64 [R1+0x2f0], R28 ;  /* 0x0002f01c01007387 */ /* 0x0001e20000100a00 */
[----:B------:R-:W-:-:S03]  /*38070*/  F2FP.SATFINITE.E5M2.F32.PACK_AB_MERGE_C R6, R21, R22, RZ ;  /* 0x000000161506723e */ /* 0x000fc600048060ff */
[----:B------:R1:W-:Y:S01]  /*38080*/  STL.64 [R1+0x2e8], R26 ;  /* 0x0002e81a01007387 */ /* 0x0003e20000100a00 */
[C---:B0-----:R-:W-:Y:S02]  /*38090*/  IADD3 R28, P5, PT, R4.reuse, R3, RZ ;  /* 0x00000003041c7210 */ /* 0x041fe40007fbe0ff */
[----:B-1----:R-:W-:-:S03]  /*380a0*/  IADD3 R26, P2, PT, R4, R68, RZ ;  /* 0x00000044041a7210 */ /* 0x002fc60007f5e0ff */
[C---:B------:R-:W-:Y:S01]  /*380b0*/  IMAD.X R29, R5.reuse, 0x1, R2, P5 ;  /* 0x00000001051d7824 */ /* 0x040fe200028e0602 */
[----:B------:R-:W-:Y:S02]  /*380c0*/  SHF.R.S32.HI R4, RZ, 0x1f, R90 ;  /* 0x0000001fff047819 */ /* 0x000fe4000001145a */
[CC--:B------:R-:W-:Y:S01]  /*380d0*/  IADD3 R92, P5, PT, R90.reuse, R3.reuse, RZ ;  /* 0x000000035a5c7210 */ /* 0x0c0fe20007fbe0ff */
[--C-:B------:R-:W-:Y:S01]  /*380e0*/  IMAD.X R27, R5, 0x1, R69.reuse, P2 ;  /* 0x00000001051b7824 */ /* 0x100fe200010e0645 */
[----:B------:R-:W-:Y:S01]  /*380f0*/  IADD3 R90, P2, PT, R90, R68, RZ ;  /* 0x000000445a5a7210 */ /* 0x000fe20007f5e0ff */
[----:B------:R-:W-:Y:S01]  /*38100*/  STL.64 [R1+0x2e0], R28 ;  /* 0x0002e01c01007387 */ /* 0x000fe20000100a00 */
[----:B------:R-:W-:Y:S01]  /*38110*/  SHF.R.S32.HI R5, RZ, 0x1f, R86 ;  /* 0x0000001fff057819 */ /* 0x000fe20000011456 */
[----:B------:R-:W-:Y:S01]  /*38120*/  IMAD.X R93, R4, 0x1, R2, P5 ;  /* 0x00000001045d7824 */ /* 0x000fe200028e0602 */
[----:B------:R-:W-:Y:S01]  /*38130*/  IADD3 R88, P5, PT, R86, R3, RZ ;  /* 0x0000000356587210 */ /* 0x000fe20007fbe0ff */
[----:B------:R-:W-:Y:S01]  /*38140*/  IMAD.X R91, R4, 0x1, R69, P2 ;  /* 0x00000001045b7824 */ /* 0x000fe200010e0645 */
[----:B------:R-:W-:Y:S01]  /*38150*/  STL.64 [R1+0x2d8], R26 ;  /* 0x0002d81a01007387 */ /* 0x000fe20000100a00 */
[----:B------:R-:W-:-:S02]  /*38160*/  SHF.R.S32.HI R4, RZ, 0x1f, R82 ;  /* 0x0000001fff047819 */ /* 0x000fc40000011452 */
[--C-:B------:R-:W-:Y:S01]  /*38170*/  IMAD.X R89, R5, 0x1, R2.reuse, P5 ;  /* 0x0000000105597824 */ /* 0x100fe200028e0602 */
[----:B------:R-:W-:Y:S01]  /*38180*/  IADD3 R86, P5, PT, R86, R68, RZ ;  /* 0x0000004456567210 */ /* 0x000fe20007fbe0ff */
[----:B------:R-:W-:Y:S01]  /*38190*/  STL.64 [R1+0xf88], R92 ;  /* 0x000f885c01007387 */ /* 0x000fe20000100a00 */
[----:B------:R-:W-:Y:S01]  /*381a0*/  ISETP.GE.AND P2, PT, R8, UR4, PT ;  /* 0x0000000408007c0c */ /* 0x000fe2000bf46270 */
[----:B------:R-:W0:Y:S01]  /*381b0*/  LDCU.64 UR4, c[0x0][0x398] ;  /* 0x00007300ff0477ac */ /* 0x000e220008000a00 */
[----:B------:R-:W-:Y:S01]  /*381c0*/  F2FP.SATFINITE.E5M2.F32.PACK_AB_MERGE_C R8, R15, R16, RZ ;  /* 0x000000100f08723e */ /* 0x000fe200048060ff */
[----:B------:R-:W-:Y:S01]  /*381d0*/  STL [R1+0xf90], R90 ;  /* 0x000f905a01007387 */ /* 0x000fe20000100800 */
[----:B------:R-:W-:Y:S01]  /*381e0*/  IMAD.X R87, R5, 0x1, R69, P5 ;  /* 0x0000000105577824 */ /* 0x000fe200028e0645 */
[C---:B------:R-:W-:Y:S01]  /*381f0*/  IADD3 R84, P5, PT, R82.reuse, R3, RZ ;  /* 0x0000000352547210 */ /* 0x040fe20007fbe0ff */
[----:B------:R-:W-:Y:S01]  /*38200*/  VIADD R5, R82, UR28 ;  /* 0x0000001c52057c36 */ /* 0x000fe20008000000 */
[----:B------:R-:W-:Y:S03]  /*38210*/  STL [R1+0xf80], R91 ;  /* 0x000f805b01007387 */ /* 0x000fe60000100800 */
[----:B------:R-:W-:Y:S01]  /*38220*/  IMAD.X R85, R4, 0x1, R2, P5 ;  /* 0x0000000104557824 */ /* 0x000fe200028e0602 */
[----:B------:R-:W-:Y:S01]  /*38230*/  STL.64 [R1+0xf98], R88 ;  /* 0x000f985801007387 */ /* 0x000fe20000100a00 */
[----:B------:R-:W-:-:S03]  /*38240*/  IADD3 R82, P5, PT, R82, R68, RZ ;  /* 0x0000004452527210 */ /* 0x000fc60007fbe0ff */
[----:B------:R1:W-:Y:S02]  /*38250*/  STL [R1+0x468], R7 ;  /* 0x0004680701007387 */ /* 0x0003e40000100800 */
[----:B------:R-:W-:Y:S01]  /*38260*/  IMAD.X R83, R4, 0x1, R69, P5 ;  /* 0x0000000104537824 */ /* 0x000fe200028e0645 */
[----:B------:R-:W-:Y:S01]  /*38270*/  IADD3 R80, P5, PT, R5, R3, RZ ;  /* 0x0000000305507210 */ /* 0x000fe20007fbe0ff */
[----:B------:R2:W-:Y:S04]  /*38280*/  STL [R1+0x46c], R6 ;  /* 0x00046c0601007387 */ /* 0x0005e80000100800 */
[----:B------:R-:W-:Y:S01]  /*38290*/  STL [R1+0xfa8], R86 ;  /* 0x000fa85601007387 */ /* 0x000fe20000100800 */
[----:B-1----:R-:W-:-:S03]  /*382a0*/  F2FP.SATFINITE.E5M2.F32.PACK_AB_MERGE_C R7, R19, R20, RZ ;  /* 0x000000141307723e */ /* 0x002fc600048060ff */
[----:B------:R-:W-:Y:S01]  /*382b0*/  STL [R1+0xf7c], R87 ;  /* 0x000f7c5701007387 */ /* 0x000fe20000100800 */
[----:B--2---:R-:W-:-:S03]  /*382c0*/  F2FP.SATFINITE.E5M2.F32.PACK_AB_MERGE_C R6, R17, R18, RZ ;  /* 0x000000121106723e */ /* 0x004fc600048060ff */
[----:B------:R1:W-:Y:S04]  /*382d0*/  STL [R1+0x470], R7 ;  /* 0x0004700701007387 */ /* 0x0003e80000100800 */
[----:B------:R2:W-:Y:S04]  /*382e0*/  STL [R1+0x474], R6 ;  /* 0x0004740601007387 */ /* 0x0005e80000100800 */
[----:B------:R-:W-:Y:S01]  /*382f0*/  STL [R1+0xfac], R84 ;  /* 0x000fac5401007387 */ /* 0x000fe20000100800 */
[----:B-1----:R-:W-:-:S03]  /*38300*/  F2FP.SATFINITE.E5M2.F32.PACK_AB_MERGE_C R7, R9, R14, RZ ;  /* 0x0000000e0907723e */ /* 0x002fc600048060ff */
[----:B------:R-:W-:Y:S01]  /*38310*/  STL [R1+0xf78], R85 ;  /* 0x000f785501007387 */ /* 0x000fe20000100800 */
[----:B--2---:R-:W-:-:S03]  /*38320*/  SHF.R.S32.HI R6, RZ, 0x1f, R5 ;  /* 0x0000001fff067819 */ /* 0x004fc60000011405 */
[----:B------:R-:W-:Y:S04]  /*38330*/  STL [R1+0x478], R8 ;  /* 0x0004780801007387 */ /* 0x000fe80000100800 */
[----:B------:R-:W-:Y:S04]  /*38340*/  STL [R1+0x47c], R7 ;  /* 0x00047c0701007387 */ /* 0x000fe80000100800 */
[----:B------:R-:W-:Y:S04]  /*38350*/  STL.64 [R1+0x1108], R68 ;  /* 0x0011084401007387 */ /* 0x000fe80000100a00 */
[----:B----4-:R-:W-:Y:S04]  /*38360*/  STL.64 [R1+0x1100], R64 ;  /* 0x0011004001007387 */ /* 0x010fe80000100a00 */
        /* <DEDUP_REMOVED lines=12> */
[----:B------:R1:W-:Y:S04]  /*38430*/  STL.64 [R1+0x1098], R10 ;  /* 0x0010980a01007387 */ /* 0x0003e80000100a00 */
[----:B------:R-:W-:Y:S01]  /*38440*/  STL [R1+0xf74], R83 ;  /* 0x000f745301007387 */ /* 0x000fe20000100800 */
[----:B-1----:R-:W1:Y:S03]  /*38450*/  LDTM.x64 R8, tmem[UR10+0x40] ;  /* 0x0000400a000879ee */ /* 0x002e660008340000 */
[----:B-1----:R-:W-:Y:S04]  /*38460*/  STL.64 [R1+0x100], R8 ;  /* 0x0001000801007387 */ /* 0x002fe80000100a00 */
        /* <DEDUP_REMOVED lines=30> */
[----:B------:R-:W-:Y:S04]  /*38650*/  STL.64 [R1+0x1f8], R70 ;  /* 0x0001f84601007387 */ /* 0x000fe80000100a00 */
[----:B-1----:R-:W2:Y:S04]  /*38660*/  LDL.LU.64 R68, [R1+0x1108] ;  /* 0x0011080001447983 */ /* 0x002ea80000300a00 */
[----:B------:R-:W3:Y:S04]  /*38670*/  LDL.LU.64 R64, [R1+0x1100] ;  /* 0x0011000001407983 */ /* 0x000ee80000300a00 */
[----:B------:R-:W4:Y:S04]  /*38680*/  LDL.LU.64 R62, [R1+0x10f8] ;  /* 0x0010f800013e7983 */ /* 0x000f280000300a00 */
[----:B------:R-:W2:Y:S04]  /*38690*/  LDL.LU.64 R60, [R1+0x10f0] ;  /* 0x0010f000013c7983 */ /* 0x000ea80000300a00 */
[----:B------:R-:W5:Y:S04]  /*386a0*/  LDL.LU.64 R58, [R1+0x10e8] ;  /* 0x0010e800013a7983 */ /* 0x000f680000300a00 */
        /* <DEDUP_REMOVED lines=10> */
[----:B------:R-:W5:Y:S04]  /*38750*/  LDL R41, [R1+0x2d0] ;  /* 0x0002d00001297983 */ /* 0x000f680000100800 */
[----:B---3--:R-:W-:Y:S04]  /*38760*/  STL.64 [R1+0x1090], R64 ;  /* 0x0010904001007387 */ /* 0x008fe80000100a00 */
[----:B----4-:R-:W-:Y:S04]  /*38770*/  STL.64 [R1+0x1088], R62 ;  /* 0x0010883e01007387 */ /* 0x010fe80000100a00 */
[----:B--2---:R-:W-:Y:S04]  /*38780*/  STL.64 [R1+0x1080], R60 ;  /* 0x0010803c01007387 */ /* 0x004fe80000100a00 */
[----:B-----5:R-:W-:Y:S04]  /*38790*/  STL.64 [R1+0x1078], R58 ;  /* 0x0010783a01007387 */ /* 0x020fe80000100a00 */
[----:B------:R-:W-:Y:S04]  /*387a0*/  STL.64 [R1+0x1070], R56 ;  /* 0x0010703801007387 */ /* 0x000fe80000100a00 */
[----:B------:R-:W-:Y:S04]  /*387b0*/  STL.64 [R1+0x1068], R54 ;  /* 0x0010683601007387 */ /* 0x000fe80000100a00 */
[----:B------:R-:W-:Y:S04]  /*387c0*/  STL.64 [R1+0x1060], R52 ;  /* 0x0010603401007387 */ /* 0x000fe80000100a00 */
[----:B------:R-:W-:Y:S04]  /*387d0*/  STL.64 [R1+0x1058], R50 ;  /* 0x0010583201007387 */ /* 0x000fe80000100a00 */
[----:B------:R-:W-:Y:S04]  /*387e0*/  STL.64 [R1+0x1050], R48 ;  /* 0x0010503001007387 */ /* 0x000fe80000100a00 */
[----:B------:R-:W-:Y:S04]  /*387f0*/  STL.64 [R1+0x1048], R46 ;  /* 0x0010482e01007387 */ /* 0x000fe80000100a00 */
[----:B------:R-:W-:Y:S04]  /*38800*/  STL.64 [R1+0x1040], R42 ;  /* 0x0010402a01007387 */ /* 0x000fe80000100a00 */
[----:B------:R-:W-:Y:S04]  /*38810*/  STL [R1+0x1038], R41 ;  /* 0x0010382901007387 */ /* 0x000fe80000100800 */
[----:B------:R-:W-:Y:S04]  /*38820*/  STL.64 [R1+0x1030], R30 ;  /* 0x0010301e01007387 */ /* 0x000fe80000100a00 */
[----:B------:R-:W-:Y:S04]  /*38830*/  STL.64 [R1+0x1028], R12 ;  /* 0x0010280c01007387 */ /* 0x000fe80000100a00 */
[----:B------:R-:W-:Y:S04]  /*38840*/  STL.64 [R1+0x1020], R10 ;  /* 0x0010200a01007387 */ /* 0x000fe80000100a00 */
[----:B------:R-:W-:Y:S04]  /*38850*/  STL [R1+0x101c], R6 ;  /* 0x00101c0601007387 */ /* 0x000fe80000100800 */
[----:B------:R1:W-:Y:S02]  /*38860*/  STL [R1+0x1018], R5 ;  /* 0x0010180501007387 */ /* 0x0003e40000100800 */
[----:B-1----:R-:W1:Y:S02]  /*38870*/  LDTM.x64 R4, tmem[UR10+0x80] ;  /* 0x0000800a000479ee */ /* 0x002e640008340000 */
[----:B-1----:R-:W-:Y:S04]  /*38880*/  STL [R1+0x4], R5 ;  /* 0x0000040501007387 */ /* 0x002fe80000100800 */
        /* <DEDUP_REMOVED lines=21> */
[----:B------:R-:W-:Y:S04]  /*389e0*/  STL.64 [R1+0xb0], R48 ;  /* 0x0000b03001007387 */ /* 0x000fe80000100a00 */
[----:B------:R-:W-:Y:S01]  /*389f0*/  STL.64 [R1+0xb8], R50 ;  /* 0x0000b83201007387 */ /* 0x000fe20000100a00 */
[----:B-1----:R-:W-:-:S03]  /*38a00*/  IMAD.MOV.U32 R45, RZ, RZ, R4 ;  /* 0x000000ffff2d7224 */ /* 0x002fc600078e0004 */
        /* <DEDUP_REMOVED lines=19> */
[----:B------:R-:W5:Y:S04]  /*38b40*/  LDL.LU R41, [R1+0x1038] ;  /* 0x0010380001297983 */ /* 0x000f680000300800 */
[----:B------:R-:W5:Y:S04]  /*38b50*/  LDL.LU.64 R30, [R1+0x1030] ;  /* 0x00103000011e7983 */ /* 0x000f680000300a00 */
[----:B------:R-:W5:Y:S04]  /*38b60*/  LDL.LU.64 R12, [R1+0x1028] ;  /* 0x00102800010c7983 */ /* 0x000f680000300a00 */
[----:B------:R-:W5:Y:S04]  /*38b70*/  LDL.LU.64 R10, [R1+0x1020] ;  /* 0x00102000010a7983 */ /* 0x000f680000300a00 */
        /* <DEDUP_REMOVED lines=30> */
[----:B------:R-:W5:Y:S01]  /*38d60*/  LDL.LU R7, [R1+0x74] ;  /* 0x0000740001077983 */ /* 0x000f620000300800 */
[----:B--2---:R-:W-:-:S02]  /*38d70*/  F2FP.SATFINITE.E5M2.F32.PACK_AB_MERGE_C R93, R64, R65, RZ ;  /* 0x00000041405d723e */ /* 0x004fc400048060ff */
[----:B---3--:R-:W-:Y:S02]  /*38d80*/  F2FP.SATFINITE.E5M2.F32.PACK_AB_MERGE_C R89, R62, R63, RZ ;  /* 0x0000003f3e59723e */ /* 0x008fe400048060ff */
[----:B----4-:R-:W-:Y:S02]  /*38d90*/  F2FP.SATFINITE.E5M2.F32.PACK_AB_MERGE_C R92, R60, R61, RZ ;  /* 0x0000003d3c5c723e */ /* 0x010fe400048060ff */
[----:B-----5:R-:W-:Y:S02]  /*38da0*/  F2FP.SATFINITE.E5M2.F32.PACK_AB_MERGE_C R84, R55, R56, RZ ;  /* 0x000000383754723e */ /* 0x020fe400048060ff */
[----:B------:R-:W-:Y:S02]  /*38db0*/  F2FP.SATFINITE.E5M2.F32.PACK_AB_MERGE_C R91, R53, R54, RZ ;  /* 0x00000036355b723e */ /* 0x000fe400048060ff */
[----:B------:R-:W-:Y:S02]  /*38dc0*/  F2FP.SATFINITE.E5M2.F32.PACK_AB_MERGE_C R88, R50, R59, RZ ;  /* 0x0000003b3258723e */ /* 0x000fe400048060ff */
[----:B------:R-:W-:Y:S01]  /*38dd0*/  F2FP.SATFINITE.E5M2.F32.PACK_AB_MERGE_C R85, R51, R52, RZ ;  /* 0x000000343355723e */ /* 0x000fe200048060ff */
[----:B------:R-:W-:Y:S01]  /*38de0*/  IMAD.X R81, R6, 0x1, R2, P5 ;  /* 0x0000000106517824 */ /* 0x000fe200028e0602 */
[C---:B------:R-:W-:Y:S01]  /*38df0*/  IADD3 R78, P5, PT, R5.reuse, R68, RZ ;  /* 0x00000044054e7210 */ /* 0x040fe20007fbe0ff */
[----:B------:R-:W-:-:S03]  /*38e00*/  VIADD R4, R5, UR28 ;  /* 0x0000001c05047c36 */ /* 0x000fc60008000000 */
[----:B------:R1:W-:Y:S01]  /*38e10*/  STL.64 [R1+0xfa0], R80 ;  /* 0x000fa05001007387 */ /* 0x0003e20000100a00 */
[----:B------:R-:W-:Y:S01]  /*38e20*/  IMAD.X R79, R6, 0x1, R69, P5 ;  /* 0x00000001064f7824 */ /* 0x000fe200028e0645 */
[----:B------:R-:W-:Y:S01]  /*38e30*/  SHF.R.S32.HI R5, RZ, 0x1f, R4 ;  /* 0x0000001fff057819 */ /* 0x000fe20000011404 */
[C---:B------:R-:W-:Y:S01]  /*38e40*/  VIADD R50, R4.reuse, UR28 ;  /* 0x0000001c04327c36 */ /* 0x040fe20008000000 */
[C---:B------:R-:W-:Y:S02]  /*38e50*/  IADD3 R76, P5, PT, R4.reuse, R3, RZ ;  /* 0x00000003044c7210 */ /* 0x040fe40007fbe0ff */
[----:B------:R-:W-:Y:S03]  /*38e60*/  STL.64 [R1+0xfb0], R78 ;  /* 0x000fb04e01007387 */ /* 0x000fe60000100a00 */
[----:B------:R-:W-:Y:S01]  /*38e70*/  IMAD.X R77, R5, 0x1, R2, P5 ;  /* 0x00000001054d7824 */ /* 0x000fe200028e0602 */
[----:B------:R-:W-:Y:S01]  /*38e80*/  IADD3 R74, P5, PT, R4, R68, RZ ;  /* 0x00000044044a7210 */ /* 0x000fe20007fbe0ff */
[----:B------:R-:W-:Y:S01]  /*38e90*/  STL [R1+0xfe0], R92 ;  /* 0x000fe05c01007387 */ /* 0x000fe20000100800 */
[----:B------:R-:W-:-:S02]  /*38ea0*/  SHF.R.S32.HI R4, RZ, 0x1f, R50 ;  /* 0x0000001fff047819 */ /* 0x000fc40000011432 */
[----:B-1----:R-:W-:Y:S01]  /*38eb0*/  F2FP.SATFINITE.E5M2.F32.PACK_AB_MERGE_C R81, R57, R58, RZ ;  /* 0x0000003a3951723e */ /* 0x002fe200048060ff */
[----:B------:R-:W-:Y:S01]  /*38ec0*/  IMAD.X R75, R5, 0x1, R69, P5 ;  /* 0x00000001054b7824 */ /* 0x000fe200028e0645 */
[----:B------:R-:W-:Y:S01]  /*38ed0*/  IADD3 R72, P5, PT, R50, R3, RZ ;  /* 0x0000000332487210 */ /* 0x000fe20007fbe0ff */
[----:B------:R-:W-:Y:S04]  /*38ee0*/  STL [R1+0xff4], R93 ;  /* 0x000ff45d01007387 */ /* 0x000fe80000100800 */
[----:B------:R-:W-:Y:S01]  /*38ef0*/  STL [R1+0xfd4], R88 ;  /* 0x000fd45801007387 */ /* 0x000fe20000100800 */
[----:B------:R-:W-:Y:S01]  /*38f00*/  IMAD.X R73, R4, 0x1, R2, P5 ;  /* 0x0000000104497824 */ /* 0x000fe200028e0602 */
[----:B------:R-:W-:Y:S02]  /*38f10*/  IADD3 R70, P5, PT, R50, R68, RZ ;  /* 0x0000004432467210 */ /* 0x000fe40007fbe0ff */
[----:B------:R-:W-:Y:S04]  /*38f20*/  STL [R1+0xff0], R89 ;  /* 0x000ff05901007387 */ /* 0x000fe80000100800 */
[----:B------:R1:W-:Y:S04]  /*38f30*/  STL [R1+0xf70], R77 ;  /* 0x000f704d01007387 */ /* 0x0003e80000100800 */
[----:B------:R-:W-:Y:S04]  /*38f40*/  STL [R1+0x200], R50 ;  /* 0x0002003201007387 */ /* 0x000fe80000100800 */
[----:B------:R-:W-:Y:S01]  /*38f50*/  STL [R1+0xfd0], R81 ;  /* 0x000fd05101007387 */ /* 0x000fe20000100800 */
[----:B-1----:R-:W-:-:S03]  /*38f60*/  F2FP.SATFINITE.E5M2.F32.PACK_AB_MERGE_C R77, R48, R49, RZ ;  /* 0x00000031304d723e */ /* 0x002fc600048060ff */
[----:B------:R-:W-:Y:S04]  /*38f70*/  STL [R1+0xf6c], R75 ;  /* 0x000f6c4b01007387 */ /* 0x000fe80000100800 */
[----:B------:R-:W-:Y:S01]  /*38f80*/  STL.64 [R1+0xfc8], R84 ;  /* 0x000fc85401007387 */ /* 0x000fe20000100a00 */
[----:B------:R-:W-:-:S03]  /*38f90*/  IMAD.X R71, R4, 0x1, R69, P5 ;  /* 0x0000000104477824 */ /* 0x000fc600028e0645 */
[----:B------:R-:W-:Y:S04]  /*38fa0*/  STL.64 [R1+0xfc0], R72 ;  /* 0x000fc04801007387 */ /* 0x000fe80000100a00 */
[----:B------:R1:W-:Y:S04]  /*38fb0*/  STL.64 [R1+0xfb8], R2 ;  /* 0x000fb80201007387 */ /* 0x0003e80000100a00 */
[----:B------:R-:W-:Y:S04]  /*38fc0*/  STL.64 [R1+0xfd8], R76 ;  /* 0x000fd84c01007387 */ /* 0x000fe80000100a00 */
[----:B------:R-:W2:Y:S01]  /*38fd0*/  LDL.LU R92, [R1+0x468] ;  /* 0x00046800015c7983 */ /* 0x000ea20000300800 */
[----:B-1----:R-:W-:-:S05]  /*38fe0*/  F2FP.SATFINITE.E5M2.F32.PACK_AB_MERGE_C R2, R46, R47, RZ ;  /* 0x0000002f2e02723e */ /* 0x002fca00048060ff */
[----:B------:R-:W-:Y:S04]  /*38ff0*/  STL [R1+0x228], R2 ;  /* 0x0002280201007387 */ /* 0x000fe80000100800 */
[----:B------:R1:W-:Y:S04]  /*39000*/  STL.64 [R1+0xff8], R70 ;  /* 0x000ff84601007387 */ /* 0x0003e80000100a00 */
[----:B------:R3:W-:Y:S01]  /*39010*/  STL.64 [R1+0xfe8], R68 ;  /* 0x000fe84401007387 */ /* 0x0007e20000100a00 */
[----:B------:R-:W-:Y:S02]  /*39020*/  F2FP.SATFINITE.E5M2.F32.PACK_AB_MERGE_C R84, R44, R45, RZ ;  /* 0x0000002d2c54723e */ /* 0x000fe400048060ff */
[----:B-1----:R-:W-:-:S02]  /*39030*/  F2FP.SATFINITE.E5M2.F32.PACK_AB_MERGE_C R70, R35, R36, RZ ;  /* 0x000000242346723e */ /* 0x002fc400048060ff */
[----:B---3--:R-:W-:Y:S02]  /*39040*/  F2FP.SATFINITE.E5M2.F32.PACK_AB_MERGE_C R69, R33, R34, RZ ;  /* 0x000000222145723e */ /* 0x008fe400048060ff */
[----:B------:R-:W-:Y:S01]  /*39050*/  F2FP.SATFINITE.E5M2.F32.PACK_AB_MERGE_C R68, R29, R32, RZ ;  /* 0x000000201d44723e */ /* 0x000fe200048060ff */
[----:B------:R-:W-:Y:S01]  /*39060*/  STL [R1+0x1008], R70 ;  /* 0x0010084601007387 */ /* 0x000fe20000100800 */
[----:B------:R-:W-:Y:S01]  /*39070*/  ISETP.GE.AND P5, PT, R41, UR14, PT ;  /* 0x0000000e29007c0c */ /* 0x000fe2000bfa6270 */
[----:B------:R-:W-:Y:S01]  /*39080*/  IMAD.MOV.U32 R88, RZ, RZ, R42 ;  /* 0x000000ffff587224 */ /* 0x000fe200078e002a */
[----:B------:R-:W-:Y:S01]  /*39090*/  F2FP.SATFINITE.E5M2.F32.PACK_AB_MERGE_C R71, R39, R40, RZ ;  /* 0x000000282747723e */ /* 0x000fe200048060ff */
[----:B------:R1:W-:Y:S01]  /*390a0*/  STL.64 [R1+0x1000], R68 ;  /* 0x0010004401007387 */ /* 0x0003e20000100a00 */
[----:B------:R-:W-:Y:S01]  /*390b0*/  IMAD.MOV.U32 R89, RZ, RZ, R43 ;  /* 0x000000ffff597224 */ /* 0x000fe200078e002b */
[----:B------:R-:W-:Y:S01]  /*390c0*/  F2FP.SATFINITE.E5M2.F32.PACK_AB_MERGE_C R73, R37, R38, RZ ;  /* 0x000000262549723e */ /* 0x000fe200048060ff */
        /* <DEDUP_REMOVED lines=8> */
[----:B-1----:R-:W-:Y:S01]  /*39150*/  IMAD.MOV.U32 R68, RZ, RZ, R30 ;  /* 0x000000ffff447224 */ /* 0x002fe200078e001e */
[----:B------:R-:W-:Y:S01]  /*39160*/  F2FP.SATFINITE.E5M2.F32.PACK_AB_MERGE_C R86, R19, R20, RZ ;  /* 0x000000141356723e */ /* 0x000fe200048060ff */
[----:B------:R-:W-:Y:S01]  /*39170*/  IMAD.MOV.U32 R69, RZ, RZ, R31 ;  /* 0x000000ffff457224 */ /* 0x000fe200078e001f */
[----:B------:R-:W-:-:S02]  /*39180*/  F2FP.SATFINITE.E5M2.F32.PACK_AB_MERGE_C R90, R17, R18, RZ ;  /* 0x00000012115a723e */ /* 0x000fc400048060ff */
[----:B------:R-:W-:Y:S02]  /*39190*/  F2FP.SATFINITE.E5M2.F32.PACK_AB_MERGE_C R87, R15, R16, RZ ;  /* 0x000000100f57723e */ /* 0x000fe400048060ff */
[----:B------:R-:W-:Y:S02]  /*391a0*/  F2FP.SATFINITE.E5M2.F32.PACK_AB_MERGE_C R83, R9, R14, RZ ;  /* 0x0000000e0953723e */ /* 0x000fe400048060ff */
[----:B------:R-:W-:Y:S02]  /*391b0*/  F2FP.SATFINITE.E5M2.F32.PACK_AB_MERGE_C R75, R7, R8, RZ ;  /* 0x00000008074b723e */ /* 0x000fe400048060ff */
[----:B------:R-:W1:Y:S01]  /*391c0*/  LDTM.x64 R4, tmem[UR10+0xc0] ;  /* 0x0000c00a000479ee */ /* 0x000e620008340000 */
[----:B------:R3:W-:Y:S01]  /*391d0*/  STL.64 [R1+0x1010], R72 ;  /* 0x0010104801007387 */ /* 0x0007e20000100a00 */
[C---:B------:R-:W-:Y:S01]  /*391e0*/  ISETP.LT.AND P5, PT, R0.reuse, UR33, !P5 ;  /* 0x0000002100007c0c */ /* 0x040fe2000efa1270 */
[----:B------:R-:W-:Y:S01]  /*391f0*/  NOP ;  /* 0x0000000000007918 */ /* 0x000fe20000000000 */
[----:B------:R-:W4:Y:S01]  /*39200*/  LDCU.64 UR10, c[0x0][0x398] ;  /* 0x00007300ff0a77ac */ /* 0x000f220008000a00 */
[----:B---3--:R-:W3:Y:S04]  /*39210*/  LDL.LU.64 R72, [R1+0x450] ;  /* 0x0004500001487983 */ /* 0x008ee80000300a00 */
[----:B------:R-:W5:Y:S04]  /*39220*/  LDL.LU R79, [R1+0x46c] ;  /* 0x00046c00014f7983 */ /* 0x000f680000300800 */
[----:B-1----:R1:W-:Y:S04]  /*39230*/  STL [R1+0xf68], R66 ;  /* 0x000f684201007387 */ /* 0x0023e80000100800 */
[----:B-1----:R-:W3:Y:S04]  /*39240*/  LDL.LU R66, [R1+0x2d0] ;  /* 0x0002d00001427983 */ /* 0x002ee80000300800 */
[----:B------:R1:W-:Y:S04]  /*39250*/  STL [R1+0xf64], R67 ;  /* 0x000f644301007387 */ /* 0x0003e80000100800 */
[----:B-1----:R-:W0:Y:S04]  /*39260*/  LDL.LU R67, [R1+0x2d4] ;  /* 0x0002d40001437983 */ /* 0x002e280000300800 */
[----:B--2---:R1:W-:Y:S01]  /*39270*/  @P5 STG.E.U8 desc[UR20][R88.64], R92 ;  /* 0x0000005c58005986 */ /* 0x0043e2000c101114 */
[----:B------:R-:W-:Y:S01]  /*39280*/  ISETP.GE.AND P5, PT, R0, UR15, PT ;  /* 0x0000000f00007c0c */ /* 0x000fe2000bfa6270 */
[----:B------:R-:W2:Y:S02]  /*39290*/  LDCU.64 UR14, c[0x0][0x398] ;  /* 0x00007300ff0e77ac */ /* 0x000ea40008000a00 */
[----:B-1----:R-:W2:Y:S01]  /*392a0*/  LDL.LU.64 R88, [R1+0x438] ;  /* 0x0004380001587983 */ /* 0x002ea20000300a00 */
[----:B0-----:R-:W-:Y:S01]  /*392b0*/  ISETP.LT.AND P5, PT, R67, UR4, !P5 ;  /* 0x0000000443007c0c */ /* 0x001fe2000efa1270 */
[----:B------:R-:W0:-:S12]  /*392c0*/  LDCU UR4, c[0x0][0x39c] ;  /* 0x00007380ff0477ac */ /* 0x000e180008000800 */
[----:B------:R1:W-:Y:S01]  /*392d0*/  @P5 STG.E.U8 desc[UR20][R68.64], R84 ;  /* 0x0000005444005986 */ /* 0x0003e2000c101114 */
[----:B---3--:R-:W-:Y:S01]  /*392e0*/  ISETP.LT.AND P5, PT, R66, UR6, !P0 ;  /* 0x0000000642007c0c */ /* 0x008fe2000c7a1270 */
[----:B------:R-:W3:Y:S01]  /*392f0*/  LDCU UR6, c[0x0][0x398] ;  /* 0x00007300ff0677ac */ /* 0x000ee20008000800 */
[----:B-1----:R-:W-:Y:S02]  /*39300*/  PRMT R68, R92, 0x9910, RZ ;  /* 0x000099105c447816 */ /* 0x002fe400000000ff */
[----:B------:R-:W3:Y:S02]  /*39310*/  LDL.LU.64 R92, [R1+0x430] ;  /* 0x00043000015c7983 */ /* 0x000ee40000300a00 */
[----:B------:R-:W-:-:S07]  /*39320*/  SHF.R.S32.HI R68, RZ, 0x8, R68 ;  /* 0x00000008ff447819 */ /* 0x000fce0000011444 */
[----:B------:R1:W-:Y:S04]  /*39330*/  @P5 STG.E.U8 desc[UR20][R72.64], R68 ;  /* 0x0000004448005986 */ /* 0x0003e8000c101114 */
[----:B-1----:R-:W3:Y:S01]  /*39340*/  LDL.LU.64 R72, [R1+0x428] ;  /* 0x0004280001487983 */ /* 0x002ee20000300a00 */
[----:B------:R-:W-:Y:S01]  /*39350*/  VIADD R68, R0, 0x6 ;  /* 0x0000000600447836 */ /* 0x000fe20000000000 */
[----:B------:R-:W-:Y:S01]  /*39360*/  ISETP.LT.AND P0, PT, R67, UR12, !P0 ;  /* 0x0000000c43007c0c */ /* 0x000fe2000c701270 */
[----:B------:R-:W1:Y:S03]  /*39370*/  LDCU UR12, c[0x0][0x398] ;  /* 0x00007300ff0c77ac */ /* 0x000e660008000800 */
[----:B0-----:R-:W-:Y:S01]  /*39380*/  ISETP.GE.AND P5, PT, R68, UR4, PT ;  /* 0x0000000444007c0c */ /* 0x001fe2000bfa6270 */
[----:B------:R-:W0:Y:S01]  /*39390*/  LDCU UR4, c[0x0][0x39c] ;  /* 0x00007380ff0477ac */ /* 0x000e220008000800 */
[----:B------:R-:W-:-:S02]  /*393a0*/  PRMT R68, R84, 0x9910, RZ ;  /* 0x0000991054447816 */ /* 0x000fc400000000ff */
[----:B-----5:R-:W-:Y:S01]  /*393b0*/  PRMT R70, R79, 0x9910, RZ ;  /* 0x000099104f467816 */ /* 0x020fe200000000ff */
[----:B------:R-:W5:Y:S01]  /*393c0*/  LDL.LU.64 R84, [R1+0x420] ;  /* 0x0004200001547983 */ /* 0x000f620000300a00 */
[----:B------:R-:W-:-:S05]  /*393d0*/  SHF.R.S32.HI R68, RZ, 0x8, R68 ;  /* 0x00000008ff447819 */ /* 0x000fca0000011444 */
[----:B------:R0:W-:Y:S01]  /*393e0*/  @P0 STG.E.U8 desc[UR20][R80.64], R68 ;  /* 0x0000004450000986 */ /* 0x0001e2000c101114 */
[----:B----4-:R-:W-:Y:S01]  /*393f0*/  ISETP.LT.AND P0, PT, R66, UR10, !P3 ;  /* 0x0000000a42007c0c */ /* 0x010fe2000df01270 */
[----:B------:R-:W4:Y:S01]  /*39400*/  LDCU UR10, c[0x0][0x398] ;  /* 0x00007300ff0a77ac */ /* 0x000f220008000800 */
[----:B------:R-:W-:Y:S02]  /*39410*/  ISETP.LT.AND P3, PT, R67, UR16, !P3 ;  /* 0x0000001043007c0c */ /* 0x000fe4000df61270 */
[----:B------:R-:W-:Y:S01]  /*39420*/  SHF.R.S32.HI R70, RZ, 0x8, R70 ;  /* 0x00000008ff467819 */ /* 0x000fe20000011446 */
[----:B------:R-:W1:Y:S01]  /*39430*/  LDCU UR16, c[0x0][0x398] ;  /* 0x00007300ff1077ac */ /* 0x000e620008000800 */
[----:B0-----:R-:W-:Y:S01]  /*39440*/  VIADD R68, R0, 0x7 ;  /* 0x0000000700447836 */ /* 0x001fe20000000000 */
[----:B------:R-:W5:Y:S06]  /*39450*/  LDL.LU R80, [R1+0x470] ;  /* 0x0004700001507983 */ /* 0x000f6c0000300800 */
[----:B------:R0:W-:Y:S01]  /*39460*/  @P0 STG.E.U8 desc[UR20][R76.64], R79 ;  /* 0x0000004f4c000986 */ /* 0x0001e2000c101114 */
[----:B------:R-:W-:Y:S01]  /*39470*/  ISETP.GE.AND P0, PT, R68, UR4, PT ;  /* 0x0000000444007c0c */ /* 0x000fe2000bf06270 */
[----:B------:R-:W1:Y:S02]  /*39480*/  LDCU UR4, c[0x0][0x39c] ;  /* 0x00007380ff0477ac */ /* 0x000e640008000800 */
[----:B------:R-:W4:Y:S01]  /*39490*/  LDL.LU.64 R68, [R1+0x418] ;  /* 0x0004180001447983 */ /* 0x000f220000300a00 */
[----:B0-----:R-:W-:-:S04]  /*394a0*/  PRMT R76, R71, 0x9910, RZ ;  /* 0x00009910474c7816 */ /* 0x001fc800000000ff */
[----:B------:R-:W-:Y:S01]  /*394b0*/  SHF.R.S32.HI R76, RZ, 0x8, R76 ;  /* 0x00000008ff4c7819 */ /* 0x000fe2000001144c */
[----:B--2---:R0:W-:Y:S01]  /*394c0*/  @P3 STG.E.U8 desc[UR20][R88.64], R71 ;  /* 0x0000004758003986 */ /* 0x0041e2000c101114 */
[----:B------:R-:W-:Y:S01]  /*394d0*/  ISETP.LT.AND P3, PT, R66, UR14, !P4 ;  /* 0x0000000e42007c0c */ /* 0x000fe2000e761270 */
[C---:B------:R-:W-:Y:S01]  /*394e0*/  VIADD R79, R0.reuse, 0x9 ;  /* 0x00000009004f7836 */ /* 0x040fe20000000000 */
[----:B------:R-:W-:Y:S01]  /*394f0*/  ISETP.LT.AND P4, PT, R67, UR22, !P4 ;  /* 0x0000001643007c0c */ /* 0x000fe2000e781270 */
[----:B------:R-:W2:Y:S01]  /*39500*/  LDCU UR14, c[0x0][0x398] ;  /* 0x00007300ff0e77ac */ /* 0x000ea20008000800 */
[----:B0-----:R-:W2:Y:S09]  /*39510*/  LDL.LU.64 R88, [R1+0x410] ;  /* 0x0004100001587983 */ /* 0x001eb20000300a00 */
[----:B---3--:R0:W-:Y:S02]  /*39520*/  @P3 STG.E.U8 desc[UR20][R92.64], R70 ;  /* 0x000000465c003986 */ /* 0x0081e4000c101114 */
[----:B0-----:R-:W-:-:S05]  /*39530*/  VIADD R70, R0, 0x8 ;  /* 0x0000000800467836 */ /* 0x001fca0000000000 */
[----:B-1----:R-:W-:Y:S01]  /*39540*/  ISETP.GE.AND P3, PT, R70, UR4, PT ;  /* 0x0000000446007c0c */ /* 0x002fe2000bf66270 */
[----:B------:R-:W0:Y:S01]  /*39550*/  LDCU UR4, c[0x0][0x39c] ;  /* 0x00007380ff0477ac */ /* 0x000e220008000800 */
[----:B------:R-:W3:Y:S04]  /*39560*/  LDL.LU.64 R70, [R1+0x408] ;  /* 0x0004080001467983 */ /* 0x000ee80000300a00 */
[----:B------:R-:W2:Y:S04]  /*39570*/  LDL.LU R92, [R1+0x474] ;  /* 0x00047400015c7983 */ /* 0x000ea80000300800 */
[----:B------:R1:W-:Y:S04]  /*39580*/  @P4 STG.E.U8 desc[UR20][R72.64], R76 ;  /* 0x0000004c48004986 */ /* 0x0003e8000c101114 */
[----:B-1----:R-:W4:Y:S01]  /*39590*/  LDL.LU.64 R72, [R1+0x1010] ;  /* 0x0010100001487983 */ /* 0x002f220000300a00 */
[C---:B------:R-:W-:Y:S01]  /*395a0*/  ISETP.LT.AND P4, PT, R66.reuse, UR18, !P6 ;  /* 0x0000001242007c0c */ /* 0x040fe2000f781270 */
[----:B------:R-:W1:Y:S01]  /*395b0*/  LDCU UR18, c[0x0][0x398] ;  /* 0x00007300ff1277ac */ /* 0x000e620008000800 */
[----:B------:R-:W-:Y:S01]  /*395c0*/  ISETP.LT.AND P6, PT, R67, UR26, !P6 ;  /* 0x0000001a43007c0c */ /* 0x000fe2000f7c1270 */
[----:B------:R-:W2:Y:S10]  /*395d0*/  LDL.LU.64 R76, [R1+0x400] ;  /* 0x00040000014c7983 */ /* 0x000eb40000300a00 */
[----:B-----5:R5:W-:Y:S01]  /*395e0*/  @P4 STG.E.U8 desc[UR20][R84.64], R80 ;  /* 0x0000005054004986 */ /* 0x020be2000c101114 */
[----:B0-----:R-:W-:Y:S01]  /*395f0*/  ISETP.GE.AND P4, PT, R79, UR4, PT ;  /* 0x000000044f007c0c */ /* 0x001fe2000bf86270 */
[----:B------:R-:W0:Y:S02]  /*39600*/  LDCU UR4, c[0x0][0x39c] ;  /* 0x00007380ff0477ac */ /* 0x000e240008000800 */
[----:B-----5:R-:W5:Y:S04]  /*39610*/  LDL.LU.64 R84, [R1+0x3f8] ;  /* 0x0003f80001547983 */ /* 0x020f680000300a00 */
[----:B----4-:R4:W-:Y:S01]  /*39620*/  @P6 STG.E.U8 desc[UR20][R68.64], R73 ;  /* 0x0000004944006986 */ /* 0x0109e2000c101114 */
[----:B------:R-:W-:-:S02]  /*39630*/  ISETP.LT.AND P6, PT, R66, UR24, !P2 ;  /* 0x0000001842007c0c */ /* 0x000fc4000d7c1270 */
[----:B------:R-:W-:Y:S02]  /*39640*/  ISETP.LT.AND P2, PT, R67, UR30, !P2 ;  /* 0x0000001e43007c0c */ /* 0x000fe4000d741270 */
[----:B----4-:R-:W-:Y:S02]  /*39650*/  PRMT R68, R80, 0x9910, RZ ;  /* 0x0000991050447816 */ /* 0x010fe400000000ff */
[----:B------:R-:W4:Y:S02]  /*39660*/  LDL.LU.64 R80, [R1+0x3f0] ;  /* 0x0003f00001507983 */ /* 0x000f240000300a00 */
[----:B------:R-:W-:Y:S01]  /*39670*/  SHF.R.S32.HI R69, RZ, 0x8, R68 ;  /* 0x00000008ff457819 */ /* 0x000fe20000011444 */
[----:B------:R-:W-:-:S04]  /*39680*/  VIADD R68, R0, 0xa ;  /* 0x0000000a00447836 */ /* 0x000fc80000000000 */
[----:B--2---:R2:W-:Y:S01]  /*39690*/  @P6 STG.E.U8 desc[UR20][R88.64], R69 ;  /* 0x0000004558006986 */ /* 0x0045e2000c101114 */
[----:B0-----:R-:W-:Y:S01]  /*396a0*/  ISETP.GE.AND P6, PT, R68, UR4, PT ;  /* 0x0000000444007c0c */ /* 0x001fe2000bfc6270 */
[----:B------:R-:W0:Y:S01]  /*396b0*/  LDCU UR4, c[0x0][0x39c] ;  /* 0x00007380ff0477ac */ /* 0x000e220008000800 */
[----:B------:R-:W-:-:S04]  /*396c0*/  PRMT R68, R73, 0x9910, RZ ;  /* 0x0000991049447816 */ /* 0x000fc800000000ff */
[----:B------:R-:W-:Y:S01]  /*396d0*/  SHF.R.S32.HI R68, RZ, 0x8, R68 ;  /* 0x00000008ff447819 */ /* 0x000fe20000011444 */
[----:B--2---:R-:W2:Y:S04]  /*396e0*/  LDL.LU.64 R88, [R1+0x3e8] ;  /* 0x0003e80001587983 */ /* 0x004ea80000300a00 */
[----:B---3--:R3:W-:Y:S04]  /*396f0*/  @P2 STG.E.U8 desc[UR20][R70.64], R68 ;  /* 0x0000004446002986 */ /* 0x0087e8000c101114 */
[----:B---3--:R-:W5:Y:S04]  /*39700*/  LDL.LU R70, [R1+0x1008] ;  /* 0x0010080001467983 */ /* 0x008f680000300800 */
[----:B------:R-:W3:Y:S04]  /*39710*/  LDL.LU.64 R68, [R1+0x3e0] ;  /* 0x0003e00001447983 */ /* 0x000ee80000300a00 */
[----:B------:R-:W3:Y:S01]  /*39720*/  LDL.LU R79, [R1+0x478] ;  /* 0x00047800014f7983 */ /* 0x000ee20000300800 */
[----:B------:R-:W-:Y:S01]  /*39730*/  ISETP.LT.AND P2, PT, R66, UR32, !P5 ;  /* 0x0000002042007c0c */ /* 0x000fe2000ef41270 */
[----:B------:R-:W-:-:S12]  /*39740*/  VIADD R71, R0, 0xb ;  /* 0x0000000b00477836 */ /* 0x000fd80000000000 */
[----:B------:R1:W-:Y:S01]  /*39750*/  @P2 STG.E.U8 desc[UR20][R76.64], R92 ;  /* 0x0000005c4c002986 */ /* 0x0003e2000c101114 */
[----:B0-----:R-:W-:Y:S01]  /*39760*/  ISETP.GE.AND P2, PT, R71, UR4, PT ;  /* 0x0000000447007c0c */ /* 0x001fe2000bf46270 */
[----:B------:R-:W0:Y:S02]  /*39770*/  LDCU UR4, c[0x0][0x398] ;  /* 0x00007300ff0477ac */ /* 0x000e240008000800 */
[----:B-1----:R-:W2:Y:S01]  /*39780*/  LDL.LU.64 R76, [R1+0x3d8] ;  /* 0x0003d800014c7983 */ /* 0x002ea20000300a00 */
[----:B0-----:R-:W-:Y:S01]  /*39790*/  ISETP.LT.AND P5, PT, R67, UR4, !P5 ;  /* 0x0000000443007c0c */ /* 0x001fe2000efa1270 */
[----:B------:R-:W0:Y:S01]  /*397a0*/  LDCU UR4, c[0x0][0x39c] ;  /* 0x00007380ff0477ac */ /* 0x000e220008000800 */
[----:B------:R-:W-:Y:S02]  /*397b0*/  PRMT R71, R92, 0x9910, RZ ;  /* 0x000099105c477816 */ /* 0x000fe400000000ff */
[----:B------:R-:W2:Y:S02]  /*397c0*/  LDL.LU.64 R92, [R1+0x3d0] ;  /* 0x0003d000015c7983 */ /* 0x000ea40000300a00 */
[----:B------:R-:W-:Y:S01]  /*397d0*/  SHF.R.S32.HI R73, RZ, 0x8, R71 ;  /* 0x00000008ff497819 */ /* 0x000fe20000011447 */
[----:B------:R-:W-:-:S06]  /*397e0*/  VIADD R71, R0, 0xc ;  /* 0x0000000c00477836 */ /* 0x000fcc0000000000 */
[----:B-----5:R1:W-:Y:S01]  /*397f0*/  @P5 STG.E.U8 desc[UR20][R84.64], R70 ;  /* 0x0000004654005986 */ /* 0x0203e2000c101114 */
[----:B------:R-:W-:Y:S01]  /*39800*/  ISETP.LT.AND P5, PT, R66, UR6, !P0 ;  /* 0x0000000642007c0c */ /* 0x000fe2000c7a1270 */
[----:B------:R-:W5:Y:S01]  /*39810*/  LDCU UR6, c[0x0][0x398] ;  /* 0x00007300ff0677ac */ /* 0x000f620008000800 */
[----:B-1----:R-:W-:Y:S01]  /*39820*/  PRMT R70, R70, 0x9910, RZ ;  /* 0x0000991046467816 */ /* 0x002fe200000000ff */
[----:B------:R-:W3:Y:S10]  /*39830*/  LDL.LU.64 R84, [R1+0x3c8] ;  /* 0x0003c80001547983 */ /* 0x000ef40000300a00 */
[----:B----4-:R1:W-:Y:S01]  /*39840*/  @P5 STG.E.U8 desc[UR20][R80.64], R73 ;  /* 0x0000004950005986 */ /* 0x0103e2000c101114 */
[----:B0-----:R-:W-:Y:S01]  /*39850*/  ISETP.GE.AND P5, PT, R71, UR4, PT ;  /* 0x0000000447007c0c */ /* 0x001fe2000bfa6270 */
[----:B------:R-:W0:Y:S01]  /*39860*/  LDCU UR4, c[0x0][0x398] ;  /* 0x00007300ff0477ac */ /* 0x000e220008000800 */
[----:B------:R-:W-:Y:S01]  /*39870*/  SHF.R.S32.HI R70, RZ, 0x8, R70 ;  /* 0x00000008ff467819 */ /* 0x000fe20000011446 */
[----:B-1----:R-:W4:Y:S01]  /*39880*/  LDL.LU R80, [R1+0x47c] ;  /* 0x00047c0001507983 */ /* 0x002f220000300800 */
[----:B0-----:R-:W-:Y:S01]  /*39890*/  ISETP.LT.AND P0, PT, R67, UR4, !P0 ;  /* 0x0000000443007c0c */ /* 0x001fe2000c701270 */
[----:B------:R-:W0:-:S12]  /*398a0*/  LDCU UR4, c[0x0][0x39c] ;  /* 0x00007380ff0477ac */ /* 0x000e180008000800 */
[----:B--2---:R1:W-:Y:S01]  /*398b0*/  @P0 STG.E.U8 desc[UR20][R88.64], R70 ;  /* 0x0000004658000986 */ /* 0x0043e2000c101114 */
[----:B-----5:R-:W-:Y:S01]  /*398c0*/  ISETP.LT.AND P0, PT, R66, UR6, !P3 ;  /* 0x0000000642007c0c */ /* 0x020fe2000df01270 */
[----:B------:R-:W2:Y:S02]  /*398d0*/  LDCU UR6, c[0x0][0x398] ;  /* 0x00007300ff0677ac */ /* 0x000ea40008000800 */
[----:B-1----:R-:W4:Y:S10]  /*398e0*/  LDL.LU.64 R88, [R1+0x3c0] ;  /* 0x0003c00001587983 */ /* 0x002f340000300a00 */
[----:B---3--:R1:W-:Y:S04]  /*398f0*/  @P0 STG.E.U8 desc[UR20][R68.64], R79 ;  /* 0x0000004f44000986 */ /* 0x0083e8000c101114 */
[----:B-1----:R-:W3:Y:S01]  /*39900*/  LDL.LU.64 R68, [R1+0x1000] ;  /* 0x0010000001447983 */ /* 0x002ee20000300a00 */
[----:B------:R-:W-:-:S05]  /*39910*/  VIADD R70, R0, 0xd ;  /* 0x0000000d00467836 */ /* 0x000fca0000000000 */
[----:B0-----:R-:W-:Y:S01]  /*39920*/  ISETP.GE.AND P0, PT, R70, UR4, PT ;  /* 0x0000000446007c0c */ /* 0x001fe2000bf06270 */
[----:B------:R-:W0:Y:S01]  /*39930*/  LDCU UR4, c[0x0][0x398] ;  /* 0x00007300ff0477ac */ /* 0x000e220008000800 */
[----:B------:R-:W5:Y:S01]  /*39940*/  LDL.LU.64 R70, [R1+0x3b8] ;  /* 0x0003b80001467983 */ /* 0x000f620000300a00 */
[----:B0-----:R-:W-:Y:S01]  /*39950*/  ISETP.LT.AND P3, PT, R67, UR4, !P3 ;  /* 0x0000000443007c0c */ /* 0x001fe2000df61270 */
[----:B------:R-:W0:Y:S01]  /*39960*/  LDCU UR4, c[0x0][0x39c] ;  /* 0x00007380ff0477ac */ /* 0x000e220008000800 */
[----:B------:R-:W-:-:S04]  /*39970*/  PRMT R73, R79, 0x9910, RZ ;  /* 0x000099104f497816 */ /* 0x000fc800000000ff */
[----:B------:R-:W-:Y:S01]  /*39980*/  SHF.R.S32.HI R79, RZ, 0x8, R73 ;  /* 0x00000008ff4f7819 */ /* 0x000fe20000011449 */
[----:B------:R-:W-:-:S06]  /*39990*/  VIADD R73, R0, 0xe ;  /* 0x0000000e00497836 */ /* 0x000fcc0000000000 */
[----:B---3--:R1:W-:Y:S04]  /*399a0*/  @P3 STG.E.U8 desc[UR20][R76.64], R69 ;  /* 0x000000454c003986 */ /* 0x0083e8000c101114 */
[----:B-1----:R-:W3:Y:S01]  /*399b0*/  LDL.LU.64 R76, [R1+0x3b0] ;  /* 0x0003b000014c7983 */ /* 0x002ee20000300a00 */
[----:B--2---:R-:W-:Y:S01]  /*399c0*/  ISETP.LT.AND P3, PT, R66, UR6, !P4 ;  /* 0x0000000642007c0c */ /* 0x004fe2000e761270 */
[----:B------:R-:W1:-:S12]  /*399d0*/  LDCU UR6, c[0x0][0x398] ;  /* 0x00007300ff0677ac */ /* 0x000e580008000800 */
[----:B------:R2:W-:Y:S04]  /*399e0*/  @P3 STG.E.U8 desc[UR20][R92.64], R79 ;  /* 0x0000004f5c003986 */ /* 0x0005e8000c101114 */
[----:B--2---:R-:W2:Y:S01]  /*399f0*/  LDL.LU.64 R92, [R1+0x3a8] ;  /* 0x0003a800015c7983 */ /* 0x004ea20000300a00 */
[----:B0-----:R-:W-:Y:S01]  /*39a00*/  ISETP.GE.AND P3, PT, R73, UR4, PT ;  /* 0x0000000449007c0c */ /* 0x001fe2000bf66270 */
[----:B------:R-:W0:Y:S01]  /*39a10*/  LDCU UR4, c[0x0][0x398] ;  /* 0x00007300ff0477ac */ /* 0x000e220008000800 */
[----:B------:R-:W-:-:S04]  /*39a20*/  PRMT R69, R69, 0x9910, RZ ;  /* 0x0000991045457816 */ /* 0x000fc800000000ff */
[----:B------:R-:W-:Y:S02]  /*39a30*/  SHF.R.S32.HI R69, RZ, 0x8, R69 ;  /* 0x00000008ff457819 */ /* 0x000fe40000011445 */
[----:B0-----:R-:W-:Y:S01]  /*39a40*/  ISETP.LT.AND P4, PT, R67, UR4, !P4 ;  /* 0x0000000443007c0c */ /* 0x001fe2000e781270 */
[----:B------:R-:W0:-:S12]  /*39a50*/  LDCU UR4, c[0x0][0x39c] ;  /* 0x00007380ff0477ac */ /* 0x000e180008000800 */
[----:B------:R0:W-:Y:S01]  /*39a60*/  @P4 STG.E.U8 desc[UR20][R84.64], R69 ;  /* 0x0000004554004986 */ /* 0x0001e2000c101114 */
[----:B-1----:R-:W-:Y:S01]  /*39a70*/  ISETP.LT.AND P4, PT, R66, UR6, !P6 ;  /* 0x0000000642007c0c */ /* 0x002fe2000f781270 */
[----:B------:R-:W1:Y:S01]  /*39a80*/  LDCU UR6, c[0x0][0x398] ;  /* 0x00007300ff0677ac */ /* 0x000e620008000800 */
[----:B0-----:R-:W-:Y:S01]  /*39a90*/  VIADD R69, R0, 0xf ;  /* 0x0000000f00457836 */ /* 0x001fe20000000000 */
[----:B------:R-:W2:Y:S10]  /*39aa0*/  LDL.LU.64 R84, [R1+0x3a0] ;  /* 0x0003a00001547983 */ /* 0x000eb40000300a00 */
[----:B----4-:R0:W-:Y:S01]  /*39ab0*/  @P4 STG.E.U8 desc[UR20][R88.64], R80 ;  /* 0x0000005058004986 */ /* 0x0101e2000c101114 */
[----:B------:R-:W-:Y:S01]  /*39ac0*/  ISETP.GE.AND P4, PT, R69, UR4, PT ;  /* 0x0000000445007c0c */ /* 0x000fe2000bf86270 */
[----:B------:R-:W4:Y:S02]  /*39ad0*/  LDCU UR4, c[0x0][0x398] ;  /* 0x00007300ff0477ac */ /* 0x000f240008000800 */
[----:B0-----:R-:W2:Y:S01]  /*39ae0*/  LDL.LU.64 R88, [R1+0x398] ;  /* 0x0003980001587983 */ /* 0x001ea20000300a00 */
[----:B----4-:R-:W-:Y:S01]  /*39af0*/  ISETP.LT.AND P6, PT, R67, UR4, !P6 ;  /* 0x0000000443007c0c */ /* 0x010fe2000f7c1270 */
[----:B------:R-:W0:Y:S01]  /*39b00*/  LDCU UR4, c[0x0][0x39c] ;  /* 0x00007380ff0477ac */ /* 0x000e220008000800 */
[----:B------:R-:W-:-:S11]  /*39b10*/  PRMT R69, R80, 0x9910, RZ ;  /* 0x0000991050457816 */ /* 0x000fd600000000ff */
[----:B-----5:R4:W-:Y:S01]  /*39b20*/  @P6 STG.E.U8 desc[UR20][R70.64], R68 ;  /* 0x0000004446006986 */ /* 0x0209e2000c101114 */
[----:B-1----:R-:W-:Y:S01]  /*39b30*/  ISETP.LT.AND P6, PT, R66, UR6, !P2 ;  /* 0x0000000642007c0c */ /* 0x002fe2000d7c1270 */
[----:B------:R-:W1:Y:S01]  /*39b40*/  LDCU UR6, c[0x0][0x398] ;  /* 0x00007300ff0677ac */ /* 0x000e620008000800 */
[----:B------:R-:W-:Y:S01]  /*39b50*/  SHF.R.S32.HI R73, RZ, 0x8, R69 ;  /* 0x00000008ff497819 */ /* 0x000fe20000011445 */
[----:B------:R-:W-:Y:S01]  /*39b60*/  VIADD R69, R0, 0x10 ;  /* 0x0000001000457836 */ /* 0x000fe20000000000 */
[----:B----4-:R-:W-:Y:S01]  /*39b70*/  PRMT R68, R68, 0x9910, RZ ;  /* 0x0000991044447816 */ /* 0x010fe200000000ff */
[----:B------:R-:W4:Y:S03]  /*39b80*/  LDL.LU.64 R70, [R1+0xff8] ;  /* 0x000ff80001467983 */ /* 0x000f260000300a00 */
[----:B------:R-:W-:Y:S01]  /*39b90*/  SHF.R.S32.HI R68, RZ, 0x8, R68 ;  /* 0x00000008ff447819 */ /* 0x000fe20000011444 */
[----:B------:R-:W5:Y:S04]  /*39ba0*/  LDL.LU.64 R80, [R1+0x390] ;  /* 0x0003900001507983 */ /* 0x000f680000300a00 */
[----:B---3--:R3:W-:Y:S01]  /*39bb0*/  @P6 STG.E.U8 desc[UR20][R76.64], R73 ;  /* 0x000000494c006986 */ /* 0x0087e2000c101114 */
[----:B0-----:R-:W-:Y:S01]  /*39bc0*/  ISETP.GE.AND P6, PT, R69, UR4, PT ;  /* 0x0000000445007c0c */ /* 0x001fe2000bfc6270 */
[----:B------:R-:W0:Y:S02]  /*39bd0*/  LDCU UR4, c[0x0][0x398] ;  /* 0x00007300ff0477ac */ /* 0x000e240008000800 */
[----:B---3--:R-:W3:Y:S01]  /*39be0*/  LDL.LU.64 R76, [R1+0x388] ;  /* 0x00038800014c7983 */ /* 0x008ee20000300a00 */
[----:B0-----:R-:W-:Y:S01]  /*39bf0*/  ISETP.LT.AND P2, PT, R67, UR4, !P2 ;  /* 0x0000000443007c0c */ /* 0x001fe2000d741270 */
[----:B------:R-:W0:-:S12]  /*39c00*/  LDCU UR4, c[0x0][0x39c] ;  /* 0x00007380ff0477ac */ /* 0x000e180008000800 */
[----:B--2---:R2:W-:Y:S04]  /*39c10*/  @P2 STG.E.U8 desc[UR20][R92.64], R68 ;  /* 0x000000445c002986 */ /* 0x0045e8000c101114 */
[----:B--2---:R-:W2:Y:S01]  /*39c20*/  LDL.LU R93, [R1+0xff4] ;  /* 0x000ff400015d7983 */ /* 0x004ea20000300800 */
[----:B-1----:R-:W-:Y:S01]  /*39c30*/  ISETP.LT.AND P2, PT, R66, UR6, !P5 ;  /* 0x0000000642007c0c */ /* 0x002fe2000ef41270 */
[----:B------:R-:W-:Y:S01]  /*39c40*/  VIADD R73, R0, 0x11 ;  /* 0x0000001100497836 */ /* 0x000fe20000000000 */
[----:B------:R-:W1:Y:S01]  /*39c50*/  LDCU UR6, c[0x0][0x398] ;  /* 0x00007300ff0677ac */ /* 0x000e620008000800 */
[----:B------:R-:W3:Y:S10]  /*39c60*/  LDL.LU.64 R68, [R1+0x380] ;  /* 0x0003800001447983 */ /* 0x000ef40000300a00 */
[----:B--2---:R2:W-:Y:S01]  /*39c70*/  @P2 STG.E.U8 desc[UR20][R84.64], R93 ;  /* 0x0000005d54002986 */ /* 0x0045e2000c101114 */
[----:B0-----:R-:W-:Y:S01]  /*39c80*/  ISETP.GE.AND P2, PT, R73, UR4, PT ;  /* 0x0000000449007c0c */ /* 0x001fe2000bf46270 */
[----:B------:R-:W0:Y:S02]  /*39c90*/  LDCU UR4, c[0x0][0x398] ;  /* 0x00007300ff0477ac */ /* 0x000e240008000800 */
[----:B--2---:R-:W2:Y:S01]  /*39ca0*/  LDL.LU.64 R84, [R1+0x378] ;  /* 0x0003780001547983 */ /* 0x004ea20000300a00 */
[----:B0-----:R-:W-:Y:S01]  /*39cb0*/  ISETP.LT.AND P5, PT, R67, UR4, !P5 ;  /* 0x0000000443007c0c */ /* 0x001fe2000efa1270 */
[----:B------:R-:W0:-:S12]  /*39cc0*/  LDCU UR4, c[0x0][0x39c] ;  /* 0x00007380ff0477ac */ /* 0x000e180008000800 */
[----:B------:R0:W-:Y:S04]  /*39cd0*/  @P5 STG.E.U8 desc[UR20][R88.64], R72 ;  /* 0x0000004858005986 */ /* 0x0001e8000c101114 */
[----:B0-----:R-:W2:Y:S01]  /*39ce0*/  LDL.LU R89, [R1+0xff0] ;  /* 0x000ff00001597983 */ /* 0x001ea20000300800 */
[----:B------:R-:W-:-:S03]  /*39cf0*/  PRMT R73, R93, 0x9910, RZ ;  /* 0x000099105d497816 */ /* 0x000fc600000000ff */
[----:B------:R-:W4:Y:S01]  /*39d00*/  LDL.LU.64 R92, [R1+0x370] ;  /* 0x00037000015c7983 */ /* 0x000f220000300a00 */
[----:B-1----:R-:W-:Y:S01]  /*39d10*/  ISETP.LT.AND P5, PT, R66, UR6, !P0 ;  /* 0x0000000642007c0c */ /* 0x002fe2000c7a1270 */
[----:B------:R-:W0:Y:S01]  /*39d20*/  LDCU UR6, c[0x0][0x398] ;  /* 0x00007300ff0677ac */ /* 0x000e220008000800 */
[----:B------:R-:W-:Y:S01]  /*39d30*/  SHF.R.S32.HI R79, RZ, 0x8, R73 ;  /* 0x00000008ff4f7819 */ /* 0x000fe20000011449 */
[----:B------:R-:W-:-:S10]  /*39d40*/  VIADD R73, R0, 0x12 ;  /* 0x0000001200497836 */ /* 0x000fd40000000000 */
[----:B-----5:R1:W-:Y:S01]  /*39d50*/  @P5 STG.E.U8 desc[UR20][R80.64], R79 ;  /* 0x0000004f50005986 */ /* 0x0203e2000c101114 */
[----:B------:R-:W-:Y:S01]  /*39d60*/  ISETP.GE.AND P5, PT, R73, UR4, PT ;  /* 0x0000000449007c0c */ /* 0x000fe2000bfa6270 */
[----:B------:R-:W5:Y:S01]  /*39d70*/  LDCU UR4, c[0x0][0x398] ;  /* 0x00007300ff0477ac */ /* 0x000f620008000800 */
[----:B------:R-:W-:-:S04]  /*39d80*/  PRMT R72, R72, 0x9910, RZ ;  /* 0x0000991048487816 */ /* 0x000fc800000000ff */
[----:B------:R-:W-:Y:S01]  /*39d90*/  SHF.R.S32.HI R72, RZ, 0x8, R72 ;  /* 0x00000008ff487819 */ /* 0x000fe20000011448 */
[----:B-1----:R-:W4:Y:S01]  /*39da0*/  LDL.LU.64 R80, [R1+0x368] ;  /* 0x0003680001507983 */ /* 0x002f220000300a00 */
[----:B-----5:R-:W-:Y:S01]  /*39db0*/  ISETP.LT.AND P0, PT, R67, UR4, !P0 ;  /* 0x0000000443007c0c */ /* 0x020fe2000c701270 */
[----:B------:R-:W1:-:S12]  /*39dc0*/  LDCU UR4, c[0x0][0x39c] ;  /* 0x00007380ff0477ac */ /* 0x000e580008000800 */
[----:B---3--:R3:W-:Y:S01]  /*39dd0*/  @P0 STG.E.U8 desc[UR20][R76.64], R72 ;  /* 0x000000484c000986 */ /* 0x0087e2000c101114 */
[----:B0-----:R-:W-:Y:S01]  /*39de0*/  ISETP.LT.AND P0, PT, R66, UR6, !P3 ;  /* 0x0000000642007c0c */ /* 0x001fe2000df01270 */
[----:B------:R-:W0:Y:S01]  /*39df0*/  LDCU UR6, c[0x0][0x398] ;  /* 0x00007300ff0677ac */ /* 0x000e220008000800 */
[----:B---3--:R-:W-:Y:S01]  /*39e00*/  VIADD R72, R0, 0x13 ;  /* 0x0000001300487836 */ /* 0x008fe20000000000 */
[----:B------:R-:W3:Y:S10]  /*39e10*/  LDL.LU.64 R76, [R1+0x360] ;  /* 0x00036000014c7983 */ /* 0x000ef40000300a00 */
[----:B--2---:R2:W-:Y:S01]  /*39e20*/  @P0 STG.E.U8 desc[UR20][R68.64], R89 ;  /* 0x0000005944000986 */ /* 0x0045e2000c101114 */
[----:B-1----:R-:W-:Y:S01]  /*39e30*/  ISETP.GE.AND P0, PT, R72, UR4, PT ;  /* 0x0000000448007c0c */ /* 0x002fe2000bf06270 */
[----:B------:R-:W1:Y:S01]  /*39e40*/  LDCU UR4, c[0x0][0x398] ;  /* 0x00007300ff0477ac */ /* 0x000e620008000800 */
[----:B------:R-:W-:Y:S01]  /*39e50*/  PRMT R79, R89, 0x9910, RZ ;  /* 0x00009910594f7816 */ /* 0x000fe200000000ff */
[----:B--2---:R-:W2:Y:S04]  /*39e60*/  LDL.LU.64 R68, [R1+0xfe8] ;  /* 0x000fe80001447983 */ /* 0x004ea80000300a00 */
[----:B------:R-:W5:Y:S01]  /*39e70*/  LDL.LU.64 R72, [R1+0x358] ;  /* 0x0003580001487983 */ /* 0x000f620000300a00 */
[----:B-1----:R-:W-:-:S03]  /*39e80*/  ISETP.LT.AND P3, PT, R67, UR4, !P3 ;  /* 0x0000000443007c0c */ /* 0x002fc6000df61270 */
[----:B------:R-:W2:Y:S01]  /*39e90*/  LDL.LU.64 R88, [R1+0x350] ;  /* 0x0003500001587983 */ /* 0x000ea20000300a00 */
[----:B------:R-:W1:Y:S09]  /*39ea0*/  LDCU UR4, c[0x0][0x39c] ;  /* 0x00007380ff0477ac */ /* 0x000e720008000800 */
[----:B------:R1:W-:Y:S01]  /*39eb0*/  @P3 STG.E.U8 desc[UR20][R84.64], R78 ;  /* 0x0000004e54003986 */ /* 0x0003e2000c101114 */
[----:B0-----:R-:W-:Y:S01]  /*39ec0*/  ISETP.LT.AND P3, PT, R66, UR6, !P4 ;  /* 0x0000000642007c0c */ /* 0x001fe2000e761270 */
[----:B------:R-:W0:Y:S01]  /*39ed0*/  LDCU UR6, c[0x0][0x398] ;  /* 0x00007300ff0677ac */ /* 0x000e220008000800 */
[----:B-1----:R-:W-:-:S11]  /*39ee0*/  SHF.R.S32.HI R84, RZ, 0x8, R79 ;  /* 0x00000008ff547819 */ /* 0x002fd6000001144f */
[----:B----4-:R1:W-:Y:S04]  /*39ef0*/  @P3 STG.E.U8 desc[UR20][R92.64], R84 ;  /* 0x000000545c003986 */ /* 0x0103e8000c101114 */
[----:B-1----:R-:W3:Y:S01]  /*39f00*/  LDL.LU R92, [R1+0xfe0] ;  /* 0x000fe000015c7983 */ /* 0x002ee20000300800 */
[----:B------:R-:W-:Y:S01]  /*39f10*/  VIADD R79, R0, 0x14 ;  /* 0x00000014004f7836 */ /* 0x000fe20000000000 */
[----:B------:R-:W-:Y:S02]  /*39f20*/  PRMT R78, R78, 0x9910, RZ ;  /* 0x000099104e4e7816 */ /* 0x000fe400000000ff */
[----:B------:R-:W4:Y:S02]  /*39f30*/  LDL.LU.64 R84, [R1+0x348] ;  /* 0x0003480001547983 */ /* 0x000f240000300a00 */
[----:B------:R-:W-:Y:S01]  /*39f40*/  ISETP.GE.AND P3, PT, R79, UR4, PT ;  /* 0x000000044f007c0c */ /* 0x000fe2000bf66270 */
[----:B------:R-:W1:Y:S01]  /*39f50*/  LDCU UR4, c[0x0][0x398] ;  /* 0x00007300ff0477ac */ /* 0x000e620008000800 */
[----:B------:R-:W-:-:S02]  /*39f60*/  SHF.R.S32.HI R78, RZ, 0x8, R78 ;  /* 0x00000008ff4e7819 */ /* 0x000fc4000001144e */
[----:B-1----:R-:W-:Y:S01]  /*39f70*/  ISETP.LT.AND P4, PT, R67, UR4, !P4 ;  /* 0x0000000443007c0c */ /* 0x002fe2000e781270 */
[----:B------:R-:W1:-:S12]  /*39f80*/  LDCU UR4, c[0x0][0x39c] ;  /* 0x00007380ff0477ac */ /* 0x000e580008000800 */
[----:B------:R1:W-:Y:S01]  /*39f90*/  @P4 STG.E.U8 desc[UR20][R80.64], R78 ;  /* 0x0000004e50004986 */ /* 0x0003e2000c101114 */
[----:B0-----:R-:W-:Y:S01]  /*39fa0*/  ISETP.LT.AND P4, PT, R66, UR6, !P6 ;  /* 0x0000000642007c0c */ /* 0x001fe2000f781270 */
[----:B------:R-:W0:Y:S01]  /*39fb0*/  LDCU UR6, c[0x0][0x398] ;  /* 0x00007300ff0677ac */ /* 0x000e220008000800 */
[----:B-1----:R-:W-:Y:S01]  /*39fc0*/  VIADD R80, R0, 0x15 ;  /* 0x0000001500507836 */ /* 0x002fe20000000000 */
[----:B------:R-:W2:Y:S10]  /*39fd0*/  LDL.LU.64 R78, [R1+0x340] ;  /* 0x00034000014e7983 */ /* 0x000eb40000300a00 */
[----:B---3--:R1:W-:Y:S01]  /*39fe0*/  @P4 STG.E.U8 desc[UR20][R76.64], R92 ;  /* 0x0000005c4c004986 */ /* 0x0083e2000c101114 */
[----:B------:R-:W-:Y:S01]  /*39ff0*/  ISETP.GE.AND P4, PT, R80, UR4, PT ;  /* 0x0000000450007c0c */ /* 0x000fe2000bf86270 */
[----:B------:R-:W3:Y:S02]  /*3a000*/  LDCU UR4, c[0x0][0x398] ;  /* 0x00007300ff0477ac */ /* 0x000ee40008000800 */
[----:B-1----:R-:W4:Y:S04]  /*3a010*/  LDL.LU.64 R76, [R1+0xfd8] ;  /* 0x000fd800014c7983 */ /* 0x002f280000300a00 */
[----:B------:R-:W4:Y:S01]  /*3a020*/  LDL.LU.64 R80, [R1+0x338] ;  /* 0x0003380001507983 */ /* 0x000f220000300a00 */
[----:B---3--:R-:W-:Y:S01]  /*3a030*/  ISETP.LT.AND P6, PT, R67, UR4, !P6 ;  /* 0x0000000443007c0c */ /* 0x008fe2000f7c1270 */
[----:B------:R-:W1:-:S12]  /*3a040*/  LDCU UR4, c[0x0][0x39c] ;  /* 0x00007380ff0477ac */ /* 0x000e580008000800 */
[----:B-----5:R3:W-:Y:S01]  /*3a050*/  @P6 STG.E.U8 desc[UR20][R72.64], R3 ;  /* 0x0000000348006986 */ /* 0x0207e2000c101114 */
[----:B0-----:R-:W-:Y:S01]  /*3a060*/  ISETP.LT.AND P6, PT, R66, UR6, !P2 ;  /* 0x0000000642007c0c */ /* 0x001fe2000d7c1270 */
[----:B------:R-:W0:Y:S01]  /*3a070*/  LDCU UR6, c[0x0][0x398] ;  /* 0x00007300ff0677ac */ /* 0x000e220008000800 */
[----:B---3--:R-:W-:Y:S02]  /*3a080*/  PRMT R72, R92, 0x9910, RZ ;  /* 0x000099105c487816 */ /* 0x008fe400000000ff */
[----:B------:R-:W3:Y:S02]  /*3a090*/  LDL.LU.64 R92, [R1+0x330] ;  /* 0x00033000015c7983 */ /* 0x000ee40000300a00 */
[----:B------:R-:W-:-:S07]  /*3a0a0*/  SHF.R.S32.HI R73, RZ, 0x8, R72 ;  /* 0x00000008ff497819 */ /* 0x000fce0000011448 */
[----:B--2---:R2:W-:Y:S04]  /*3a0b0*/  @P6 STG.E.U8 desc[UR20][R88.64], R73 ;  /* 0x0000004958006986 */ /* 0x0045e8000c101114 */
[----:B--2---:R-:W2:Y:S01]  /*3a0c0*/  LDL.LU R88, [R1+0xfd4] ;  /* 0x000fd40001587983 */ /* 0x004ea20000300800 */
[----:B------:R-:W-:-:S05]  /*3a0d0*/  VIADD R72, R0, 0x16 ;  /* 0x0000001600487836 */ /* 0x000fca0000000000 */
[----:B-1----:R-:W-:Y:S01]  /*3a0e0*/  ISETP.GE.AND P6, PT, R72, UR4, PT ;  /* 0x0000000448007c0c */ /* 0x002fe2000bfc6270 */
[----:B------:R-:W1:Y:S01]  /*3a0f0*/  LDCU UR4, c[0x0][0x398] ;  /* 0x00007300ff0477ac */ /* 0x000e620008000800 */
[----:B------:R-:W-:Y:S01]  /*3a100*/  PRMT R3, R3, 0x9910, RZ ;  /* 0x0000991003037816 */ /* 0x000fe200000000ff */
[----:B------:R-:W5:Y:S03]  /*3a110*/  LDL.LU.64 R72, [R1+0x328] ;  /* 0x0003280001487983 */ /* 0x000f660000300a00 */
[----:B------:R-:W-:Y:S02]  /*3a120*/  SHF.R.S32.HI R3, RZ, 0x8, R3 ;  /* 0x00000008ff037819 */ /* 0x000fe40000011403 */
[----:B-1----:R-:W-:Y:S01]  /*3a130*/  ISETP.LT.AND P2, PT, R67, UR4, !P2 ;  /* 0x0000000443007c0c */ /* 0x002fe2000d741270 */
[----:B------:R-:W1:-:S12]  /*3a140*/  LDCU UR4, c[0x0][0x39c] ;  /* 0x00007380ff0477ac */ /* 0x000e580008000800 */
[----:B----4-:R4:W-:Y:S01]  /*3a150*/  @P2 STG.E.U8 desc[UR20][R84.64], R3 ;  /* 0x0000000354002986 */ /* 0x0109e2000c101114 */
[----:B0-----:R-:W-:Y:S01]  /*3a160*/  ISETP.LT.AND P2, PT, R66, UR6, !P5 ;  /* 0x0000000642007c0c */ /* 0x001fe2000ef41270 */
[----:B------:R-:W0:Y:S01]  /*3a170*/  LDCU UR6, c[0x0][0x398] ;  /* 0x00007300ff0677ac */ /* 0x000e220008000800 */
[----:B----4-:R-:W-:Y:S01]  /*3a180*/  VIADD R3, R0, 0x17 ;  /* 0x0000001700037836 */ /* 0x010fe20000000000 */
[----:B------:R-:W4:Y:S10]  /*3a190*/  LDL.LU.64 R84, [R1+0x320] ;  /* 0x0003200001547983 */ /* 0x000f340000300a00 */
[----:B--2---:R2:W-:Y:S01]  /*3a1a0*/  @P2 STG.E.U8 desc[UR20][R78.64], R88 ;  /* 0x000000584e002986 */ /* 0x0045e2000c101114 */
[----:B-1----:R-:W-:Y:S01]  /*3a1b0*/  ISETP.GE.AND P2, PT, R3, UR4, PT ;  /* 0x0000000403007c0c */ /* 0x002fe2000bf46270 */
[----:B------:R-:W1:Y:S02]  /*3a1c0*/  LDCU UR4, c[0x0][0x398] ;  /* 0x00007300ff0477ac */ /* 0x000e640008000800 */
[----:B--2---:R-:W2:Y:S01]  /*3a1d0*/  LDL.LU.64 R78, [R1+0x318] ;  /* 0x00031800014e7983 */ /* 0x004ea20000300a00 */
[----:B-1----:R-:W-:Y:S01]  /*3a1e0*/  ISETP.LT.AND P5, PT, R67, UR4, !P5 ;  /* 0x0000000443007c0c */ /* 0x002fe2000efa1270 */
[----:B------:R-:W1:-:S12]  /*3a1f0*/  LDCU UR4, c[0x0][0x39c] ;  /* 0x00007380ff0477ac */ /* 0x000e580008000800 */
[----:B------:R0:W-:Y:S04]  /*3a200*/  @P5 STG.E.U8 desc[UR20][R80.64], R2 ;  /* 0x0000000250005986 */ /* 0x0001e8000c101114 */
[----:B0-----:R-:W4:Y:S01]  /*3a210*/  LDL.LU R81, [R1+0xfd0] ;  /* 0x000fd00001517983 */ /* 0x001f220000300800 */
[----:B------:R-:W-:-:S03]  /*3a220*/  PRMT R3, R88, 0x9910, RZ ;  /* 0x0000991058037816 */ /* 0x000fc600000000ff */
[----:B------:R-:W2:Y:S01]  /*3a230*/  LDL.LU.64 R88, [R1+0x310] ;  /* 0x0003100001587983 */ /* 0x000ea20000300a00 */
[----:B------:R-:W-:Y:S01]  /*3a240*/  ISETP.LT.AND P5, PT, R66, UR6, !P0 ;  /* 0x0000000642007c0c */ /* 0x000fe2000c7a1270 */
[----:B------:R-:W0:Y:S01]  /*3a250*/  LDCU UR6, c[0x0][0x398] ;  /* 0x00007300ff0677ac */ /* 0x000e220008000800 */
[----:B------:R-:W-:-:S11]  /*3a260*/  SHF.R.S32.HI R80, RZ, 0x8, R3 ;  /* 0x00000008ff507819 */ /* 0x000fd60000011403 */
[----:B---3--:R3:W-:Y:S04]  /*3a270*/  @P5 STG.E.U8 desc[UR20][R92.64], R80 ;  /* 0x000000505c005986 */ /* 0x0087e8000c101114 */
[----:B---3--:R-:W3:Y:S01]  /*3a280*/  LDL.LU.64 R92, [R1+0x308] ;  /* 0x00030800015c7983 */ /* 0x008ee20000300a00 */
[----:B------:R-:W-:-:S05]  /*3a290*/  VIADD R3, R0, 0x18 ;  /* 0x0000001800037836 */ /* 0x000fca0000000000 */
[----:B-1----:R-:W-:Y:S01]  /*3a2a0*/  ISETP.GE.AND P5, PT, R3, UR4, PT ;  /* 0x0000000403007c0c */ /* 0x002fe2000bfa6270 */
[----:B------:R-:W1:Y:S01]  /*3a2b0*/  LDCU UR4, c[0x0][0x398] ;  /* 0x00007300ff0477ac */ /* 0x000e620008000800 */
[----:B------:R-:W-:-:S04]  /*3a2c0*/  PRMT R2, R2, 0x9910, RZ ;  /* 0x0000991002027816 */ /* 0x000fc800000000ff */
[----:B------:R-:W-:Y:S02]  /*3a2d0*/  SHF.R.S32.HI R2, RZ, 0x8, R2 ;  /* 0x00000008ff027819 */ /* 0x000fe40000011402 */
[----:B-1----:R-:W-:Y:S01]  /*3a2e0*/  ISETP.LT.AND P0, PT, R67, UR4, !P0 ;  /* 0x0000000443007c0c */ /* 0x002fe2000c701270 */
[----:B------:R-:W1:-:S12]  /*3a2f0*/  LDCU UR4, c[0x0][0x39c] ;  /* 0x00007380ff0477ac */ /* 0x000e580008000800 */
[----:B-----5:R5:W-:Y:S01]  /*3a300*/  @P0 STG.E.U8 desc[UR20][R72.64], R2 ;  /* 0x0000000248000986 */ /* 0x020be2000c101114 */
[----:B0-----:R-:W-:Y:S01]  /*3a310*/  ISETP.LT.AND P0, PT, R66, UR6, !P3 ;  /* 0x0000000642007c0c */ /* 0x001fe2000df01270 */
[----:B------:R-:W0:Y:S02]  /*3a320*/  LDCU UR6, c[0x0][0x398] ;  /* 0x00007300ff0677ac */ /* 0x000e240008000800 */
[----:B-----5:R-:W5:Y:S01]  /*3a330*/  LDL.LU.64 R72, [R1+0x300] ;  /* 0x0003000001487983 */ /* 0x020f620000300a00 */
[----:B------:R-:W-:-:S09]  /*3a340*/  VIADD R2, R0, 0x19 ;  /* 0x0000001900027836 */ /* 0x000fd20000000000 */
[----:B----4-:R4:W-:Y:S04]  /*3a350*/  @P0 STG.E.U8 desc[UR20][R84.64], R81 ;  /* 0x0000005154000986 */ /* 0x0109e8000c101114 */
[----:B----4-:R-:W5:Y:S01]  /*3a360*/  LDL.LU.64 R84, [R1+0xfc8] ;  /* 0x000fc80001547983 */ /* 0x010f620000300a00 */
[----:B-1----:R-:W-:Y:S01]  /*3a370*/  ISETP.GE.AND P0, PT, R2, UR4, PT ;  /* 0x0000000402007c0c */ /* 0x002fe2000bf06270 */
[----:B------:R-:W1:Y:S02]  /*3a380*/  LDCU UR4, c[0x0][0x398] ;  /* 0x00007300ff0477ac */ /* 0x000e640008000800 */
[----:B------:R-:W4:Y:S01]  /*3a390*/  LDL.LU.64 R2, [R1+0x2f8] ;  /* 0x0002f80001027983 */ /* 0x000f220000300a00 */
[----:B-1----:R-:W-:Y:S01]  /*3a3a0*/  ISETP.LT.AND P3, PT, R67, UR4, !P3 ;  /* 0x0000000443007c0c */ /* 0x002fe2000df61270 */
[----:B------:R-:W1:-:S12]  /*3a3b0*/  LDCU UR4, c[0x0][0x39c] ;  /* 0x00007380ff0477ac */ /* 0x000e580008000800 */
[----:B--2---:R2:W-:Y:S04]  /*3a3c0*/  @P3 STG.E.U8 desc[UR20][R78.64], R86 ;  /* 0x000000564e003986 */ /* 0x0045e8000c101114 */
[----:B--2---:R-:W2:Y:S01]  /*3a3d0*/  LDL.LU.64 R78, [R1+0x2f0] ;  /* 0x0002f000014e7983 */ /* 0x004ea20000300a00 */
[----:B0-----:R-:W-:Y:S01]  /*3a3e0*/  ISETP.LT.AND P3, PT, R66, UR6, !P4 ;  /* 0x0000000642007c0c */ /* 0x001fe2000e761270 */
[----:B------:R-:W0:Y:S01]  /*3a3f0*/  LDCU UR6, c[0x0][0x398] ;  /* 0x00007300ff0677ac */ /* 0x000e220008000800 */
[----:B------:R-:W-:-:S04]  /*3a400*/  PRMT R80, R81, 0x9910, RZ ;  /* 0x0000991051507816 */ /* 0x000fc800000000ff */
[----:B------:R-:W-:Y:S01]  /*3a410*/  SHF.R.S32.HI R81, RZ, 0x8, R80 ;  /* 0x00000008ff517819 */ /* 0x000fe20000011450 */
[----:B------:R-:W-:-:S06]  /*3a420*/  VIADD R80, R0, 0x1a ;  /* 0x0000001a00507836 */ /* 0x000fcc0000000000 */
[----:B------:R0:W-:Y:S01]  /*3a430*/  @P3 STG.E.U8 desc[UR20][R88.64], R81 ;  /* 0x0000005158003986 */ /* 0x0001e2000c101114 */
[----:B-1----:R-:W-:Y:S01]  /*3a440*/  ISETP.GE.AND P3, PT, R80, UR4, PT ;  /* 0x0000000450007c0c */ /* 0x002fe2000bf66270 */
[----:B------:R-:W1:Y:S02]  /*3a450*/  LDCU UR4, c[0x0][0x398] ;  /* 0x00007300ff0477ac */ /* 0x000e640008000800 */
[----:B0-----:R-:W2:Y:S04]  /*3a460*/  LDL.LU.64 R80, [R1+0x2e8] ;  /* 0x0002e80001507983 */ /* 0x001ea80000300a00 */
[----:B------:R-:W2:Y:S01]  /*3a470*/  LDL.LU.64 R88, [R1+0x2e0] ;  /* 0x0002e00001587983 */ /* 0x000ea20000300a00 */
[----:B-1----:R-:W-:Y:S01]  /*3a480*/  ISETP.LT.AND P4, PT, R67, UR4, !P4 ;  /* 0x0000000443007c0c */ /* 0x002fe2000e781270 */
[----:B------:R-:W0:Y:S01]  /*3a490*/  LDCU UR4, c[0x0][0x39c] ;  /* 0x00007380ff0477ac */ /* 0x000e220008000800 */
[----:B------:R-:W-:-:S04]  /*3a4a0*/  PRMT R86, R86, 0x9910, RZ ;  /* 0x0000991056567816 */ /* 0x000fc800000000ff */
[----:B------:R-:W-:-:S07]  /*3a4b0*/  SHF.R.S32.HI R86, RZ, 0x8, R86 ;  /* 0x00000008ff567819 */ /* 0x000fce0000011456 */
[----:B---3--:R1:W-:Y:S04]  /*3a4c0*/  @P4 STG.E.U8 desc[UR20][R92.64], R86 ;  /* 0x000000565c004986 */ /* 0x0083e8000c101114 */
[----:B-1----:R-:W3:Y:S01]  /*3a4d0*/  LDL.LU.64 R92, [R1+0x2d8] ;  /* 0x0002d800015c7983 */ /* 0x002ee20000300a00 */
[----:B------:R-:W-:Y:S01]  /*3a4e0*/  ISETP.LT.AND P4, PT, R66, UR6, !P6 ;  /* 0x0000000642007c0c */ /* 0x000fe2000f781270 */
[----:B------:R-:W-:Y:S01]  /*3a4f0*/  VIADD R86, R0, 0x1b ;  /* 0x0000001b00567836 */ /* 0x000fe20000000000 */
[----:B------:R-:W1:Y:S11]  /*3a500*/  LDCU UR6, c[0x0][0x398] ;  /* 0x00007300ff0677ac */ /* 0x000e760008000800 */
[----:B-----5:R5:W-:Y:S01]  /*3a510*/  @P4 STG.E.U8 desc[UR20][R72.64], R84 ;  /* 0x0000005448004986 */ /* 0x020be2000c101114 */
[----:B0-----:R-:W-:Y:S01]  /*3a520*/  ISETP.GE.AND P4, PT, R86, UR4, PT ;  /* 0x0000000456007c0c */ /* 0x001fe2000bf86270 */
[----:B------:R-:W0:Y:S01]  /*3a530*/  LDCU UR4, c[0x0][0x398] ;  /* 0x00007300ff0477ac */ /* 0x000e220008000800 */
[----:B-----5:R-:W-:Y:S01]  /*3a540*/  PRMT R84, R84, 0x9910, RZ ;  /* 0x0000991054547816 */ /* 0x020fe200000000ff */
[----:B------:R-:W5:Y:S01]  /*3a550*/  LDL.LU.64 R72, [R1+0xfc0] ;  /* 0x000fc00001487983 */ /* 0x000f620000300a00 */
[----:B0-----:R-:W-:Y:S01]  /*3a560*/  ISETP.LT.AND P6, PT, R67, UR4, !P6 ;  /* 0x0000000443007c0c */ /* 0x001fe2000f7c1270 */
[----:B------:R-:W0:Y:S01]  /*3a570*/  LDCU UR4, c[0x0][0x39c] ;  /* 0x00007380ff0477ac */ /* 0x000e220008000800 */
[----:B------:R-:W-:Y:S01]  /*3a580*/  SHF.R.S32.HI R84, RZ, 0x8, R84 ;  /* 0x00000008ff547819 */ /* 0x000fe20000011454 */
[----:B------:R-:W-:-:S10]  /*3a590*/  VIADD R86, R0, 0x1c ;  /* 0x0000001c00567836 */ /* 0x000fd40000000000 */
[----:B----4-:R4:W-:Y:S01]  /*3a5a0*/  @P6 STG.E.U8 desc[UR20][R2.64], R90 ;  /* 0x0000005a02006986 */ /* 0x0109e2000c101114 */
[----:B-1----:R-:W-:Y:S01]  /*3a5b0*/  ISETP.LT.AND P6, PT, R66, UR6, !P2 ;  /* 0x0000000642007c0c */ /* 0x002fe2000d7c1270 */
[----:B------:R-:W1:Y:S01]  /*3a5c0*/  LDCU UR6, c[0x0][0x398] ;  /* 0x00007300ff0677ac */ /* 0x000e620008000800 */
[----:B----4-:R-:W-:Y:S01]  /*3a5d0*/  PRMT R90, R90, 0x9910, RZ ;  /* 0x000099105a5a7816 */ /* 0x010fe200000000ff */
[----:B------:R-:W4:Y:S10]  /*3a5e0*/  LDL.LU.64 R2, [R1+0xfb8] ;  /* 0x000fb80001027983 */ /* 0x000f340000300a00 */
[----:B--2---:R2:W-:Y:S01]  /*3a5f0*/  @P6 STG.E.U8 desc[UR20][R78.64], R84 ;  /* 0x000000544e006986 */ /* 0x0045e2000c101114 */
[----:B0-----:R-:W-:Y:S01]  /*3a600*/  ISETP.GE.AND P6, PT, R86, UR4, PT ;  /* 0x0000000456007c0c */ /* 0x001fe2000bfc6270 */
[----:B------:R-:W0:Y:S01]  /*3a610*/  LDCU UR4, c[0x0][0x398] ;  /* 0x00007300ff0477ac */ /* 0x000e220008000800 */
[----:B------:R-:W-:Y:S01]  /*3a620*/  SHF.R.S32.HI R90, RZ, 0x8, R90 ;  /* 0x00000008ff5a7819 */ /* 0x000fe2000001145a */
[----:B--2---:R-:W2:Y:S04]  /*3a630*/  LDL.LU.64 R78, [R1+0xfb0] ;  /* 0x000fb000014e7983 */ /* 0x004ea80000300a00 */
[----:B------:R-:W2:Y:S01]  /*3a640*/  LDL.LU R84, [R1+0xfac] ;  /* 0x000fac0001547983 */ /* 0x000ea20000300800 */
[C---:B0-----:R-:W-:Y:S01]  /*3a650*/  ISETP.LT.AND P2, PT, R67.reuse, UR4, !P2 ;  /* 0x0000000443007c0c */ /* 0x041fe2000d741270 */
[----:B------:R-:W0:Y:S02]  /*3a660*/  LDCU UR4, c[0x0][0x39c] ;  /* 0x00007380ff0477ac */ /* 0x000e240008000800 */
[----:B------:R-:W2:Y:S10]  /*3a670*/  LDL.LU R86, [R1+0xfa8] ;  /* 0x000fa80001567983 */ /* 0x000eb40000300800 */
[----:B------:R0:W-:Y:S01]  /*3a680*/  @P2 STG.E.U8 desc[UR20][R80.64], R90 ;  /* 0x0000005a50002986 */ /* 0x0001e2000c101114 */
[----:B-1----:R-:W-:Y:S01]  /*3a690*/  ISETP.LT.AND P2, PT, R66, UR6, !P5 ;  /* 0x0000000642007c0c */ /* 0x002fe2000ef41270 */
[----:B------:R-:W1:Y:S01]  /*3a6a0*/  LDCU UR6, c[0x0][0x398] ;  /* 0x00007300ff0677ac */ /* 0x000e620008000800 */
[----:B0-----:R-:W-:Y:S01]  /*3a6b0*/  VIADD R90, R0, 0x1d ;  /* 0x0000001d005a7836 */ /* 0x001fe20000000000 */
[----:B------:R-:W2:Y:S10]  /*3a6c0*/  LDL.LU.64 R80, [R1+0xfa0] ;  /* 0x000fa00001507983 */ /* 0x000eb40000300a00 */
[----:B------:R0:W-:Y:S01]  /*3a6d0*/  @P2 STG.E.U8 desc[UR20][R88.64], R91 ;  /* 0x0000005b58002986 */ /* 0x0001e2000c101114 */
[----:B------:R-:W-:Y:S01]  /*3a6e0*/  ISETP.GE.AND P2, PT, R90, UR4, PT ;  /* 0x000000045a007c0c */ /* 0x000fe2000bf46270 */
[----:B------:R-:W1:Y:S02]  /*3a6f0*/  LDCU UR4, c[0x0][0x398] ;  /* 0x00007300ff0477ac */ /* 0x000e640008000800 */
[----:B0-----:R-:W2:Y:S04]  /*3a700*/  LDL.LU.64 R88, [R1+0xf98] ;  /* 0x000f980001587983 */ /* 0x001ea80000300a00 */
[----:B------:R-:W2:Y:S01]  /*3a710*/  LDL.LU R90, [R1+0xf90] ;  /* 0x000f9000015a7983 */ /* 0x000ea20000300800 */
[----:B-1----:R-:W-:Y:S01]  /*3a720*/  ISETP.LT.AND P5, PT, R67, UR4, !P5 ;  /* 0x0000000443007c0c */ /* 0x002fe2000efa1270 */
[----:B------:R-:W0:-:S12]  /*3a730*/  LDCU UR4, c[0x0][0x39c] ;  /* 0x00007380ff0477ac */ /* 0x000e180008000800 */
[----:B---3--:R1:W-:Y:S04]  /*3a740*/  @P5 STG.E.U8 desc[UR20][R92.64], R87 ;  /* 0x000000575c005986 */ /* 0x0083e8000c101114 */
[----:B-1----:R-:W3:Y:S01]  /*3a750*/  LDL.LU.64 R92, [R1+0xf88] ;  /* 0x000f8800015c7983 */ /* 0x002ee20000300a00 */
[----:B------:R-:W-:Y:S01]  /*3a760*/  ISETP.LT.AND P5, PT, R66, UR6, !P0 ;  /* 0x0000000642007c0c */ /* 0x000fe2000c7a1270 */
[----:B------:R-:W1:Y:S01]  /*3a770*/  LDCU UR6, c[0x0][0x398] ;  /* 0x00007300ff0677ac */ /* 0x000e620008000800 */
[----:B------:R-:W-:-:S04]  /*3a780*/  PRMT R91, R91, 0x9910, RZ ;  /* 0x000099105b5b7816 */ /* 0x000fc800000000ff */
[----:B------:R-:W-:-:S07]  /*3a790*/  SHF.R.S32.HI R91, RZ, 0x8, R91 ;  /* 0x00000008ff5b7819 */ /* 0x000fce000001145b */
[----:B---3--:R3:W-:Y:S04]  /*3a7a0*/  @P5 STG.E.U8 desc[UR20][R92.64], R91 ;  /* 0x0000005b5c005986 */ /* 0x0087e8000c101114 */
[----:B---3--:R-:W2:Y:S01]  /*3a7b0*/  LDL.LU R91, [R1+0xf80] ;  /* 0x000f8000015b7983 */ /* 0x008ea20000300800 */
[----:B------:R-:W-:-:S03]  /*3a7c0*/  PRMT R92, R87, 0x9910, RZ ;  /* 0x00009910575c7816 */ /* 0x000fc600000000ff */
[----:B------:R-:W3:Y:S01]  /*3a7d0*/  LDL.LU R87, [R1+0xf7c] ;  /* 0x000f7c0001577983 */ /* 0x000ee20000300800 */
[----:B------:R-:W-:-:S05]  /*3a7e0*/  VIADD R93, R0, 0x1e ;  /* 0x0000001e005d7836 */ /* 0x000fca0000000000 */
[----:B0-----:R-:W-:Y:S01]  /*3a7f0*/  ISETP.GE.AND P5, PT, R93, UR4, PT ;  /* 0x000000045d007c0c */ /* 0x001fe2000bfa6270 */
[----:B------:R-:W0:Y:S01]  /*3a800*/  LDCU UR4, c[0x0][0x398] ;  /* 0x00007300ff0477ac */ /* 0x000e220008000800 */
[----:B------:R-:W-:Y:S02]  /*3a810*/  SHF.R.S32.HI R92, RZ, 0x8, R92 ;  /* 0x00000008ff5c7819 */ /* 0x000fe4000001145c */
[----:B0-----:R-:W-:Y:S01]  /*3a820*/  ISETP.LT.AND P0, PT, R67, UR4, !P0 ;  /* 0x0000000443007c0c */ /* 0x001fe2000c701270 */
[----:B------:R-:W0:-:S12]  /*3a830*/  LDCU UR4, c[0x0][0x39c] ;  /* 0x00007380ff0477ac */ /* 0x000e180008000800 */
[----:B--2---:R2:W-:Y:S01]  /*3a840*/  @P0 STG.E.U8 desc[UR20][R90.64], R92 ;  /* 0x0000005c5a000986 */ /* 0x0045e2000c101114 */
[----:B-1----:R-:W-:Y:S01]  /*3a850*/  ISETP.LT.AND P0, PT, R66, UR6, !P3 ;  /* 0x0000000642007c0c */ /* 0x002fe2000df01270 */
[----:B------:R-:W1:Y:S01]  /*3a860*/  LDCU UR6, c[0x0][0x398] ;  /* 0x00007300ff0677ac */ /* 0x000e620008000800 */
[----:B--2---:R-:W-:-:S11]  /*3a870*/  VIADD R90, R0, 0x1f ;  /* 0x0000001f005a7836 */ /* 0x004fd60000000000 */
[----:B------:R-:W-:Y:S01]  /*3a880*/  @P0 STG.E.U8 desc[UR20][R88.64], R85 ;  /* 0x0000005558000986 */ /* 0x000fe2000c101114 */
[----:B0-----:R-:W-:Y:S01]  /*3a890*/  ISETP.GE.AND P0, PT, R90, UR4, PT ;  /* 0x000000045a007c0c */ /* 0x001fe2000bf06270 */
[----:B------:R-:W0:Y:S02]  /*3a8a0*/  LDCU UR4, c[0x0][0x398] ;  /* 0x00007300ff0477ac */ /* 0x000e240008000800 */
[----:B0-----:R-:W-:Y:S01]  /*3a8b0*/  ISETP.LT.AND P3, PT, R67, UR4, !P3 ;  /* 0x0000000443007c0c */ /* 0x001fe2000df61270 */
[----:B------:R-:W0:-:S12]  /*3a8c0*/  LDCU UR4, c[0x0][0x39c] ;  /* 0x00007380ff0477ac */ /* 0x000e180008000800 */
[----:B---3--:R2:W-:Y:S02]  /*3a8d0*/  @P3 STG.E.U8 desc[UR20][R86.64], R83 ;  /* 0x0000005356003986 */ /* 0x0085e4000c101114 */
[----:B--2---:R-:W-:Y:S02]  /*3a8e0*/  PRMT R86, R85, 0x9910, RZ ;  /* 0x0000991055567816 */ /* 0x004fe400000000ff */
[----:B------:R-:W2:Y:S01]  /*3a8f0*/  LDL.LU R85, [R1+0xf78] ;  /* 0x000f780001557983 */ /* 0x000ea20000300800 */
[----:B------:R-:W-:-:S03]  /*3a900*/  PRMT R87, R83, 0x9910, RZ ;  /* 0x0000991053577816 */ /* 0x000fc600000000ff */
[----:B------:R-:W3:Y:S01]  /*3a910*/  LDL.LU R83, [R1+0xf74] ;  /* 0x000f740001537983 */ /* 0x000ee20000300800 */
[C---:B-1----:R-:W-:Y:S01]  /*3a920*/  ISETP.LT.AND P3, PT, R66.reuse, UR6, !P4 ;  /* 0x0000000642007c0c */ /* 0x042fe2000e761270 */
[----:B------:R-:W1:Y:S01]  /*3a930*/  LDCU UR6, c[0x0][0x39c] ;  /* 0x00007380ff0677ac */ /* 0x000e620008000800 */
[----:B------:R-:W-:Y:S01]  /*3a940*/  SHF.R.S32.HI R86, RZ, 0x8, R86 ;  /* 0x00000008ff567819 */ /* 0x000fe20000011456 */
[----:B------:R-:W3:Y:S01]  /*3a950*/  LDL.LU R92, [R1+0x78] ;  /* 0x00007800015c7983 */ /* 0x000ee20000300800 */
[C---:B------:R-:W-:Y:S01]  /*3a960*/  ISETP.LT.AND P4, PT, R67.reuse, UR9, !P4 ;  /* 0x0000000943007c0c */ /* 0x040fe2000e781270 */
[----:B------:R-:W0:Y:S02]  /*3a970*/  LDCU UR9, c[0x0][0x398] ;  /* 0x00007300ff0977ac */ /* 0x000e240008000800 */
[----:B------:R-:W3:Y:S04]  /*3a980*/  LDL.LU R91, [R1+0x7c] ;  /* 0x00007c00015b7983 */ /* 0x000ee80000300800 */
[----:B------:R-:W3:Y:S04]  /*3a990*/  LDL.LU R93, [R1+0x200] ;  /* 0x00020000015d7983 */ /* 0x000ee80000300800 */
[----:B------:R-:W5:Y:S04]  /*3a9a0*/  LDL.LU R88, [R1+0x228] ;  /* 0x0002280001587983 */ /* 0x000f680000300800 */
[----:B--2---:R2:W-:Y:S01]  /*3a9b0*/  @P3 STG.E.U8 desc[UR20][R84.64], R86 ;  /* 0x0000005654003986 */ /* 0x0045e2000c101114 */
[----:B------:R-:W-:Y:S01]  /*3a9c0*/  ISETP.LT.AND P3, PT, R66, UR10, !P6 ;  /* 0x0000000a42007c0c */ /* 0x000fe2000f761270 */
[----:B------:R-:W0:Y:S01]  /*3a9d0*/  LDCU UR10, c[0x0][0x398] ;  /* 0x00007300ff0a77ac */ /* 0x000e220008000800 */
[----:B------:R-:W-:Y:S01]  /*3a9e0*/  ISETP.LT.AND P6, PT, R67, UR12, !P6 ;  /* 0x0000000c43007c0c */ /* 0x000fe2000f7c1270 */
[----:B------:R-:W0:Y:S01]  /*3a9f0*/  LDCU UR12, c[0x0][0x398] ;  /* 0x00007300ff0c77ac */ /* 0x000e220008000800 */
[----:B--2---:R-:W-:-:S05]  /*3aa00*/  IMAD.MOV.U32 R85, RZ, RZ, R87 ;  /* 0x000000ffff557224 */ /* 0x004fca00078e0057 */
[----:B------:R-:W-:-:S05]  /*3aa10*/  SHF.R.S32.HI R85, RZ, 0x8, R85 ;  /* 0x00000008ff557819 */ /* 0x000fca0000011455 */
[----:B---3--:R-:W-:Y:S04]  /*3aa20*/  @P4 STG.E.U8 desc[UR20][R82.64], R85 ;  /* 0x0000005552004986 */ /* 0x008fe8000c101114 */
[----:B------:R2:W-:Y:S04]  /*3aa30*/  @P3 STG.E.U8 desc[UR20][R80.64], R77 ;  /* 0x0000004d50003986 */ /* 0x0005e8000c101114 */
[----:B------:R3:W-:Y:S01]  /*3aa40*/  @P6 STG.E.U8 desc[UR20][R78.64], R75 ;  /* 0x0000004b4e006986 */ /* 0x0007e2000c101114 */
[----:B--2---:R-:W-:-:S03]  /*3aa50*/  PRMT R80, R77, 0x9910, RZ ;  /* 0x000099104d507816 */ /* 0x004fc600000000ff */
[----:B------:R-:W2:Y:S02]  /*3aa60*/  LDL.LU R77, [R1+0xf70] ;  /* 0x000f7000014d7983 */ /* 0x000ea40000300800 */
[----:B---3--:R-:W-:Y:S01]  /*3aa70*/  IMAD.MOV.U32 R79, RZ, RZ, R80 ;  /* 0x000000ffff4f7224 */ /* 0x008fe200078e0050 */
[----:B------:R-:W-:Y:S02]  /*3aa80*/  PRMT R80, R75, 0x9910, RZ ;  /* 0x000099104b507816 */ /* 0x000fe400000000ff */
[----:B------:R-:W3:Y:S01]  /*3aa90*/  LDL.LU R75, [R1+0xf6c] ;  /* 0x000f6c00014b7983 */ /* 0x000ee20000300800 */
[----:B------:R-:W-:Y:S01]  /*3aaa0*/  ISETP.LT.AND P3, PT, R66, UR14, !P2 ;  /* 0x0000000e42007c0c */ /* 0x000fe2000d761270 */
[C---:B------:R-:W-:Y:S01]  /*3aab0*/  VIADD R84, R0.reuse, 0x20 ;  /* 0x0000002000547836 */ /* 0x040fe20000000000 */
[C---:B------:R-:W-:Y:S01]  /*3aac0*/  ISETP.LT.AND P2, PT, R67.reuse, UR16, !P2 ;  /* 0x0000001043007c0c */ /* 0x040fe2000d741270 */
[----:B------:R-:W3:Y:S01]  /*3aad0*/  LDL.LU R89, [R1+0x250] ;  /* 0x0002500001597983 */ /* 0x000ee20000300800 */
[----:B------:R-:W-:Y:S01]  /*3aae0*/  SHF.R.S32.HI R79, RZ, 0x8, R79 ;  /* 0x00000008ff4f7819 */ /* 0x000fe2000001144f */
[----:B------:R-:W-:Y:S01]  /*3aaf0*/  VIADD R78, R0, 0x21 ;  /* 0x00000021004e7836 */ /* 0x000fe20000000000 */
[----:B0-----:R-:W-:Y:S01]  /*3ab00*/  ISETP.LT.AND P6, PT, R66, UR9, !P5 ;  /* 0x0000000942007c0c */ /* 0x001fe2000efc1270 */
[----:B------:R-:W0:Y:S01]  /*3ab10*/  LDCU UR14, c[0x0][0x398] ;  /* 0x00007300ff0e77ac */ /* 0x000e220008000800 */
[----:B------:R-:W-:-:S02]  /*3ab20*/  ISETP.LT.AND P5, PT, R67, UR10, !P5 ;  /* 0x0000000a43007c0c */ /* 0x000fc4000efa1270 */
[----:B------:R-:W-:Y:S01]  /*3ab30*/  ISETP.GE.AND P4, PT, R84, UR4, PT ;  /* 0x0000000454007c0c */ /* 0x000fe2000bf86270 */
[----:B------:R-:W0:Y:S01]  /*3ab40*/  LDCU UR4, c[0x0][0x39c] ;  /* 0x00007380ff0477ac */ /* 0x000e220008000800 */
[----:B------:R-:W0:Y:S01]  /*3ab50*/  LDCU UR9, c[0x0][0x398] ;  /* 0x00007300ff0977ac */ /* 0x000e220008000800 */
[----:B------:R-:W0:Y:S01]  /*3ab60*/  LDCU UR10, c[0x0][0x398] ;  /* 0x00007300ff0a77ac */ /* 0x000e220008000800 */
[----:B--2---:R2:W-:Y:S02]  /*3ab70*/  @P3 STG.E.U8 desc[UR20][R76.64], R79 ;  /* 0x0000004f4c003986 */ /* 0x0045e4000c101114 */
[----:B--2---:R-:W-:Y:S02]  /*3ab80*/  SHF.R.S32.HI R76, RZ, 0x8, R80 ;  /* 0x00000008ff4c7819 */ /* 0x004fe40000011450 */
[----:B------:R-:W-:Y:S02]  /*3ab90*/  F2FP.SATFINITE.E5M2.F32.PACK_AB_MERGE_C R77, R91, R92, RZ ;  /* 0x0000005c5b4d723e */ /* 0x000fe400048060ff */
[----:B------:R-:W2:Y:S04]  /*3aba0*/  LDL.LU R92, [R1+0x254] ;  /* 0x00025400015c7983 */ /* 0x000ea80000300800 */
[----:B---3--:R3:W-:Y:S04]  /*3abb0*/  @P2 STG.E.U8 desc[UR20][R74.64], R76 ;  /* 0x0000004c4a002986 */ /* 0x0087e8000c101114 */
[----:B------:R-:W2:Y:S01]  /*3abc0*/  LDL.LU R91, [R1+0x80] ;  /* 0x00008000015b7983 */ /* 0x000ea20000300800 */
[----:B---3--:R-:W-:-:S03]  /*3abd0*/  VIADD R74, R93, UR28 ;  /* 0x0000001c5d4a7c36 */ /* 0x008fc60008000000 */
[----:B------:R-:W3:Y:S04]  /*3abe0*/  LDL.LU R93, [R1+0x84] ;  /* 0x00008400015d7983 */ /* 0x000ee80000300800 */
[----:B-----5:R4:W-:Y:S04]  /*3abf0*/  @P6 STG.E.U8 desc[UR20][R72.64], R88 ;  /* 0x0000005848006986 */ /* 0x0209e8000c101114 */
[----:B------:R5:W-:Y:S01]  /*3ac00*/  @P5 STG.E.U8 desc[UR20][R70.64], R77 ;  /* 0x0000004d46005986 */ /* 0x000be2000c101114 */
[----:B------:R-:W-:Y:S02]  /*3ac10*/  ISETP.LT.AND P5, PT, R66, UR12, !P0 ;  /* 0x0000000c42007c0c */ /* 0x000fe4000c7a1270 */
[----:B------:R-:W-:Y:S01]  /*3ac20*/  PRMT R76, R88, 0x9910, RZ ;  /* 0x00009910584c7816 */ /* 0x000fe200000000ff */
[----:B------:R-:W-:Y:S01]  /*3ac30*/  VIADD R75, R0, 0x22 ;  /* 0x00000022004b7836 */ /* 0x000fe20000000000 */
[----:B-1----:R-:W-:Y:S01]  /*3ac40*/  ISETP.GE.AND P3, PT, R78, UR6, PT ;  /* 0x000000064e007c0c */ /* 0x002fe2000bf66270 */
[----:B------:R-:W1:Y:S01]  /*3ac50*/  LDCU UR6, c[0x0][0x39c] ;  /* 0x00007380ff0677ac */ /* 0x000e620008000800 */
[----:B----4-:R-:W-:-:S02]  /*3ac60*/  IADD3 R72, P2, PT, R74, R3, RZ ;  /* 0x000000034a487210 */ /* 0x010fc40007f5e0ff */
[----:B-----5:R-:W-:Y:S01]  /*3ac70*/  SHF.R.S32.HI R71, RZ, 0x1f, R74 ;  /* 0x0000001fff477819 */ /* 0x020fe2000001144a */
[----:B------:R-:W4:Y:S01]  /*3ac80*/  LDCU UR12, c[0x0][0x398] ;  /* 0x00007300ff0c77ac */ /* 0x000f220008000800 */
[----:B------:R-:W-:-:S03]  /*3ac90*/  SHF.R.S32.HI R76, RZ, 0x8, R76 ;  /* 0x00000008ff4c7819 */ /* 0x000fc6000001144c */
[----:B------:R-:W-:Y:S01]  /*3aca0*/  IMAD.X R73, R71, 0x1, R2, P2 ;  /* 0x0000000147497824 */ /* 0x000fe200010e0602 */
[----:B------:R-:W-:Y:S02]  /*3acb0*/  PRMT R77, R77, 0x9910, RZ ;  /* 0x000099104d4d7816 */ /* 0x000fe400000000ff */
[----:B0-----:R-:W-:Y:S01]  /*3acc0*/  ISETP.GE.AND P2, PT, R75, UR4, PT ;  /* 0x000000044b007c0c */ /* 0x001fe2000bf46270 */
[----:B------:R-:W0:Y:S01]  /*3acd0*/  LDCU UR4, c[0x0][0x39c] ;  /* 0x00007380ff0477ac */ /* 0x000e220008000800 */
[----:B------:R2:W-:Y:S01]  /*3ace0*/  @P5 STG.E.U8 desc[UR20][R72.64], R76 ;  /* 0x0000004c48005986 */ /* 0x0005e2000c101114 */
[----:B------:R-:W-:Y:S02]  /*3acf0*/  SHF.R.S32.HI R75, RZ, 0x8, R77 ;  /* 0x00000008ff4b7819 */ /* 0x000fe4000001144d */
[----:B--2---:R-:W-:Y:S02]  /*3ad00*/  F2FP.SATFINITE.E5M2.F32.PACK_AB_MERGE_C R76, R92, R89, RZ ;  /* 0x000000595c4c723e */ /* 0x004fe400048060ff */
[----:B------:R-:W2:Y:S04]  /*3ad10*/  LDL.LU R89, [R1+0x258] ;  /* 0x0002580001597983 */ /* 0x000ea80000300800 */
[----:B------:R-:W2:Y:S01]  /*3ad20*/  LDL.LU R92, [R1+0x25c] ;  /* 0x00025c00015c7983 */ /* 0x000ea20000300800 */
[----:B---3--:R-:W-:-:S03]  /*3ad30*/  F2FP.SATFINITE.E5M2.F32.PACK_AB_MERGE_C R77, R93, R91, RZ ;  /* 0x0000005b5d4d723e */ /* 0x008fc600048060ff */
[----:B------:R-:W3:Y:S04]  /*3ad40*/  LDL.LU R91, [R1+0x88] ;  /* 0x00008800015b7983 */ /* 0x000ee80000300800 */
[----:B------:R-:W3:Y:S01]  /*3ad50*/  LDL.LU R93, [R1+0x8c] ;  /* 0x00008c00015d7983 */ /* 0x000ee20000300800 */
[----:B------:R-:W-:Y:S02]  /*3ad60*/  ISETP.LT.AND P0, PT, R67, UR18, !P0 ;  /* 0x0000001243007c0c */ /* 0x000fe4000c701270 */
[C---:B------:R-:W-:Y:S01]  /*3ad70*/  IADD3 R70, P6, PT, R74.reuse, R68, RZ ;  /* 0x000000444a467210 */ /* 0x040fe20007fde0ff */
[----:B------:R-:W-:-:S04]  /*3ad80*/  VIADD R74, R74, UR28 ;  /* 0x0000001c4a4a7c36 */ /* 0x000fc80008000000 */
[----:B------:R-:W-:Y:S01]  /*3ad90*/  IMAD.X R71, R71, 0x1, R69, P6 ;  /* 0x0000000147477824 */ /* 0x000fe200030e0645 */
[----:B------:R-:W-:Y:S02]  /*3ada0*/  IADD3 R72, P6, PT, R74, R3, RZ ;  /* 0x000000034a487210 */ /* 0x000fe40007fde0ff */
[----:B------:R-:W-:Y:S01]  /*3adb0*/  ISETP.LT.AND P5, PT, R66, UR14, !P4 ;  /* 0x0000000e42007c0c */ /* 0x000fe2000e7a1270 */
[----:B------:R-:W5:Y:S02]  /*3adc0*/  LDCU UR14, c[0x0][0x398] ;  /* 0x00007300ff0e77ac */ /* 0x000f640008000800 */
[----:B------:R0:W-:Y:S01]  /*3add0*/  @P0 STG.E.U8 desc[UR20][R70.64], R75 ;  /* 0x0000004b46000986 */ /* 0x0001e2000c101114 */
[----:B------:R-:W-:Y:S01]  /*3ade0*/  ISETP.LT.AND P4, PT, R67, UR9, !P4 ;  /* 0x0000000943007c0c */ /* 0x000fe2000e781270 */
[----:B------:R-:W2:Y:S01]  /*3adf0*/  LDCU UR9, c[0x0][0x398] ;  /* 0x00007300ff0977ac */ /* 0x000ea20008000800 */
[----:B0-----:R-:W-:Y:S01]  /*3ae00*/  VIADD R70, R0, 0x23 ;  /* 0x0000002300467836 */ /* 0x001fe20000000000 */
[----:B------:R-:W-:-:S04]  /*3ae10*/  SHF.R.S32.HI R71, RZ, 0x1f, R74 ;  /* 0x0000001fff477819 */ /* 0x000fc8000001144a */
[----:B-1----:R-:W-:Y:S01]  /*3ae20*/  ISETP.GE.AND P0, PT, R70, UR6, PT ;  /* 0x0000000646007c0c */ /* 0x002fe2000bf06270 */
[C---:B------:R-:W-:Y:S01]  /*3ae30*/  IMAD.X R73, R71.reuse, 0x1, R2, P6 ;  /* 0x0000000147497824 */ /* 0x040fe200030e0602 */
[C---:B------:R-:W-:Y:S01]  /*3ae40*/  IADD3 R70, P6, PT, R74.reuse, R68, RZ ;  /* 0x000000444a467210 */ /* 0x040fe20007fde0ff */
[----:B------:R-:W-:Y:S01]  /*3ae50*/  VIADD R74, R74, UR28 ;  /* 0x0000001c4a4a7c36 */ /* 0x000fe20008000000 */
[----:B------:R-:W0:Y:S03]  /*3ae60*/  LDCU UR6, c[0x0][0x398] ;  /* 0x00007300ff0677ac */ /* 0x000e260008000800 */
[----:B------:R-:W-:Y:S01]  /*3ae70*/  IMAD.X R71, R71, 0x1, R69, P6 ;  /* 0x0000000147477824 */ /* 0x000fe200030e0645 */
[----:B------:R1:W-:Y:S04]  /*3ae80*/  @P5 STG.E.U8 desc[UR20][R72.64], R76 ;  /* 0x0000004c48005986 */ /* 0x0003e8000c101114 */
[----:B------:R0:W-:Y:S01]  /*3ae90*/  @P4 STG.E.U8 desc[UR20][R70.64], R77 ;  /* 0x0000004d46004986 */ /* 0x0001e2000c101114 */
[----:B------:R-:W-:Y:S01]  /*3aea0*/  ISETP.LT.AND P4, PT, R66, UR10, !P3 ;  /* 0x0000000a42007c0c */ /* 0x000fe2000df81270 */
[----:B------:R-:W-:Y:S01]  /*3aeb0*/  VIADD R75, R0, 0x24 ;  /* 0x00000024004b7836 */ /* 0x000fe20000000000 */
[----:B------:R-:W2:Y:S01]  /*3aec0*/  LDCU UR10, c[0x0][0x398] ;  /* 0x00007300ff0a77ac */ /* 0x000ea20008000800 */
[----:B-1----:R-:W-:-:S02]  /*3aed0*/  IADD3 R72, P6, PT, R74, R3, RZ ;  /* 0x000000034a487210 */ /* 0x002fc40007fde0ff */
[----:B------:R-:W-:Y:S02]  /*3aee0*/  PRMT R76, R76, 0x9910, RZ ;  /* 0x000099104c4c7816 */ /* 0x000fe400000000ff */
[----:B0-----:R-:W-:Y:S02]  /*3aef0*/  SHF.R.S32.HI R71, RZ, 0x1f, R74 ;  /* 0x0000001fff477819 */ /* 0x001fe4000001144a */
[----:B------:R-:W-:-:S03]  /*3af00*/  SHF.R.S32.HI R76, RZ, 0x8, R76 ;  /* 0x00000008ff4c7819 */ /* 0x000fc6000001144c */
[----:B------:R-:W-:Y:S01]  /*3af10*/  IMAD.X R73, R71, 0x1, R2, P6 ;  /* 0x0000000147497824 */ /* 0x000fe200030e0602 */
[----:B------:R-:W-:Y:S01]  /*3af20*/  ISETP.GE.AND P5, PT, R75, UR4, PT ;  /* 0x000000044b007c0c */ /* 0x000fe2000bfa6270 */
[----:B------:R-:W0:Y:S01]  /*3af30*/  LDCU UR4, c[0x0][0x39c] ;  /* 0x00007380ff0477ac */ /* 0x000e220008000800 */
[----:B------:R-:W-:Y:S02]  /*3af40*/  PRMT R75, R77, 0x9910, RZ ;  /* 0x000099104d4b7816 */ /* 0x000fe400000000ff */
[----:B------:R3:W-:Y:S01]  /*3af50*/  @P4 STG.E.U8 desc[UR20][R72.64], R76 ;  /* 0x0000004c48004986 */ /* 0x0007e2000c101114 */
[----:B--2---:R-:W-:-:S03]  /*3af60*/  F2FP.SATFINITE.E5M2.F32.PACK_AB_MERGE_C R77, R92, R89, RZ ;  /* 0x000000595c4d723e */ /* 0x004fc600048060ff */
[----:B------:R-:W2:Y:S04]  /*3af70*/  LDL.LU R89, [R1+0x260] ;  /* 0x0002600001597983 */ /* 0x000ea80000300800 */
[----:B------:R-:W2:Y:S01]  /*3af80*/  LDL.LU R92, [R1+0x264] ;  /* 0x00026400015c7983 */ /* 0x000ea20000300800 */
[----:B---3--:R-:W-:-:S03]  /*3af90*/  F2FP.SATFINITE.E5M2.F32.PACK_AB_MERGE_C R76, R93, R91, RZ ;  /* 0x0000005b5d4c723e */ /* 0x008fc600048060ff */
[----:B------:R-:W3:Y:S04]  /*3afa0*/  LDL.LU R91, [R1+0x90] ;  /* 0x00009000015b7983 */ /* 0x000ee80000300800 */
[----:B------:R-:W3:Y:S01]  /*3afb0*/  LDL.LU R93, [R1+0x94] ;  /* 0x00009400015d7983 */ /* 0x000ee20000300800 */
[----:B------:R-:W-:Y:S01]  /*3afc0*/  ISETP.LT.AND P3, PT, R67, UR6, !P3 ;  /* 0x0000000643007c0c */ /* 0x000fe2000df61270 */
[----:B------:R-:W1:Y:S01]  /*3afd0*/  LDCU UR6, c[0x0][0x39c] ;  /* 0x00007380ff0677ac */ /* 0x000e620008000800 */
[C---:B------:R-:W-:Y:S01]  /*3afe0*/  IADD3 R70, P6, PT, R74.reuse, R68, RZ ;  /* 0x000000444a467210 */ /* 0x040fe20007fde0ff */
[----:B------:R-:W-:Y:S01]  /*3aff0*/  VIADD R74, R74, UR28 ;  /* 0x0000001c4a4a7c36 */ /* 0x000fe20008000000 */
[----:B------:R-:W-:-:S03]  /*3b000*/  SHF.R.S32.HI R75, RZ, 0x8, R75 ;  /* 0x00000008ff4b7819 */ /* 0x000fc6000001144b */
[----:B------:R-:W-:Y:S01]  /*3b010*/  IMAD.X R71, R71, 0x1, R69, P6 ;  /* 0x0000000147477824 */ /* 0x000fe200030e0645 */
[----:B------:R-:W-:Y:S01]  /*3b020*/  ISETP.LT.AND P4, PT, R66, UR9, !P2 ;  /* 0x0000000942007c0c */ /* 0x000fe2000d781270 */
[----:B------:R-:W0:Y:S01]  /*3b030*/  LDCU UR9, c[0x0][0x398] ;  /* 0x00007300ff0977ac */ /* 0x000e220008000800 */
[----:B----4-:R-:W-:-:S03]  /*3b040*/  ISETP.LT.AND P2, PT, R67, UR12, !P2 ;  /* 0x0000000c43007c0c */ /* 0x010fc6000d741270 */
[----:B------:R4:W-:Y:S01]  /*3b050*/  @P3 STG.E.U8 desc[UR20][R70.64], R75 ;  /* 0x0000004b46003986 */ /* 0x0009e2000c101114 */
[C---:B------:R-:W-:Y:S01]  /*3b060*/  IADD3 R72, P3, PT, R74.reuse, R3, RZ ;  /* 0x000000034a487210 */ /* 0x040fe20007f7e0ff */
[----:B------:R-:W0:Y:S01]  /*3b070*/  LDCU UR12, c[0x0][0x398] ;  /* 0x00007300ff0c77ac */ /* 0x000e220008000800 */
[----:B----4-:R-:W-:Y:S02]  /*3b080*/  SHF.R.S32.HI R71, RZ, 0x1f, R74 ;  /* 0x0000001fff477819 */ /* 0x010fe4000001144a */
[----:B------:R-:W-:Y:S01]  /*3b090*/  IADD3 R70, P6, PT, R74, R68, RZ ;  /* 0x000000444a467210 */ /* 0x000fe20007fde0ff */
[----:B------:R-:W-:Y:S02]  /*3b0a0*/  VIADD R75, R0, 0x25 ;  /* 0x00000025004b7836 */ /* 0x000fe40000000000 */
[C---:B------:R-:W-:Y:S02]  /*3b0b0*/  IMAD.X R73, R71.reuse, 0x1, R2, P3 ;  /* 0x0000000147497824 */ /* 0x040fe400018e0602 */
[----:B------:R-:W-:Y:S01]  /*3b0c0*/  IMAD.X R71, R71, 0x1, R69, P6 ;  /* 0x0000000147477824 */ /* 0x000fe200030e0645 */
[----:B0-----:R-:W-:Y:S01]  /*3b0d0*/  ISETP.GE.AND P3, PT, R75, UR4, PT ;  /* 0x000000044b007c0c */ /* 0x001fe2000bf66270 */
[----:B------:R-:W0:Y:S01]  /*3b0e0*/  LDCU UR4, c[0x0][0x39c] ;  /* 0x00007380ff0477ac */ /* 0x000e220008000800 */
[----:B------:R-:W-:Y:S01]  /*3b0f0*/  @P4 STG.E.U8 desc[UR20][R72.64], R77 ;  /* 0x0000004d48004986 */ /* 0x000fe2000c101114 */
[----:B------:R-:W-:-:S03]  /*3b100*/  VIADD R74, R74, UR28 ;  /* 0x0000001c4a4a7c36 */ /* 0x000fc60008000000 */
[----:B------:R4:W-:Y:S01]  /*3b110*/  @P2 STG.E.U8 desc[UR20][R70.64], R76 ;  /* 0x0000004c46002986 */ /* 0x0009e2000c101114 */
[----:B------:R-:W-:Y:S01]  /*3b120*/  ISETP.LT.AND P4, PT, R66, UR10, !P0 ;  /* 0x0000000a42007c0c */ /* 0x000fe2000c781270 */
[----:B------:R-:W-:Y:S01]  /*3b130*/  VIADD R75, R0, 0x26 ;  /* 0x00000026004b7836 */ /* 0x000fe20000000000 */
[----:B----4-:R-:W-:Y:S01]  /*3b140*/  PRMT R70, R77, 0x9910, RZ ;  /* 0x000099104d467816 */ /* 0x010fe200000000ff */
[----:B------:R-:W4:Y:S01]  /*3b150*/  LDCU UR10, c[0x0][0x398] ;  /* 0x00007300ff0a77ac */ /* 0x000f220008000800 */
[----:B------:R-:W-:Y:S02]  /*3b160*/  PRMT R77, R76, 0x9910, RZ ;  /* 0x000099104c4d7816 */ /* 0x000fe400000000ff */
[----:B------:R-:W-:Y:S01]  /*3b170*/  SHF.R.S32.HI R71, RZ, 0x1f, R74 ;  /* 0x0000001fff477819 */ /* 0x000fe2000001144a */
[----:B------:R-:W-:Y:S01]  /*3b180*/  IMAD.MOV.U32 R76, RZ, RZ, R70 ;  /* 0x000000ffff4c7224 */ /* 0x000fe200078e0046 */
[----:B------:R-:W-:-:S04]  /*3b190*/  IADD3 R72, P2, PT, R74, R3, RZ ;  /* 0x000000034a487210 */ /* 0x000fc80007f5e0ff */
[----:B------:R-:W-:Y:S01]  /*3b1a0*/  SHF.R.S32.HI R76, RZ, 0x8, R76 ;  /* 0x00000008ff4c7819 */ /* 0x000fe2000001144c */
[----:B------:R-:W-:Y:S01]  /*3b1b0*/  IMAD.X R73, R71, 0x1, R2, P2 ;  /* 0x0000000147497824 */ /* 0x000fe200010e0602 */
[----:B0-----:R-:W-:Y:S01]  /*3b1c0*/  ISETP.GE.AND P2, PT, R75, UR4, PT ;  /* 0x000000044b007c0c */ /* 0x001fe2000bf46270 */
[----:B------:R-:W0:Y:S01]  /*3b1d0*/  LDCU UR4, c[0x0][0x39c] ;  /* 0x00007380ff0477ac */ /* 0x000e220008000800 */
[----:B------:R-:W-:Y:S02]  /*3b1e0*/  SHF.R.S32.HI R75, RZ, 0x8, R77 ;  /* 0x00000008ff4b7819 */ /* 0x000fe4000001144d */
[----:B------:R2:W-:Y:S02]  /*3b1f0*/  @P4 STG.E.U8 desc[UR20][R72.64], R76 ;  /* 0x0000004c48004986 */ /* 0x0005e4000c101114 */
[----:B--2---:R-:W-:Y:S02]  /*3b200*/  F2FP.SATFINITE.E5M2.F32.PACK_AB_MERGE_C R76, R92, R89, RZ ;  /* 0x000000595c4c723e */ /* 0x004fe400048060ff */
[----:B------:R-:W2:Y:S04]  /*3b210*/  LDL.LU R89, [R1+0x268] ;  /* 0x0002680001597983 */ /* 0x000ea80000300800 */
[----:B------:R-:W2:Y:S01]  /*3b220*/  LDL.LU R92, [R1+0x26c] ;  /* 0x00026c00015c7983 */ /* 0x000ea20000300800 */
[----:B---3--:R-:W-:-:S03]  /*3b230*/  F2FP.SATFINITE.E5M2.F32.PACK_AB_MERGE_C R77, R93, R91, RZ ;  /* 0x0000005b5d4d723e */ /* 0x008fc600048060ff */
[----:B------:R-:W3:Y:S04]  /*3b240*/  LDL.LU R91, [R1+0x98] ;  /* 0x00009800015b7983 */ /* 0x000ee80000300800 */
[----:B------:R-:W3:Y:S01]  /*3b250*/  LDL.LU R93, [R1+0x9c] ;  /* 0x00009c00015d7983 */ /* 0x000ee20000300800 */
[----:B-----5:R-:W-:Y:S01]  /*3b260*/  ISETP.LT.AND P0, PT, R67, UR14, !P0 ;  /* 0x0000000e43007c0c */ /* 0x020fe2000c701270 */
[----:B------:R-:W5:Y:S01]  /*3b270*/  LDCU UR14, c[0x0][0x398] ;  /* 0x00007300ff0e77ac */ /* 0x000f620008000800 */
[C---:B------:R-:W-:Y:S01]  /*3b280*/  IADD3 R70, P6, PT, R74.reuse, R68, RZ ;  /* 0x000000444a467210 */ /* 0x040fe20007fde0ff */
[----:B------:R-:W-:-:S04]  /*3b290*/  VIADD R74, R74, UR28 ;  /* 0x0000001c4a4a7c36 */ /* 0x000fc80008000000 */
[----:B------:R-:W-:Y:S01]  /*3b2a0*/  IMAD.X R71, R71, 0x1, R69, P6 ;  /* 0x0000000147477824 */ /* 0x000fe200030e0645 */
[----:B------:R-:W-:Y:S02]  /*3b2b0*/  IADD3 R72, P6, PT, R74, R3, RZ ;  /* 0x000000034a487210 */ /* 0x000fe40007fde0ff */
[----:B------:R-:W-:Y:S01]  /*3b2c0*/  ISETP.LT.AND P4, PT, R66, UR9, !P5 ;  /* 0x0000000942007c0c */ /* 0x000fe2000ef81270 */
[----:B------:R-:W0:Y:S02]  /*3b2d0*/  LDCU UR9, c[0x0][0x398] ;  /* 0x00007300ff0977ac */ /* 0x000e240008000800 */
[----:B------:R1:W-:Y:S01]  /*3b2e0*/  @P0 STG.E.U8 desc[UR20][R70.64], R75 ;  /* 0x0000004b46000986 */ /* 0x0003e2000c101114 */
[----:B------:R-:W-:Y:S01]  /*3b2f0*/  ISETP.LT.AND P5, PT, R67, UR12, !P5 ;  /* 0x0000000c43007c0c */ /* 0x000fe2000efa1270 */
[----:B------:R-:W0:Y:S01]  /*3b300*/  LDCU UR12, c[0x0][0x398] ;  /* 0x00007300ff0c77ac */ /* 0x000e220008000800 */
[----:B-1----:R-:W-:Y:S01]  /*3b310*/  VIADD R70, R0, 0x27 ;  /* 0x0000002700467836 */ /* 0x002fe20000000000 */
[----:B------:R-:W-:-:S04]  /*3b320*/  SHF.R.S32.HI R71, RZ, 0x1f, R74 ;  /* 0x0000001fff477819 */ /* 0x000fc8000001144a */
[----:B------:R-:W-:Y:S01]  /*3b330*/  ISETP.GE.AND P0, PT, R70, UR6, PT ;  /* 0x0000000646007c0c */ /* 0x000fe2000bf06270 */
[C---:B------:R-:W-:Y:S01]  /*3b340*/  IMAD.X R73, R71.reuse, 0x1, R2, P6 ;  /* 0x0000000147497824 */ /* 0x040fe200030e0602 */
[C---:B------:R-:W-:Y:S01]  /*3b350*/  IADD3 R70, P6, PT, R74.reuse, R68, RZ ;  /* 0x000000444a467210 */ /* 0x040fe20007fde0ff */
[----:B------:R-:W-:Y:S01]  /*3b360*/  VIADD R74, R74, UR28 ;  /* 0x0000001c4a4a7c36 */ /* 0x000fe20008000000 */
[----:B------:R-:W1:Y:S03]  /*3b370*/  LDCU UR6, c[0x0][0x398] ;  /* 0x00007300ff0677ac */ /* 0x000e660008000800 */
[----:B------:R-:W-:Y:S01]  /*3b380*/  IMAD.X R71, R71, 0x1, R69, P6 ;  /* 0x0000000147477824 */ /* 0x000fe200030e0645 */
[----:B------:R0:W-:Y:S04]  /*3b390*/  @P4 STG.E.U8 desc[UR20][R72.64], R76 ;  /* 0x0000004c48004986 */ /* 0x0001e8000c101114 */
[----:B------:R1:W-:Y:S01]  /*3b3a0*/  @P5 STG.E.U8 desc[UR20][R70.64], R77 ;  /* 0x0000004d46005986 */ /* 0x0003e2000c101114 */
[----:B----4-:R-:W-:Y:S01]  /*3b3b0*/  ISETP.LT.AND P5, PT, R66, UR10, !P3 ;  /* 0x0000000a42007c0c */ /* 0x010fe2000dfa1270 */
[----:B------:R-:W-:Y:S01]  /*3b3c0*/  VIADD R75, R0, 0x28 ;  /* 0x00000028004b7836 */ /* 0x000fe20000000000 */
[----:B------:R-:W4:Y:S01]  /*3b3d0*/  LDCU UR10, c[0x0][0x398] ;  /* 0x00007300ff0a77ac */ /* 0x000f220008000800 */
[----:B0-----:R-:W-:-:S02]  /*3b3e0*/  IADD3 R72, P6, PT, R74, R3, RZ ;  /* 0x000000034a487210 */ /* 0x001fc40007fde0ff */
[----:B------:R-:W-:Y:S02]  /*3b3f0*/  PRMT R76, R76, 0x9910, RZ ;  /* 0x000099104c4c7816 */ /* 0x000fe400000000ff */
[----:B-1----:R-:W-:Y:S02]  /*3b400*/  SHF.R.S32.HI R71, RZ, 0x1f, R74 ;  /* 0x0000001fff477819 */ /* 0x002fe4000001144a */
        /* <DEDUP_REMOVED lines=20> */
[----:B------:R-:W-:-:S03]  /*3b550*/  ISETP.LT.AND P2, PT, R67, UR12, !P2 ;  /* 0x0000000c43007c0c */ /* 0x000fc6000d741270 */
[----:B------:R1:W-:Y:S01]  /*3b560*/  @P3 STG.E.U8 desc[UR20][R70.64], R75 ;  /* 0x0000004b46003986 */ /* 0x0003e2000c101114 */
[C---:B------:R-:W-:Y:S01]  /*3b570*/  IADD3 R72, P3, PT, R74.reuse, R3, RZ ;  /* 0x000000034a487210 */ /* 0x040fe20007f7e0ff */
[----:B------:R-:W0:Y:S01]  /*3b580*/  LDCU UR12, c[0x0][0x398] ;  /* 0x00007300ff0c77ac */ /* 0x000e220008000800 */
[----:B-1----:R-:W-:Y:S02]  /*3b590*/  SHF.R.S32.HI R71, RZ, 0x1f, R74 ;  /* 0x0000001fff477819 */ /* 0x002fe4000001144a */
        /* <DEDUP_REMOVED lines=9> */
[----:B----4-:R-:W-:Y:S01]  /*3b630*/  ISETP.LT.AND P5, PT, R66, UR10, !P0 ;  /* 0x0000000a42007c0c */ /* 0x010fe2000c7a1270 */
[----:B------:R-:W-:Y:S01]  /*3b640*/  VIADD R75, R0, 0x2a ;  /* 0x0000002a004b7836 */ /* 0x000fe20000000000 */
[----:B-1----:R-:W-:Y:S01]  /*3b650*/  PRMT R70, R77, 0x9910, RZ ;  /* 0x000099104d467816 */ /* 0x002fe200000000ff */
[----:B------:R-:W1:Y:S01]  /*3b660*/  LDCU UR10, c[0x0][0x398] ;  /* 0x00007300ff0a77ac */ /* 0x000e620008000800 */
        /* <DEDUP_REMOVED lines=17> */
[----:B------:R-:W4:Y:S01]  /*3b780*/  LDCU UR14, c[0x0][0x398] ;  /* 0x00007300ff0e77ac */ /* 0x000f220008000800 */
        /* <DEDUP_REMOVED lines=8> */
[----:B------:R-:W1:Y:S01]  /*3b810*/  LDCU UR12, c[0x0][0x398] ;  /* 0x00007300ff0c77ac */ /* 0x000e620008000800 */
[----:B0-----:R-:W-:Y:S01]  /*3b820*/  VIADD R70, R0, 0x2b ;  /* 0x0000002b00467836 */ /* 0x001fe20000000000 */
[----:B------:R-:W-:-:S04]  /*3b830*/  SHF.R.S32.HI R71, RZ, 0x1f, R74 ;  /* 0x0000001fff477819 */ /* 0x000fc8000001144a */
[----:B------:R-:W-:Y:S01]  /*3b840*/  ISETP.GE.AND P0, PT, R70, UR6, PT ;  /* 0x0000000646007c0c */ /* 0x000fe2000bf06270 */
[C---:B------:R-:W-:Y:S01]  /*3b850*/  IMAD.X R73, R71.reuse, 0x1, R2, P6 ;  /* 0x0000000147497824 */ /* 0x040fe200030e0602 */
[C---:B------:R-:W-:Y:S01]  /*3b860*/  IADD3 R70, P6, PT, R74.reuse, R68, RZ ;  /* 0x000000444a467210 */ /* 0x040fe20007fde0ff */
[----:B------:R-:W-:Y:S01]  /*3b870*/  VIADD R74, R74, UR28 ;  /* 0x0000001c4a4a7c36 */ /* 0x000fe20008000000 */
[----:B------:R-:W0:Y:S03]  /*3b880*/  LDCU UR6, c[0x0][0x398] ;  /* 0x00007300ff0677ac */ /* 0x000e260008000800 */
[----:B------:R-:W-:Y:S01]  /*3b890*/  IMAD.X R71, R71, 0x1, R69, P6 ;  /* 0x0000000147477824 */ /* 0x000fe200030e0645 */
[----:B------:R4:W-:Y:S04]  /*3b8a0*/  @P5 STG.E.U8 desc[UR20][R72.64], R76 ;  /* 0x0000004c48005986 */ /* 0x0009e8000c101114 */
[----:B------:R0:W-:Y:S01]  /*3b8b0*/  @P4 STG.E.U8 desc[UR20][R70.64], R77 ;  /* 0x0000004d46004986 */ /* 0x0001e2000c101114 */
[----:B-1----:R-:W-:Y:S01]  /*3b8c0*/  ISETP.LT.AND P4, PT, R66, UR10, !P3 ;  /* 0x0000000a42007c0c */ /* 0x002fe2000df81270 */
[----:B------:R-:W-:Y:S01]  /*3b8d0*/  VIADD R75, R0, 0x2c ;  /* 0x0000002c004b7836 */ /* 0x000fe20000000000 */
[----:B------:R-:W1:Y:S01]  /*3b8e0*/  LDCU UR10, c[0x0][0x398] ;  /* 0x00007300ff0a77ac */ /* 0x000e620008000800 */
[----:B----4-:R-:W-:-:S02]  /*3b8f0*/  IADD3 R72, P6, PT, R74, R3, RZ ;  /* 0x000000034a487210 */ /* 0x010fc40007fde0ff */
        /* <DEDUP_REMOVED lines=15> */
[----:B------:R-:W4:Y:S01]  /*3b9f0*/  LDCU UR6, c[0x0][0x39c] ;  /* 0x00007380ff0677ac */ /* 0x000f220008000800 */
[----:B------:R-:W-:Y:S02]  /*3ba00*/  IADD3 R70, P6, PT, R74, R68, RZ ;  /* 0x000000444a467210 */ /* 0x000fe40007fde0ff */
[----:B------:R-:W-:-:S03]  /*3ba10*/  SHF.R.S32.HI R75, RZ, 0x8, R75 ;  /* 0x00000008ff4b7819 */ /* 0x000fc6000001144b */
[----:B------:R-:W-:Y:S02]  /*3ba20*/  IMAD.X R71, R71, 0x1, R69, P6 ;  /* 0x0000000147477824 */ /* 0x000fe400030e0645 */
[----:B------:R-:W-:-:S04]  /*3ba30*/  VIADD R74, R74, UR28 ;  /* 0x0000001c4a4a7c36 */ /* 0x000fc80008000000 */
[----:B------:R0:W-:Y:S01]  /*3ba40*/  @P3 STG.E.U8 desc[UR20][R70.64], R75 ;  /* 0x0000004b46003986 */ /* 0x0001e2000c101114 */
[----:B-----5:R-:W-:Y:S01]  /*3ba50*/  ISETP.LT.AND P3, PT, R66, UR9, !P2 ;  /* 0x0000000942007c0c */ /* 0x020fe2000d761270 */
[----:B------:R-:W5:Y:S01]  /*3ba60*/  LDCU UR9, c[0x0][0x398] ;  /* 0x00007300ff0977ac */ /* 0x000f620008000800 */
[----:B------:R-:W-:Y:S02]  /*3ba70*/  ISETP.LT.AND P2, PT, R67, UR12, !P2 ;  /* 0x0000000c43007c0c */ /* 0x000fe4000d741270 */
[C---:B------:R-:W-:Y:S01]  /*3ba80*/  IADD3 R72, P4, PT, R74.reuse, R3, RZ ;  /* 0x000000034a487210 */ /* 0x040fe20007f9e0ff */
[----:B------:R-:W1:Y:S01]  /*3ba90*/  LDCU UR12, c[0x0][0x398] ;  /* 0x00007300ff0c77ac */ /* 0x000e620008000800 */
[----:B0-----:R-:W-:Y:S02]  /*3baa0*/  SHF.R.S32.HI R71, RZ, 0x1f, R74 ;  /* 0x0000001fff477819 */ /* 0x001fe4000001144a */
[----:B------:R-:W-:Y:S01]  /*3bab0*/  IADD3 R70, P6, PT, R74, R68, RZ ;  /* 0x000000444a467210 */ /* 0x000fe20007fde0ff */
[----:B------:R-:W-:-:S02]  /*3bac0*/  VIADD R75, R0, 0x2d ;  /* 0x0000002d004b7836 */ /* 0x000fc40000000000 */
[C---:B------:R-:W-:Y:S02]  /*3bad0*/  IMAD.X R73, R71.reuse, 0x1, R2, P4 ;  /* 0x0000000147497824 */ /* 0x040fe400020e0602 */
[----:B------:R-:W-:Y:S01]  /*3bae0*/  IMAD.X R71, R71, 0x1, R69, P6 ;  /* 0x0000000147477824 */ /* 0x000fe200030e0645 */
[----:B------:R-:W-:Y:S01]  /*3baf0*/  ISETP.GE.AND P4, PT, R75, UR4, PT ;  /* 0x000000044b007c0c */ /* 0x000fe2000bf86270 */
[----:B------:R-:W0:Y:S01]  /*3bb00*/  LDCU UR4, c[0x0][0x39c] ;  /* 0x00007380ff0477ac */ /* 0x000e220008000800 */
[----:B------:R-:W-:Y:S01]  /*3bb10*/  @P3 STG.E.U8 desc[UR20][R72.64], R77 ;  /* 0x0000004d48003986 */ /* 0x000fe2000c101114 */
[----:B------:R-:W-:-:S03]  /*3bb20*/  VIADD R74, R74, UR28 ;  /* 0x0000001c4a4a7c36 */ /* 0x000fc60008000000 */
[----:B------:R4:W-:Y:S01]  /*3bb30*/  @P2 STG.E.U8 desc[UR20][R70.64], R76 ;  /* 0x0000004c46002986 */ /* 0x0009e2000c101114 */
[----:B-1----:R-:W-:Y:S01]  /*3bb40*/  ISETP.LT.AND P3, PT, R66, UR10, !P0 ;  /* 0x0000000a42007c0c */ /* 0x002fe2000c761270 */
[----:B------:R-:W-:Y:S01]  /*3bb50*/  VIADD R75, R0, 0x2e ;  /* 0x0000002e004b7836 */ /* 0x000fe20000000000 */
[----:B----4-:R-:W-:Y:S01]  /*3bb60*/  PRMT R70, R77, 0x9910, RZ ;  /* 0x000099104d467816 */ /* 0x010fe200000000ff */
        /* <DEDUP_REMOVED lines=17> */
[----:B------:R-:W-:Y:S01]  /*3bc80*/  ISETP.LT.AND P0, PT, R67, UR14, !P0 ;  /* 0x0000000e43007c0c */ /* 0x000fe2000c701270 */
[----:B------:R-:W4:Y:S01]  /*3bc90*/  LDCU UR14, c[0x0][0x398] ;  /* 0x00007300ff0e77ac */ /* 0x000f220008000800 */
[C---:B------:R-:W-:Y:S01]  /*3bca0*/  IADD3 R70, P6, PT, R74.reuse, R68, RZ ;  /* 0x000000444a467210 */ /* 0x040fe20007fde0ff */
[----:B------:R-:W-:-:S04]  /*3bcb0*/  VIADD R74, R74, UR28 ;  /* 0x0000001c4a4a7c36 */ /* 0x000fc80008000000 */
[----:B------:R-:W-:Y:S01]  /*3bcc0*/  IMAD.X R71, R71, 0x1, R69, P6 ;  /* 0x0000000147477824 */ /* 0x000fe200030e0645 */
[----:B------:R-:W-:Y:S02]  /*3bcd0*/  IADD3 R72, P6, PT, R74, R3, RZ ;  /* 0x000000034a487210 */ /* 0x000fe40007fde0ff */
[----:B-----5:R-:W-:Y:S01]  /*3bce0*/  ISETP.LT.AND P3, PT, R66, UR9, !P5 ;  /* 0x0000000942007c0c */ /* 0x020fe2000ef61270 */
        /* <DEDUP_REMOVED lines=37> */
[----:B------:R-:W-:Y:S01]  /*3bf40*/  VIADD R74, R74, UR28 ;  /* 0x0000001c4a4a7c36 */ /* 0x000fe20008000000 */
[----:B-----5:R-:W-:Y:S01]  /*3bf50*/  ISETP.LT.AND P5, PT, R66, UR9, !P2 ;  /* 0x0000000942007c0c */ /* 0x020fe2000d7a1270 */
[----:B------:R-:W5:Y:S02]  /*3bf60*/  LDCU UR9, c[0x0][0x398] ;  /* 0x00007300ff0977ac */ /* 0x000f640008000800 */
[----:B------:R0:W-:Y:S01]  /*3bf70*/  @P4 STG.E.U8 desc[UR20][R70.64], R75 ;  /* 0x0000004b46004986 */ /* 0x0001e2000c101114 */
[----:B------:R-:W-:Y:S01]  /*3bf80*/  ISETP.LT.AND P4, PT, R67, UR12, !P2 ;  /* 0x0000000c43007c0c */ /* 0x000fe2000d781270 */
[----:B------:R-:W1:Y:S01]  /*3bf90*/  LDCU UR12, c[0x0][0x398] ;  /* 0x00007300ff0c77ac */ /* 0x000e620008000800 */
[----:B------:R-:W-:Y:S02]  /*3bfa0*/  IADD3 R72, P2, PT, R74, R3, RZ ;  /* 0x000000034a487210 */ /* 0x000fe40007f5e0ff */
[----:B0-----:R-:W-:-:S02]  /*3bfb0*/  SHF.R.S32.HI R71, RZ, 0x1f, R74 ;  /* 0x0000001fff477819 */ /* 0x001fc4000001144a */
[----:B------:R-:W-:Y:S01]  /*3bfc0*/  IADD3 R70, P6, PT, R74, R68, RZ ;  /* 0x000000444a467210 */ /* 0x000fe20007fde0ff */
[----:B------:R-:W-:Y:S02]  /*3bfd0*/  VIADD R75, R0, 0x31 ;  /* 0x00000031004b7836 */ /* 0x000fe40000000000 */
        /* <DEDUP_REMOVED lines=9> */
[----:B------:R-:W-:Y:S01]  /*3c070*/  ISETP.LT.AND P4, PT, R67, UR14, !P0 ;  /* 0x0000000e43007c0c */ /* 0x000fe2000c781270 */
[----:B------:R-:W1:Y:S01]  /*3c080*/  LDCU UR10, c[0x0][0x398] ;  /* 0x00007300ff0a77ac */ /* 0x000e620008000800 */
        /* <DEDUP_REMOVED lines=18> */
[C---:B------:R-:W-:Y:S01]  /*3c1b0*/  IADD3 R70, P6, PT, R74.reuse, R68, RZ ;  /* 0x000000444a467210 */ /* 0x040fe20007fde0ff */
[----:B------:R-:W-:-:S04]  /*3c1c0*/  VIADD R74, R74, UR28 ;  /* 0x0000001c4a4a7c36 */ /* 0x000fc80008000000 */
[----:B------:R-:W-:Y:S01]  /*3c1d0*/  IMAD.X R71, R71, 0x1, R69, P6 ;  /* 0x0000000147477824 */ /* 0x000fe200030e0645 */
[----:B------:R-:W-:-:S04]  /*3c1e0*/  IADD3 R72, P6, PT, R74, R3, RZ ;  /* 0x000000034a487210 */ /* 0x000fc80007fde0ff */
[----:B------:R0:W-:Y:S01]  /*3c1f0*/  @P4 STG.E.U8 desc[UR20][R70.64], R75 ;  /* 0x0000004b46004986 */ /* 0x0001e2000c101114 */
[----:B-----5:R-:W-:Y:S01]  /*3c200*/  ISETP.LT.AND P5, PT, R66, UR9, !P3 ;  /* 0x0000000942007c0c */ /* 0x020fe2000dfa1270 */
[----:B------:R-:W5:Y:S01]  /*3c210*/  LDCU UR9, c[0x0][0x398] ;  /* 0x00007300ff0977ac */ /* 0x000f620008000800 */
        /* <DEDUP_REMOVED lines=77> */
[----:B-----5:R-:W-:Y:S01]  /*3c6f0*/  ISETP.LT.AND P6, PT, R66, UR9, !P5 ;  /* 0x0000000942007c0c */ /* 0x020fe2000efc1270 */
[----:B------:R-:W5:Y:S04]  /*3c700*/  LDCU UR9, c[0x0][0x398] ;  /* 0x00007300ff0977ac */ /* 0x000f680008000800 */
[----:B------:R0:W-:Y:S01]  /*3c710*/  @P4 STG.E.U8 desc[UR20][R70.64], R75 ;  /* 0x0000004b46004986 */ /* 0x0001e2000c101114 */
[----:B------:R-:W-:Y:S02]  /*3c720*/  IADD3 R72, P4, PT, R74, R3, RZ ;  /* 0x000000034a487210 */ /* 0x000fe40007f9e0ff */
        /* <DEDUP_REMOVED lines=33> */
[----:B------:R-:W-:Y:S01]  /*3c940*/  VIADD R74, R74, UR28 ;  /* 0x0000001c4a4a7c36 */ /* 0x000fe20008000000 */
[----:B------:R-:W-:-:S03]  /*3c950*/  SHF.R.S32.HI R75, RZ, 0x8, R75 ;  /* 0x00000008ff4b7819 */ /* 0x000fc6000001144b */
[----:B------:R-:W-:Y:S01]  /*3c960*/  IMAD.X R71, R71, 0x1, R69, P6 ;  /* 0x0000000147477824 */ /* 0x000fe200030e0645 */
[----:B-----5:R-:W-:Y:S01]  /*3c970*/  ISETP.LT.AND P5, PT, R66, UR9, !P2 ;  /* 0x0000000942007c0c */ /* 0x020fe2000d7a1270 */
[----:B------:R-:W5:Y:S01]  /*3c980*/  LDCU UR9, c[0x0][0x398] ;  /* 0x00007300ff0977ac */ /* 0x000f620008000800 */
[----:B------:R-:W-:-:S03]  /*3c990*/  ISETP.LT.AND P2, PT, R67, UR12, !P2 ;  /* 0x0000000c43007c0c */ /* 0x000fc6000d741270 */
[----:B------:R0:W-:Y:S01]  /*3c9a0*/  @P0 STG.E.U8 desc[UR20][R70.64], R75 ;  /* 0x0000004b46000986 */ /* 0x0001e2000c101114 */
[C---:B------:R-:W-:Y:S01]  /*3c9b0*/  IADD3 R72, P0, PT, R74.reuse, R3, RZ ;  /* 0x000000034a487210 */ /* 0x040fe20007f1e0ff */
[----:B------:R-:W1:Y:S01]  /*3c9c0*/  LDCU UR12, c[0x0][0x398] ;  /* 0x00007300ff0c77ac */ /* 0x000e620008000800 */
[----:B0-----:R-:W-:Y:S02]  /*3c9d0*/  SHF.R.S32.HI R71, RZ, 0x1f, R74 ;  /* 0x0000001fff477819 */ /* 0x001fe4000001144a */
        /* <DEDUP_REMOVED lines=109> */
[----:B------:R-:W3:Y:S04]  /*3d0b0*/  LDL.LU R93, [R1+0xfc] ;  /* 0x0000fc00015d7983 */ /* 0x000ee80000300800 */
[----:B------:R-:W4:Y:S04]  /*3d0c0*/  LDL.LU R90, [R1+0x100] ;  /* 0x00010000015a7983 */ /* 0x000f280000300800 */
[----:B------:R-:W4:Y:S01]  /*3d0d0*/  LDL.LU R88, [R1+0x104] ;  /* 0x0001040001587983 */ /* 0x000f220000300800 */
[----:B------:R-:W-:Y:S01]  /*3d0e0*/  ISETP.LT.AND P3, PT, R67, UR14, !P3 ;  /* 0x0000000e43007c0c */ /* 0x000fe2000df61270 */
[----:B------:R-:W0:Y:S01]  /*3d0f0*/  LDCU UR14, c[0x0][0x398] ;  /* 0x00007300ff0e77ac */ /* 0x000e220008000800 */
[----:B------:R-:W-:-:S05]  /*3d100*/  IADD3 R70, P6, PT, R74, R68, RZ ;  /* 0x000000444a467210 */ /* 0x000fca0007fde0ff */
[----:B------:R-:W-:Y:S02]  /*3d110*/  IMAD.X R71, R71, 0x1, R69, P6 ;  /* 0x0000000147477824 */ /* 0x000fe400030e0645 */
[----:B------:R-:W-:-:S04]  /*3d120*/  VIADD R74, R74, UR28 ;  /* 0x0000001c4a4a7c36 */ /* 0x000fc80008000000 */
[----:B------:R0:W-:Y:S01]  /*3d130*/  @P3 STG.E.U8 desc[UR20][R70.64], R75 ;  /* 0x0000004b46003986 */ /* 0x0001e2000c101114 */
[----:B------:R-:W-:Y:S02]  /*3d140*/  IADD3 R72, P4, PT, R74, R3, RZ ;  /* 0x000000034a487210 */ /* 0x000fe40007f9e0ff */
[----:B-----5:R-:W-:Y:S01]  /*3d150*/  ISETP.LT.AND P6, PT, R66, UR9, !P5 ;  /* 0x0000000942007c0c */ /* 0x020fe2000efc1270 */
[----:B------:R-:W5:Y:S01]  /*3d160*/  LDCU UR9, c[0x0][0x398] ;  /* 0x00007300ff0977ac */ /* 0x000f620008000800 */
[----:B------:R-:W-:Y:S01]  /*3d170*/  ISETP.LT.AND P5, PT, R67, UR12, !P5 ;  /* 0x0000000c43007c0c */ /* 0x000fe2000efa1270 */
[----:B------:R-:W1:Y:S01]  /*3d180*/  LDCU UR12, c[0x0][0x398] ;  /* 0x00007300ff0c77ac */ /* 0x000e620008000800 */
[----:B0-----:R-:W-:Y:S01]  /*3d190*/  VIADD R70, R0, 0x3f ;  /* 0x0000003f00467836 */ /* 0x001fe20000000000 */
[----:B------:R-:W-:-:S04]  /*3d1a0*/  SHF.R.S32.HI R71, RZ, 0x1f, R74 ;  /* 0x0000001fff477819 */ /* 0x000fc8000001144a */
[----:B------:R-:W-:Y:S01]  /*3d1b0*/  ISETP.GE.AND P3, PT, R70, UR6, PT ;  /* 0x0000000646007c0c */ /* 0x000fe2000bf66270 */
[----:B------:R-:W0:Y:S01]  /*3d1c0*/  LDCU UR6, c[0x0][0x398] ;  /* 0x00007300ff0677ac */ /* 0x000e220008000800 */
[----:B------:R-:W-:Y:S01]  /*3d1d0*/  IMAD.X R73, R71, 0x1, R2, P4 ;  /* 0x0000000147497824 */ /* 0x000fe200020e0602 */
[C---:B------:R-:W-:Y:S01]  /*3d1e0*/  IADD3 R70, P4, PT, R74.reuse, R68, RZ ;  /* 0x000000444a467210 */ /* 0x040fe20007f9e0ff */
[----:B------:R-:W-:-:S04]  /*3d1f0*/  VIADD R74, R74, UR28 ;  /* 0x0000001c4a4a7c36 */ /* 0x000fc80008000000 */
[----:B------:R-:W-:Y:S01]  /*3d200*/  IMAD.X R71, R71, 0x1, R69, P4 ;  /* 0x0000000147477824 */ /* 0x000fe200020e0645 */
[----:B------:R0:W-:Y:S01]  /*3d210*/  @P6 STG.E.U8 desc[UR20][R72.64], R76 ;  /* 0x0000004c48006986 */ /* 0x0001e2000c101114 */
[----:B------:R-:W-:-:S03]  /*3d220*/  VIADD R75, R0, 0x40 ;  /* 0x00000040004b7836 */ /* 0x000fc60000000000 */
[----:B------:R5:W-:Y:S01]  /*3d230*/  @P5 STG.E.U8 desc[UR20][R70.64], R77 ;  /* 0x0000004d46005986 */ /* 0x000be2000c101114 */
[----:B-1----:R-:W-:Y:S01]  /*3d240*/  ISETP.LT.AND P5, PT, R66, UR10, !P0 ;  /* 0x0000000a42007c0c */ /* 0x002fe2000c7a1270 */
[----:B------:R-:W1:Y:S01]  /*3d250*/  LDCU UR10, c[0x0][0x398] ;  /* 0x00007300ff0a77ac */ /* 0x000e620008000800 */
[----:B------:R-:W-:Y:S02]  /*3d260*/  ISETP.GE.AND P4, PT, R75, UR4, PT ;  /* 0x000000044b007c0c */ /* 0x000fe4000bf86270 */
[----:B0-----:R-:W-:Y:S01]  /*3d270*/  IADD3 R72, P6, PT, R74, R3, RZ ;  /* 0x000000034a487210 */ /* 0x001fe20007fde0ff */
[----:B------:R-:W0:Y:S01]  /*3d280*/  LDCU UR4, c[0x0][0x39c] ;  /* 0x00007380ff0477ac */ /* 0x000e220008000800 */
[----:B-----5:R-:W-:Y:S02]  /*3d290*/  SHF.R.S32.HI R71, RZ, 0x1f, R74 ;  /* 0x0000001fff477819 */ /* 0x020fe4000001144a */
[----:B------:R-:W-:Y:S01]  /*3d2a0*/  ISETP.LT.AND P0, PT, R67, UR6, !P0 ;  /* 0x0000000643007c0c */ /* 0x000fe2000c701270 */
[----:B------:R-:W5:Y:S01]  /*3d2b0*/  LDCU UR6, c[0x0][0x39c] ;  /* 0x00007380ff0677ac */ /* 0x000f620008000800 */
[----:B------:R-:W-:Y:S01]  /*3d2c0*/  PRMT R76, R76, 0x9910, RZ ;  /* 0x000099104c4c7816 */ /* 0x000fe200000000ff */
[----:B------:R-:W-:Y:S01]  /*3d2d0*/  IMAD.X R73, R71, 0x1, R2, P6 ;  /* 0x0000000147497824 */ /* 0x000fe200030e0602 */
[----:B------:R-:W-:-:S02]  /*3d2e0*/  IADD3 R70, P6, PT, R74, R68, RZ ;  /* 0x000000444a467210 */ /* 0x000fc40007fde0ff */
[----:B------:R-:W-:Y:S02]  /*3d2f0*/  PRMT R75, R77, 0x9910, RZ ;  /* 0x000099104d4b7816 */ /* 0x000fe400000000ff */
[----:B------:R-:W-:Y:S01]  /*3d300*/  SHF.R.S32.HI R76, RZ, 0x8, R76 ;  /* 0x00000008ff4c7819 */ /* 0x000fe2000001144c */
[----:B------:R-:W-:Y:S01]  /*3d310*/  IMAD.X R71, R71, 0x1, R69, P6 ;  /* 0x0000000147477824 */ /* 0x000fe200030e0645 */
[----:B------:R-:W-:Y:S01]  /*3d320*/  SHF.R.S32.HI R75, RZ, 0x8, R75 ;  /* 0x00000008ff4b7819 */ /* 0x000fe2000001144b */
[----:B------:R-:W-:Y:S02]  /*3d330*/  VIADD R74, R74, UR28 ;  /* 0x0000001c4a4a7c36 */ /* 0x000fe40008000000 */
[----:B------:R0:W-:Y:S01]  /*3d340*/  @P5 STG.E.U8 desc[UR20][R72.64], R76 ;  /* 0x0000004c48005986 */ /* 0x0001e2000c101114 */
[----:B------:R-:W-:Y:S01]  /*3d350*/  ISETP.LT.AND P5, PT, R66, UR9, !P2 ;  /* 0x0000000942007c0c */ /* 0x000fe2000d7a1270 */
[----:B------:R-:W1:Y:S02]  /*3d360*/  LDCU UR9, c[0x0][0x398] ;  /* 0x00007300ff0977ac */ /* 0x000e640008000800 */
[----:B------:R5:W-:Y:S01]  /*3d370*/  @P0 STG.E.U8 desc[UR20][R70.64], R75 ;  /* 0x0000004b46000986 */ /* 0x000be2000c101114 */
[----:B------:R-:W-:Y:S01]  /*3d380*/  ISETP.LT.AND P2, PT, R67, UR12, !P2 ;  /* 0x0000000c43007c0c */ /* 0x000fe2000d741270 */
[----:B------:R-:W1:Y:S01]  /*3d390*/  LDCU UR12, c[0x0][0x398] ;  /* 0x00007300ff0c77ac */ /* 0x000e620008000800 */
[----:B0-----:R-:W-:-:S02]  /*3d3a0*/  IADD3 R72, P0, PT, R74, R3, RZ ;  /* 0x000000034a487210 */ /* 0x001fc40007f1e0ff */
[----:B-----5:R-:W-:Y:S01]  /*3d3b0*/  SHF.R.S32.HI R71, RZ, 0x1f, R74 ;  /* 0x0000001fff477819 */ /* 0x020fe2000001144a */
[----:B------:R-:W-:Y:S01]  /*3d3c0*/  VIADD R75, R0, 0x41 ;  /* 0x00000041004b7836 */ /* 0x000fe20000000000 */
[----:B------:R-:W-:-:S03]  /*3d3d0*/  IADD3 R70, P6, PT, R74, R68, RZ ;  /* 0x000000444a467210 */ /* 0x000fc60007fde0ff */
[----:B------:R-:W-:Y:S01]  /*3d3e0*/  IMAD.X R73, R71, 0x1, R2, P0 ;  /* 0x0000000147497824 */ /* 0x000fe200000e0602 */
[----:B------:R-:W-:Y:S01]  /*3d3f0*/  ISETP.GE.AND P0, PT, R75, UR4, PT ;  /* 0x000000044b007c0c */ /* 0x000fe2000bf06270 */
[----:B------:R-:W0:Y:S01]  /*3d400*/  LDCU UR4, c[0x0][0x39c] ;  /* 0x00007380ff0477ac */ /* 0x000e220008000800 */
[----:B------:R-:W-:Y:S02]  /*3d410*/  IMAD.X R71, R71, 0x1, R69, P6 ;  /* 0x0000000147477824 */ /* 0x000fe400030e0645 */
[----:B------:R-:W-:Y:S02]  /*3d420*/  VIADD R74, R74, UR28 ;  /* 0x0000001c4a4a7c36 */ /* 0x000fe40008000000 */
[----:B------:R-:W-:Y:S01]  /*3d430*/  VIADD R75, R0, 0x42 ;  /* 0x00000042004b7836 */ /* 0x000fe20000000000 */
[----:B--2---:R-:W-:Y:S02]  /*3d440*/  F2FP.SATFINITE.E5M2.F32.PACK_AB_MERGE_C R77, R92, R89, RZ ;  /* 0x000000595c4d723e */ /* 0x004fe400048060ff */
[----:B------:R-:W2:Y:S04]  /*3d450*/  LDL.LU R89, [R1+0x1b0] ;  /* 0x0001b00001597983 */ /* 0x000ea80000300800 */
[----:B------:R5:W-:Y:S01]  /*3d460*/  @P5 STG.E.U8 desc[UR20][R72.64], R77 ;  /* 0x0000004d48005986 */ /* 0x000be2000c101114 */
[----:B-1----:R-:W-:Y:S01]  /*3d470*/  ISETP.LT.AND P5, PT, R66, UR10, !P3 ;  /* 0x0000000a42007c0c */ /* 0x002fe2000dfa1270 */
[----:B------:R-:W1:Y:S01]  /*3d480*/  LDCU UR10, c[0x0][0x398] ;  /* 0x00007300ff0a77ac */ /* 0x000e620008000800 */
[----:B------:R-:W-:Y:S01]  /*3d490*/  ISETP.LT.AND P3, PT, R67, UR14, !P3 ;  /* 0x0000000e43007c0c */ /* 0x000fe2000df61270 */
[----:B------:R-:W2:Y:S01]  /*3d4a0*/  LDL.LU R92, [R1+0x1b4] ;  /* 0x0001b400015c7983 */ /* 0x000ea20000300800 */
[----:B------:R-:W0:Y:S01]  /*3d4b0*/  LDCU UR14, c[0x0][0x398] ;  /* 0x00007300ff0e77ac */ /* 0x000e220008000800 */
[----:B---3--:R-:W-:-:S02]  /*3d4c0*/  F2FP.SATFINITE.E5M2.F32.PACK_AB_MERGE_C R76, R93, R91, RZ ;  /* 0x0000005b5d4c723e */ /* 0x008fc400048060ff */
[----:B------:R-:W3:Y:S04]  /*3d4d0*/  LDL.LU R91, [R1+0x1f0] ;  /* 0x0001f000015b7983 */ /* 0x000ee80000300800 */
[----:B------:R0:W-:Y:S01]  /*3d4e0*/  @P2 STG.E.U8 desc[UR20][R70.64], R76 ;  /* 0x0000004c46002986 */ /* 0x0001e2000c101114 */
[----:B-----5:R-:W-:-:S03]  /*3d4f0*/  IADD3 R72, P2, PT, R74, R3, RZ ;  /* 0x000000034a487210 */ /* 0x020fc60007f5e0ff */
[----:B------:R-:W3:Y:S01]  /*3d500*/  LDL.LU R93, [R1+0x1f4] ;  /* 0x0001f400015d7983 */ /* 0x000ee20000300800 */
[----:B0-----:R-:W-:Y:S02]  /*3d510*/  PRMT R70, R77, 0x9910, RZ ;  /* 0x000099104d467816 */ /* 0x001fe400000000ff */
[----:B------:R-:W-:Y:S02]  /*3d520*/  PRMT R77, R76, 0x9910, RZ ;  /* 0x000099104c4d7816 */ /* 0x000fe400000000ff */
[----:B------:R-:W-:Y:S01]  /*3d530*/  SHF.R.S32.HI R71, RZ, 0x1f, R74 ;  /* 0x0000001fff477819 */ /* 0x000fe2000001144a */
[----:B------:R-:W-:Y:S01]  /*3d540*/  IMAD.MOV.U32 R76, RZ, RZ, R70 ;  /* 0x000000ffff4c7224 */ /* 0x000fe200078e0046 */
[----:B------:R-:W-:-:S03]  /*3d550*/  IADD3 R70, P6, PT, R74, R68, RZ ;  /* 0x000000444a467210 */ /* 0x000fc60007fde0ff */
[C---:B------:R-:W-:Y:S01]  /*3d560*/  IMAD.X R73, R71.reuse, 0x1, R2, P2 ;  /* 0x0000000147497824 */ /* 0x040fe200010e0602 */
[----:B------:R-:W-:Y:S01]  /*3d570*/  SHF.R.S32.HI R76, RZ, 0x8, R76 ;  /* 0x00000008ff4c7819 */ /* 0x000fe2000001144c */
[----:B------:R-:W-:Y:S01]  /*3d580*/  IMAD.X R71, R71, 0x1, R69, P6 ;  /* 0x0000000147477824 */ /* 0x000fe200030e0645 */
[----:B------:R-:W-:Y:S01]  /*3d590*/  ISETP.GE.AND P2, PT, R75, UR4, PT ;  /* 0x000000044b007c0c */ /* 0x000fe2000bf46270 */
[----:B------:R-:W-:Y:S01]  /*3d5a0*/  VIADD R74, R74, UR28 ;  /* 0x0000001c4a4a7c36 */ /* 0x000fe20008000000 */
[----:B------:R-:W-:Y:S01]  /*3d5b0*/  SHF.R.S32.HI R75, RZ, 0x8, R77 ;  /* 0x00000008ff4b7819 */ /* 0x000fe2000001144d */
[----:B------:R-:W-:Y:S01]  /*3d5c0*/  @P5 STG.E.U8 desc[UR20][R72.64], R76 ;  /* 0x0000004c48005986 */ /* 0x000fe2000c101114 */
[----:B------:R-:W-:Y:S01]  /*3d5d0*/  ISETP.LT.AND P6, PT, R66, UR9, !P4 ;  /* 0x0000000942007c0c */ /* 0x000fe2000e7c1270 */
[----:B------:R-:W0:Y:S02]  /*3d5e0*/  LDCU UR4, c[0x0][0x39c] ;  /* 0x00007380ff0477ac */ /* 0x000e240008000800 */
[----:B------:R4:W-:Y:S01]  /*3d5f0*/  @P3 STG.E.U8 desc[UR20][R70.64], R75 ;  /* 0x0000004b46003986 */ /* 0x0009e2000c101114 */
[----:B------:R-:W5:Y:S01]  /*3d600*/  LDCU UR9, c[0x0][0x398] ;  /* 0x00007300ff0977ac */ /* 0x000f620008000800 */
[----:B----4-:R-:W-:-:S02]  /*3d610*/  F2FP.SATFINITE.E5M2.F32.PACK_AB_MERGE_C R75, R88, R90, RZ ;  /* 0x0000005a584b723e */ /* 0x010fc400048060ff */
[----:B------:R-:W4:Y:S04]  /*3d620*/  LDL.LU R90, [R1+0x108] ;  /* 0x00010800015a7983 */ /* 0x000f280000300800 */
[----:B------:R-:W4:Y:S01]  /*3d630*/  LDL.LU R88, [R1+0x10c] ;  /* 0x00010c0001587983 */ /* 0x000f220000300800 */
[----:B------:R-:W-:Y:S01]  /*3d640*/  VIADD R70, R0, 0x43 ;  /* 0x0000004300467836 */ /* 0x000fe20000000000 */
[----:B------:R-:W-:Y:S02]  /*3d650*/  SHF.R.S32.HI R71, RZ, 0x1f, R74 ;  /* 0x0000001fff477819 */ /* 0x000fe4000001144a */
[----:B------:R-:W-:Y:S02]  /*3d660*/  IADD3 R72, P5, PT, R74, R3, RZ ;  /* 0x000000034a487210 */ /* 0x000fe40007fbe0ff */
[----:B------:R-:W-:Y:S01]  /*3d670*/  ISETP.GE.AND P3, PT, R70, UR6, PT ;  /* 0x0000000646007c0c */ /* 0x000fe2000bf66270 */
[----:B------:R-:W0:Y:S01]  /*3d680*/  LDCU UR6, c[0x0][0x398] ;  /* 0x00007300ff0677ac */ /* 0x000e220008000800 */
[----:B------:R-:W-:Y:S01]  /*3d690*/  ISETP.LT.AND P4, PT, R67, UR12, !P4 ;  /* 0x0000000c43007c0c */ /* 0x000fe2000e781270 */
[----:B------:R-:W-:Y:S01]  /*3d6a0*/  IMAD.X R73, R71, 0x1, R2, P5 ;  /* 0x0000000147497824 */ /* 0x000fe200028e0602 */
[----:B------:R-:W-:Y:S01]  /*3d6b0*/  IADD3 R70, P5, PT, R74, R68, RZ ;  /* 0x000000444a467210 */ /* 0x000fe20007fbe0ff */
[----:B------:R-:W0:Y:S01]  /*3d6c0*/  LDCU UR12, c[0x0][0x398] ;  /* 0x00007300ff0c77ac */ /* 0x000e220008000800 */
[----:B------:R-:W-:-:S02]  /*3d6d0*/  F2FP.SATFINITE.E5M2.F32.PACK_AB_MERGE_C R76, R5, R4, RZ ;  /* 0x00000004054c723e */ /* 0x000fc400048060ff */
[----:B------:R1:W-:Y:S01]  /*3d6e0*/  @P6 STG.E.U8 desc[UR20][R72.64], R75 ;  /* 0x0000004b48006986 */ /* 0x0003e2000c101114 */
[----:B------:R-:W-:Y:S02]  /*3d6f0*/  IMAD.X R71, R71, 0x1, R69, P5 ;  /* 0x0000000147477824 */ /* 0x000fe400028e0645 */
[----:B------:R-:W-:-:S04]  /*3d700*/  VIADD R4, R0, 0x44 ;  /* 0x0000004400047836 */ /* 0x000fc80000000000 */
[----:B------:R0:W-:Y:S01]  /*3d710*/  @P4 STG.E.U8 desc[UR20][R70.64], R76 ;  /* 0x0000004c46004986 */ /* 0x0001e2000c101114 */
[----:B-1----:R-:W-:Y:S01]  /*3d720*/  VIADD R72, R74, UR28 ;  /* 0x0000001c4a487c36 */ /* 0x002fe20008000000 */
[----:B------:R-:W-:Y:S01]  /*3d730*/  ISETP.LT.AND P4, PT, R66, UR10, !P0 ;  /* 0x0000000a42007c0c */ /* 0x000fe2000c781270 */
[----:B------:R-:W1:Y:S03]  /*3d740*/  LDCU UR10, c[0x0][0x398] ;  /* 0x00007300ff0a77ac */ /* 0x000e660008000800 */
[----:B------:R-:W-:Y:S02]  /*3d750*/  SHF.R.S32.HI R5, RZ, 0x1f, R72 ;  /* 0x0000001fff057819 */ /* 0x000fe40000011448 */
[----:B0-----:R-:W-:Y:S02]  /*3d760*/  IADD3 R70, P6, PT, R72, R3, RZ ;  /* 0x0000000348467210 */ /* 0x001fe40007fde0ff */
[----:B------:R-:W-:Y:S01]  /*3d770*/  ISETP.LT.AND P0, PT, R67, UR6, !P0 ;  /* 0x0000000643007c0c */ /* 0x000fe2000c701270 */
[----:B------:R-:W0:Y:S01]  /*3d780*/  LDCU UR6, c[0x0][0x39c] ;  /* 0x00007380ff0677ac */ /* 0x000e220008000800 */
[----:B------:R-:W-:Y:S01]  /*3d790*/  ISETP.GE.AND P5, PT, R4, UR4, PT ;  /* 0x0000000404007c0c */ /* 0x000fe2000bfa6270 */
[----:B------:R-:W-:Y:S01]  /*3d7a0*/  IMAD.X R71, R5, 0x1, R2, P6 ;  /* 0x0000000105477824 */ /* 0x000fe200030e0602 */
[----:B------:R-:W-:Y:S01]  /*3d7b0*/  PRMT R74, R75, 0x9910, RZ ;  /* 0x000099104b4a7816 */ /* 0x000fe200000000ff */
[----:B------:R-:W0:Y:S01]  /*3d7c0*/  LDCU UR4, c[0x0][0x39c] ;  /* 0x00007380ff0477ac */ /* 0x000e220008000800 */
[----:B------:R-:W-:-:S02]  /*3d7d0*/  IADD3 R4, P6, PT, R72, R68, RZ ;  /* 0x0000004448047210 */ /* 0x000fc40007fde0ff */
[----:B------:R-:W-:Y:S02]  /*3d7e0*/  PRMT R73, R76, 0x9910, RZ ;  /* 0x000099104c497816 */ /* 0x000fe400000000ff */
[----:B------:R-:W-:Y:S01]  /*3d7f0*/  SHF.R.S32.HI R74, RZ, 0x8, R74 ;  /* 0x00000008ff4a7819 */ /* 0x000fe2000001144a */
[----:B------:R-:W-:Y:S01]  /*3d800*/  IMAD.X R5, R5, 0x1, R69, P6 ;  /* 0x0000000105057824 */ /* 0x000fe200030e0645 */
[----:B------:R-:W-:Y:S01]  /*3d810*/  SHF.R.S32.HI R73, RZ, 0x8, R73 ;  /* 0x00000008ff497819 */ /* 0x000fe20000011449 */
[----:B------:R-:W-:Y:S02]  /*3d820*/  VIADD R72, R72, UR28 ;  /* 0x0000001c48487c36 */ /* 0x000fe40008000000 */
[----:B------:R0:W-:Y:S04]  /*3d830*/  @P4 STG.E.U8 desc[UR20][R70.64], R74 ;  /* 0x0000004a46004986 */ /* 0x0001e8000c101114 */
[----:B------:R1:W-:Y:S01]  /*3d840*/  @P0 STG.E.U8 desc[UR20][R4.64], R73 ;  /* 0x0000004904000986 */ /* 0x0003e2000c101114 */
[----:B0-----:R-:W-:-:S02]  /*3d850*/  IADD3 R70, P0, PT, R72, R3, RZ ;  /* 0x0000000348467210 */ /* 0x001fc40007f1e0ff */
[----:B-1----:R-:W-:Y:S01]  /*3d860*/  SHF.R.S32.HI R5, RZ, 0x1f, R72 ;  /* 0x0000001fff057819 */ /* 0x002fe20000011448 */
[----:B------:R-:W-:-:S04]  /*3d870*/  VIADD R73, R0, 0x45 ;  /* 0x0000004500497836 */ /* 0x000fc80000000000 */
[----:B------:R-:W-:Y:S01]  /*3d880*/  IMAD.X R71, R5, 0x1, R2, P0 ;  /* 0x0000000105477824 */ /* 0x000fe200000e0602 */
[----:B------:R-:W-:Y:S01]  /*3d890*/  ISETP.GE.AND P0, PT, R73, UR4, PT ;  /* 0x0000000449007c0c */ /* 0x000fe2000bf06270 */
[----:B------:R-:W0:Y:S01]  /*3d8a0*/  LDCU UR4, c[0x0][0x39c] ;  /* 0x00007380ff0477ac */ /* 0x000e220008000800 */
[----:B----4-:R-:W-:Y:S02]  /*3d8b0*/  F2FP.SATFINITE.E5M2.F32.PACK_AB_MERGE_C R73, R88, R90, RZ ;  /* 0x0000005a5849723e */ /* 0x010fe400048060ff */
[----:B------:R-:W4:Y:S04]  /*3d8c0*/  LDL.LU R90, [R1+0x110] ;  /* 0x00011000015a7983 */ /* 0x000f280000300800 */
[----:B------:R-:W4:Y:S01]  /*3d8d0*/  LDL.LU R88, [R1+0x114] ;  /* 0x0001140001587983 */ /* 0x000f220000300800 */
[----:B-----5:R-:W-:Y:S01]  /*3d8e0*/  ISETP.LT.AND P4, PT, R66, UR9, !P2 ;  /* 0x0000000942007c0c */ /* 0x020fe2000d781270 */
[----:B------:R-:W1:Y:S01]  /*3d8f0*/  LDCU UR9, c[0x0][0x398] ;  /* 0x00007300ff0977ac */ /* 0x000e620008000800 */
[----:B------:R-:W-:-:S02]  /*3d900*/  ISETP.LT.AND P2, PT, R67, UR12, !P2 ;  /* 0x0000000c43007c0c */ /* 0x000fc4000d741270 */
[----:B------:R-:W-:Y:S01]  /*3d910*/  IADD3 R4, P6, PT, R72, R68, RZ ;  /* 0x0000004448047210 */ /* 0x000fe20007fde0ff */
[----:B------:R-:W5:Y:S01]  /*3d920*/  LDCU UR12, c[0x0][0x398] ;  /* 0x00007300ff0c77ac */ /* 0x000f620008000800 */
[----:B------:R-:W-:-:S03]  /*3d930*/  F2FP.SATFINITE.E5M2.F32.PACK_AB_MERGE_C R6, R7, R6, RZ ;  /* 0x000000060706723e */ /* 0x000fc600048060ff */
[----:B------:R-:W-:-:S04]  /*3d940*/  IMAD.X R5, R5, 0x1, R69, P6 ;  /* 0x0000000105057824 */ /* 0x000fc800030e0645 */
[----:B------:R0:W-:Y:S01]  /*3d950*/  @P4 STG.E.U8 desc[UR20][R70.64], R73 ;  /* 0x0000004946004986 */ /* 0x0001e2000c101114 */
[----:B------:R-:W-:Y:S01]  /*3d960*/  ISETP.LT.AND P4, PT, R66, UR10, !P3 ;  /* 0x0000000a42007c0c */ /* 0x000fe2000df81270 */
[----:B------:R-:W1:Y:S01]  /*3d970*/  LDCU UR10, c[0x0][0x398] ;  /* 0x00007300ff0a77ac */ /* 0x000e620008000800 */
[----:B------:R-:W-:Y:S01]  /*3d980*/  ISETP.LT.AND P3, PT, R67, UR14, !P3 ;  /* 0x0000000e43007c0c */ /* 0x000fe2000df61270 */
[----:B------:R2:W-:Y:S01]  /*3d990*/  @P2 STG.E.U8 desc[UR20][R4.64], R6 ;  /* 0x0000000604002986 */ /* 0x0005e2000c101114 */
[----:B------:R-:W-:Y:S01]  /*3d9a0*/  F2FP.SATFINITE.E5M2.F32.PACK_AB_MERGE_C R9, R9, R8, RZ ;  /* 0x000000080909723e */ /* 0x000fe200048060ff */
[----:B0-----:R-:W-:Y:S01]  /*3d9b0*/  VIADD R70, R72, UR28 ;  /* 0x0000001c48467c36 */ /* 0x001fe20008000000 */
[----:B------:R-:W-:Y:S01]  /*3d9c0*/  PRMT R72, R73, 0x9910, RZ ;  /* 0x0000991049487816 */ /* 0x000fe200000000ff */
[----:B------:R-:W-:Y:S01]  /*3d9d0*/  VIADD R71, R0, 0x46 ;  /* 0x0000004600477836 */ /* 0x000fe20000000000 */
[----:B------:R-:W-:Y:S01]  /*3d9e0*/  PRMT R73, R6, 0x9910, RZ ;  /* 0x0000991006497816 */ /* 0x000fe200000000ff */
[----:B------:R-:W0:Y:S01]  /*3d9f0*/  LDCU UR14, c[0x0][0x398] ;  /* 0x00007300ff0e77ac */ /* 0x000e220008000800 */
[----:B--2---:R-:W-:-:S02]  /*3da00*/  SHF.R.S32.HI R5, RZ, 0x1f, R70 ;  /* 0x0000001fff057819 */ /* 0x004fc40000011446 */
[C---:B------:R-:W-:Y:S02]  /*3da10*/  IADD3 R6, P2, PT, R70.reuse, R3, RZ ;  /* 0x0000000346067210 */ /* 0x040fe40007f5e0ff */
[C---:B------:R-:W-:Y:S02]  /*3da20*/  IADD3 R4, P6, PT, R70.reuse, R68, RZ ;  /* 0x0000004446047210 */ /* 0x040fe40007fde0ff */
[----:B------:R-:W-:Y:S01]  /*3da30*/  SHF.R.S32.HI R72, RZ, 0x8, R72 ;  /* 0x00000008ff487819 */ /* 0x000fe20000011448 */
[----:B------:R-:W-:Y:S01]  /*3da40*/  IMAD.X R7, R5, 0x1, R2, P2 ;  /* 0x0000000105077824 */ /* 0x000fe200010e0602 */
[----:B------:R-:W-:Y:S01]  /*3da50*/  ISETP.GE.AND P2, PT, R71, UR4, PT ;  /* 0x0000000447007c0c */ /* 0x000fe2000bf46270 */
[----:B------:R-:W-:Y:S01]  /*3da60*/  IMAD.X R5, R5, 0x1, R69, P6 ;  /* 0x0000000105057824 */ /* 0x000fe200030e0645 */
[----:B------:R-:W-:Y:S01]  /*3da70*/  SHF.R.S32.HI R71, RZ, 0x8, R73 ;  /* 0x00000008ff477819 */ /* 0x000fe20000011449 */
[----:B------:R-:W-:Y:S01]  /*3da80*/  VIADD R70, R70, UR28 ;  /* 0x0000001c46467c36 */ /* 0x000fe20008000000 */
[----:B------:R-:W-:Y:S01]  /*3da90*/  @P4 STG.E.U8 desc[UR20][R6.64], R72 ;  /* 0x0000004806004986 */ /* 0x000fe2000c101114 */
[----:B------:R-:W2:Y:S03]  /*3daa0*/  LDCU UR4, c[0x0][0x39c] ;  /* 0x00007380ff0477ac */ /* 0x000ea60008000800 */
[----:B------:R4:W-:Y:S02]  /*3dab0*/  @P3 STG.E.U8 desc[UR20][R4.64], R71 ;  /* 0x0000004704003986 */ /* 0x0009e4000c101114 */
[----:B----4-:R-:W-:-:S02]  /*3dac0*/  F2FP.SATFINITE.E5M2.F32.PACK_AB_MERGE_C R71, R88, R90, RZ ;  /* 0x0000005a5847723e */ /* 0x010fc400048060ff */
[----:B------:R-:W4:Y:S04]  /*3dad0*/  LDL.LU R90, [R1+0x118] ;  /* 0x00011800015a7983 */ /* 0x000f280000300800 */
[----:B------:R-:W4:Y:S01]  /*3dae0*/  LDL.LU R88, [R1+0x11c] ;  /* 0x00011c0001587983 */ /* 0x000f220000300800 */
[----:B------:R-:W-:Y:S01]  /*3daf0*/  VIADD R4, R0, 0x47 ;  /* 0x0000004700047836 */ /* 0x000fe20000000000 */
[----:B------:R-:W-:Y:S02]  /*3db00*/  SHF.R.S32.HI R5, RZ, 0x1f, R70 ;  /* 0x0000001fff057819 */ /* 0x000fe40000011446 */
[----:B------:R-:W-:Y:S02]  /*3db10*/  IADD3 R6, P4, PT, R70, R3, RZ ;  /* 0x0000000346067210 */ /* 0x000fe40007f9e0ff */
[----:B-1----:R-:W-:Y:S01]  /*3db20*/  ISETP.LT.AND P6, PT, R66, UR9, !P5 ;  /* 0x0000000942007c0c */ /* 0x002fe2000efc1270 */
[----:B------:R-:W-:Y:S01]  /*3db30*/  VIADD R8, R0, 0x48 ;  /* 0x0000004800087836 */ /* 0x000fe20000000000 */
[----:B-----5:R-:W-:Y:S01]  /*3db40*/  ISETP.LT.AND P5, PT, R67, UR12, !P5 ;  /* 0x0000000c43007c0c */ /* 0x020fe2000efa1270 */
[C---:B------:R-:W-:Y:S01]  /*3db50*/  IMAD.X R7, R5.reuse, 0x1, R2, P4 ;  /* 0x0000000105077824 */ /* 0x040fe200020e0602 */
[----:B------:R-:W-:Y:S01]  /*3db60*/  ISETP.GE.AND P3, PT, R4, UR6, PT ;  /* 0x0000000604007c0c */ /* 0x000fe2000bf66270 */
[----:B------:R-:W1:Y:S01]  /*3db70*/  LDCU UR6, c[0x0][0x398] ;  /* 0x00007300ff0677ac */ /* 0x000e620008000800 */
[----:B------:R-:W-:Y:S01]  /*3db80*/  IADD3 R4, P4, PT, R70, R68, RZ ;  /* 0x0000004446047210 */ /* 0x000fe20007f9e0ff */
[----:B------:R-:W5:Y:S04]  /*3db90*/  LDCU UR9, c[0x0][0x398] ;  /* 0x00007300ff0977ac */ /* 0x000f680008000800 */
[----:B------:R-:W-:Y:S01]  /*3dba0*/  IMAD.X R5, R5, 0x1, R69, P4 ;  /* 0x0000000105057824 */ /* 0x000fe200020e0645 */
[----:B--2---:R-:W-:Y:S01]  /*3dbb0*/  ISETP.GE.AND P4, PT, R8, UR4, PT ;  /* 0x0000000408007c0c */ /* 0x004fe2000bf86270 */
[----:B------:R2:W-:Y:S01]  /*3dbc0*/  @P6 STG.E.U8 desc[UR20][R6.64], R71 ;  /* 0x0000004706006986 */ /* 0x0005e2000c101114 */
[----:B------:R-:W-:Y:S01]  /*3dbd0*/  VIADD R8, R70, UR28 ;  /* 0x0000001c46087c36 */ /* 0x000fe20008000000 */
[----:B------:R-:W0:Y:S02]  /*3dbe0*/  LDCU UR12, c[0x0][0x398] ;  /* 0x00007300ff0c77ac */ /* 0x000e240008000800 */
[----:B------:R1:W-:Y:S01]  /*3dbf0*/  @P5 STG.E.U8 desc[UR20][R4.64], R9 ;  /* 0x0000000904005986 */ /* 0x0003e2000c101114 */
[----:B------:R-:W-:Y:S01]  /*3dc00*/  ISETP.LT.AND P5, PT, R66, UR10, !P0 ;  /* 0x0000000a42007c0c */ /* 0x000fe2000c7a1270 */
[----:B------:R-:W0:Y:S01]  /*3dc10*/  LDCU UR10, c[0x0][0x398] ;  /* 0x00007300ff0a77ac */ /* 0x000e220008000800 */
[----:B------:R-:W-:-:S02]  /*3dc20*/  PRMT R70, R71, 0x9910, RZ ;  /* 0x0000991047467816 */ /* 0x000fc400000000ff */
[----:B------:R-:W-:Y:S01]  /*3dc30*/  F2FP.SATFINITE.E5M2.F32.PACK_AB_MERGE_C R10, R11, R10, RZ ;  /* 0x0000000a0b0a723e */ /* 0x000fe200048060ff */
[----:B------:R-:W0:Y:S01]  /*3dc40*/  LDCU UR4, c[0x0][0x39c] ;  /* 0x00007380ff0477ac */ /* 0x000e220008000800 */
[----:B--2---:R-:W-:Y:S02]  /*3dc50*/  IADD3 R6, P6, PT, R8, R3, RZ ;  /* 0x0000000308067210 */ /* 0x004fe40007fde0ff */
[----:B-1----:R-:W-:Y:S02]  /*3dc60*/  SHF.R.S32.HI R5, RZ, 0x1f, R8 ;  /* 0x0000001fff057819 */ /* 0x002fe40000011408 */
[----:B------:R-:W-:-:S03]  /*3dc70*/  SHF.R.S32.HI R70, RZ, 0x8, R70 ;  /* 0x00000008ff467819 */ /* 0x000fc60000011446 */
[----:B------:R-:W-:-:S05]  /*3dc80*/  IMAD.X R7, R5, 0x1, R2, P6 ;  /* 0x0000000105077824 */ /* 0x000fca00030e0602 */
[----:B------:R4:W-:Y:S02]  /*3dc90*/  @P5 STG.E.U8 desc[UR20][R6.64], R70 ;  /* 0x0000004606005986 */ /* 0x0009e4000c101114 */
[----:B----4-:R-:W-:Y:S02]  /*3dca0*/  F2FP.SATFINITE.E5M2.F32.PACK_AB_MERGE_C R70, R88, R90, RZ ;  /* 0x0000005a5846723e */ /* 0x010fe400048060ff */
[----:B------:R-:W2:Y:S04]  /*3dcb0*/  LDL.LU R90, [R1+0x120] ;  /* 0x00012000015a7983 */ /* 0x000ea80000300800 */
[----:B------:R-:W2:Y:S01]  /*3dcc0*/  LDL.LU R88, [R1+0x124] ;  /* 0x0001240001587983 */ /* 0x000ea20000300800 */
[----:B------:R-:W-:Y:S01]  /*3dcd0*/  ISETP.LT.AND P0, PT, R67, UR6, !P0 ;  /* 0x0000000643007c0c */ /* 0x000fe2000c701270 */
[----:B------:R-:W1:Y:S01]  /*3dce0*/  LDCU UR6, c[0x0][0x39c] ;  /* 0x00007380ff0677ac */ /* 0x000e620008000800 */
[----:B------:R-:W-:-:S02]  /*3dcf0*/  IADD3 R4, P6, PT, R8, R68, RZ ;  /* 0x0000004408047210 */ /* 0x000fc40007fde0ff */
[----:B------:R-:W-:Y:S01]  /*3dd00*/  PRMT R9, R9, 0x9910, RZ ;  /* 0x0000991009097816 */ /* 0x000fe200000000ff */
[----:B------:R-:W-:Y:S02]  /*3dd10*/  VIADD R8, R8, UR28 ;  /* 0x0000001c08087c36 */ /* 0x000fe40008000000 */
[----:B------:R-:W-:Y:S01]  /*3dd20*/  IMAD.X R5, R5, 0x1, R69, P6 ;  /* 0x0000000105057824 */ /* 0x000fe200030e0645 */
[----:B------:R-:W-:Y:S02]  /*3dd30*/  SHF.R.S32.HI R9, RZ, 0x8, R9 ;  /* 0x00000008ff097819 */ /* 0x000fe40000011409 */
[----:B-----5:R-:W-:Y:S01]  /*3dd40*/  ISETP.LT.AND P5, PT, R66, UR9, !P2 ;  /* 0x0000000942007c0c */ /* 0x020fe2000d7a1270 */
[----:B------:R-:W4:Y:S02]  /*3dd50*/  LDCU UR9, c[0x0][0x398] ;  /* 0x00007300ff0977ac */ /* 0x000f240008000800 */
[----:B------:R5:W-:Y:S01]  /*3dd60*/  @P0 STG.E.U8 desc[UR20][R4.64], R9 ;  /* 0x0000000904000986 */ /* 0x000be2000c101114 */
[----:B------:R-:W-:-:S02]  /*3dd70*/  IADD3 R6, P0, PT, R8, R3, RZ ;  /* 0x0000000308067210 */ /* 0x000fc40007f1e0ff */
[----:B0-----:R-:W-:Y:S01]  /*3dd80*/  ISETP.LT.AND P2, PT, R67, UR12, !P2 ;  /* 0x0000000c43007c0c */ /* 0x001fe2000d741270 */
[----:B------:R-:W0:Y:S01]  /*3dd90*/  LDCU UR12, c[0x0][0x398] ;  /* 0x00007300ff0c77ac */ /* 0x000e220008000800 */
[----:B-----5:R-:W-:Y:S02]  /*3dda0*/  SHF.R.S32.HI R5, RZ, 0x1f, R8 ;  /* 0x0000001fff057819 */ /* 0x020fe40000011408 */
[----:B------:R-:W-:-:S03]  /*3ddb0*/  IADD3 R4, P6, PT, R8, R68, RZ ;  /* 0x0000004408047210 */ /* 0x000fc60007fde0ff */
[C---:B------:R-:W-:Y:S02]  /*3ddc0*/  IMAD.X R7, R5.reuse, 0x1, R2, P0 ;  /* 0x0000000105077824 */ /* 0x040fe400000e0602 */
[----:B------:R-:W-:Y:S02]  /*3ddd0*/  IMAD.X R5, R5, 0x1, R69, P6 ;  /* 0x0000000105057824 */ /* 0x000fe400030e0645 */
[----:B------:R-:W-:Y:S01]  /*3dde0*/  VIADD R8, R8, UR28 ;  /* 0x0000001c08087c36 */ /* 0x000fe20008000000 */
[----:B------:R5:W-:Y:S01]  /*3ddf0*/  @P5 STG.E.U8 desc[UR20][R6.64], R70 ;  /* 0x0000004606005986 */ /* 0x000be2000c101114 */
[----:B------:R-:W-:Y:S02]  /*3de00*/  ISETP.LT.AND P5, PT, R66, UR10, !P3 ;  /* 0x0000000a42007c0c */ /* 0x000fe4000dfa1270 */
[----:B------:R-:W-:Y:S01]  /*3de10*/  PRMT R11, R10, 0x9910, RZ ;  /* 0x000099100a0b7816 */ /* 0x000fe200000000ff */
[----:B------:R0:W-:Y:S01]  /*3de20*/  @P2 STG.E.U8 desc[UR20][R4.64], R10 ;  /* 0x0000000a04002986 */ /* 0x0001e2000c101114 */
[----:B------:R-:W-:Y:S01]  /*3de30*/  VIADD R9, R0, 0x49 ;  /* 0x0000004900097836 */ /* 0x000fe20000000000 */
[----:B------:R-:W1:Y:S01]  /*3de40*/  LDCU UR10, c[0x0][0x398] ;  /* 0x00007300ff0a77ac */ /* 0x000e620008000800 */
[----:B-----5:R-:W-:-:S02]  /*3de50*/  PRMT R70, R70, 0x9910, RZ ;  /* 0x0000991046467816 */ /* 0x020fc400000000ff */
[----:B------:R-:W-:Y:S02]  /*3de60*/  IADD3 R6, P2, PT, R8, R3, RZ ;  /* 0x0000000308067210 */ /* 0x000fe40007f5e0ff */
[----:B0-----:R-:W-:Y:S01]  /*3de70*/  SHF.R.S32.HI R5, RZ, 0x1f, R8 ;  /* 0x0000001fff057819 */ /* 0x001fe20000011408 */
[----:B------:R-:W-:-:S04]  /*3de80*/  IMAD.MOV.U32 R10, RZ, RZ, R70 ;  /* 0x000000ffff0a7224 */ /* 0x000fc800078e0046 */
[----:B------:R-:W-:Y:S01]  /*3de90*/  IMAD.X R7, R5, 0x1, R2, P2 ;  /* 0x0000000105077824 */ /* 0x000fe200010e0602 */
[----:B------:R-:W-:-:S05]  /*3dea0*/  SHF.R.S32.HI R10, RZ, 0x8, R10 ;  /* 0x00000008ff0a7819 */ /* 0x000fca000001140a */
[----:B------:R2:W-:Y:S02]  /*3deb0*/  @P5 STG.E.U8 desc[UR20][R6.64], R10 ;  /* 0x0000000a06005986 */ /* 0x0005e4000c101114 */
[----:B--2---:R-:W-:Y:S02]  /*3dec0*/  F2FP.SATFINITE.E5M2.F32.PACK_AB_MERGE_C R10, R88, R90, RZ ;  /* 0x0000005a580a723e */ /* 0x004fe400048060ff */
[----:B------:R-:W2:Y:S04]  /*3ded0*/  LDL.LU R90, [R1+0x128] ;  /* 0x00012800015a7983 */ /* 0x000ea80000300800 */
[----:B------:R-:W2:Y:S01]  /*3dee0*/  LDL.LU R88, [R1+0x12c] ;  /* 0x00012c0001587983 */ /* 0x000ea20000300800 */
[----:B------:R-:W-:Y:S01]  /*3def0*/  ISETP.GE.AND P0, PT, R9, UR4, PT ;  /* 0x0000000409007c0c */ /* 0x000fe2000bf06270 */
[----:B------:R-:W0:Y:S01]  /*3df00*/  LDCU UR4, c[0x0][0x39c] ;  /* 0x00007380ff0477ac */ /* 0x000e220008000800 */
[----:B------:R-:W-:Y:S01]  /*3df10*/  ISETP.LT.AND P3, PT, R67, UR14, !P3 ;  /* 0x0000000e43007c0c */ /* 0x000fe2000df61270 */
[----:B------:R-:W-:Y:S01]  /*3df20*/  VIADD R9, R0, 0x4a ;  /* 0x0000004a00097836 */ /* 0x000fe20000000000 */
[C---:B------:R-:W-:Y:S01]  /*3df30*/  IADD3 R4, P6, PT, R8.reuse, R68, RZ ;  /* 0x0000004408047210 */ /* 0x040fe20007fde0ff */
[----:B------:R-:W-:Y:S01]  /*3df40*/  VIADD R8, R8, UR28 ;  /* 0x0000001c08087c36 */ /* 0x000fe20008000000 */
[----:B------:R-:W-:Y:S01]  /*3df50*/  F2FP.SATFINITE.E5M2.F32.PACK_AB_MERGE_C R12, R13, R12, RZ ;  /* 0x0000000c0d0c723e */ /* 0x000fe200048060ff */
[----:B------:R-:W5:Y:S02]  /*3df60*/  LDCU UR14, c[0x0][0x398] ;  /* 0x00007300ff0e77ac */ /* 0x000f640008000800 */
[----:B------:R-:W-:Y:S01]  /*3df70*/  IMAD.X R5, R5, 0x1, R69, P6 ;  /* 0x0000000105057824 */ /* 0x000fe200030e0645 */
[----:B------:R-:W-:-:S02]  /*3df80*/  IADD3 R6, P5, PT, R8, R3, RZ ;  /* 0x0000000308067210 */ /* 0x000fc40007fbe0ff */
[----:B0-----:R-:W-:Y:S01]  /*3df90*/  ISETP.GE.AND P2, PT, R9, UR4, PT ;  /* 0x0000000409007c0c */ /* 0x001fe2000bf46270 */
[----:B------:R-:W0:Y:S01]  /*3dfa0*/  LDCU UR4, c[0x0][0x39c] ;  /* 0x00007380ff0477ac */ /* 0x000e220008000800 */
[----:B------:R-:W-:Y:S02]  /*3dfb0*/  SHF.R.S32.HI R9, RZ, 0x8, R11 ;  /* 0x00000008ff097819 */ /* 0x000fe4000001140b */
[----:B----4-:R-:W-:Y:S01]  /*3dfc0*/  ISETP.LT.AND P6, PT, R66, UR9, !P4 ;  /* 0x0000000942007c0c */ /* 0x010fe2000e7c1270 */
[----:B------:R-:W4:Y:S02]  /*3dfd0*/  LDCU UR9, c[0x0][0x398] ;  /* 0x00007300ff0977ac */ /* 0x000f240008000800 */
        /* <DEDUP_REMOVED lines=20> */
[----:B------:R-:W-:-:S05]  /*3e120*/  IMAD.X R7, R5, 0x1, R2, P6 ;  /* 0x0000000105077824 */ /* 0x000fca00030e0602 */
[----:B------:R2:W-:Y:S02]  /*3e130*/  @P4 STG.E.U8 desc[UR20][R6.64], R10 ;  /* 0x0000000a06004986 */ /* 0x0005e4000c101114 */
[----:B--2---:R-:W-:Y:S02]  /*3e140*/  F2FP.SATFINITE.E5M2.F32.PACK_AB_MERGE_C R10, R88, R90, RZ ;  /* 0x0000005a580a723e */ /* 0x004fe400048060ff */
[----:B------:R-:W2:Y:S04]  /*3e150*/  LDL.LU R90, [R1+0x130] ;  /* 0x00013000015a7983 */ /* 0x000ea80000300800 */
[----:B------:R-:W2:Y:S01]  /*3e160*/  LDL.LU R88, [R1+0x134] ;  /* 0x0001340001587983 */ /* 0x000ea20000300800 */
[----:B------:R-:W-:Y:S01]  /*3e170*/  ISETP.LT.AND P0, PT, R67, UR6, !P0 ;  /* 0x0000000643007c0c */ /* 0x000fe2000c701270 */
[----:B------:R-:W0:Y:S01]  /*3e180*/  LDCU UR6, c[0x0][0x39c] ;  /* 0x00007380ff0677ac */ /* 0x000e220008000800 */
[----:B------:R-:W-:-:S02]  /*3e190*/  ISETP.GE.AND P5, PT, R9, UR4, PT ;  /* 0x0000000409007c0c */ /* 0x000fc4000bfa6270 */
[----:B------:R-:W-:Y:S02]  /*3e1a0*/  IADD3 R4, P6, PT, R8, R68, RZ ;  /* 0x0000004408047210 */ /* 0x000fe40007fde0ff */
[----:B------:R-:W-:Y:S01]  /*3e1b0*/  PRMT R9, R12, 0x9910, RZ ;  /* 0x000099100c097816 */ /* 0x000fe200000000ff */
[----:B------:R-:W-:Y:S01]  /*3e1c0*/  VIADD R8, R8, UR28 ;  /* 0x0000001c08087c36 */ /* 0x000fe20008000000 */
[----:B----4-:R-:W-:Y:S01]  /*3e1d0*/  ISETP.LT.AND P4, PT, R66, UR9, !P2 ;  /* 0x0000000942007c0c */ /* 0x010fe2000d781270 */
[----:B------:R-:W-:Y:S01]  /*3e1e0*/  IMAD.X R5, R5, 0x1, R69, P6 ;  /* 0x0000000105057824 */ /* 0x000fe200030e0645 */
[----:B------:R-:W-:Y:S01]  /*3e1f0*/  SHF.R.S32.HI R9, RZ, 0x8, R9 ;  /* 0x00000008ff097819 */ /* 0x000fe20000011409 */
[----:B------:R-:W1:Y:S01]  /*3e200*/  LDCU UR4, c[0x0][0x39c] ;  /* 0x00007380ff0477ac */ /* 0x000e620008000800 */
[----:B------:R-:W-:-:S03]  /*3e210*/  ISETP.LT.AND P2, PT, R67, UR12, !P2 ;  /* 0x0000000c43007c0c */ /* 0x000fc6000d741270 */
[----:B------:R4:W-:Y:S01]  /*3e220*/  @P0 STG.E.U8 desc[UR20][R4.64], R9 ;  /* 0x0000000904000986 */ /* 0x0009e2000c101114 */
[C---:B------:R-:W-:Y:S01]  /*3e230*/  IADD3 R6, P0, PT, R8.reuse, R3, RZ ;  /* 0x0000000308067210 */ /* 0x040fe20007f1e0ff */
[----:B------:R-:W0:Y:S01]  /*3e240*/  LDCU UR9, c[0x0][0x398] ;  /* 0x00007300ff0977ac */ /* 0x000e220008000800 */
[----:B------:R-:W-:Y:S01]  /*3e250*/  F2FP.SATFINITE.E5M2.F32.PACK_AB_MERGE_C R14, R15, R14, RZ ;  /* 0x0000000e0f0e723e */ /* 0x000fe200048060ff */
[----:B------:R-:W0:Y:S01]  /*3e260*/  LDCU UR12, c[0x0][0x398] ;  /* 0x00007300ff0c77ac */ /* 0x000e220008000800 */
[----:B----4-:R-:W-:Y:S02]  /*3e270*/  SHF.R.S32.HI R5, RZ, 0x1f, R8 ;  /* 0x0000001fff057819 */ /* 0x010fe40000011408 */
[----:B------:R-:W-:-:S03]  /*3e280*/  IADD3 R4, P6, PT, R8, R68, RZ ;  /* 0x0000004408047210 */ /* 0x000fc60007fde0ff */
[C---:B------:R-:W-:Y:S02]  /*3e290*/  IMAD.X R7, R5.reuse, 0x1, R2, P0 ;  /* 0x0000000105077824 */ /* 0x040fe400000e0602 */
[----:B------:R-:W-:Y:S02]  /*3e2a0*/  IMAD.X R5, R5, 0x1, R69, P6 ;  /* 0x0000000105057824 */ /* 0x000fe400030e0645 */
[----:B------:R-:W-:Y:S01]  /*3e2b0*/  VIADD R8, R8, UR28 ;  /* 0x0000001c08087c36 */ /* 0x000fe20008000000 */
[----:B------:R4:W-:Y:S01]  /*3e2c0*/  @P4 STG.E.U8 desc[UR20][R6.64], R10 ;  /* 0x0000000a06004986 */ /* 0x0009e2000c101114 */
[----:B------:R-:W-:Y:S01]  /*3e2d0*/  ISETP.LT.AND P4, PT, R66, UR10, !P3 ;  /* 0x0000000a42007c0c */ /* 0x000fe2000df81270 */
[----:B------:R-:W-:Y:S01]  /*3e2e0*/  VIADD R9, R0, 0x4d ;  /* 0x0000004d00097836 */ /* 0x000fe20000000000 */
[----:B------:R-:W-:Y:S01]  /*3e2f0*/  PRMT R11, R14, 0x9910, RZ ;  /* 0x000099100e0b7816 */ /* 0x000fe200000000ff */
[----:B------:R0:W-:Y:S01]  /*3e300*/  @P2 STG.E.U8 desc[UR20][R4.64], R14 ;  /* 0x0000000e04002986 */ /* 0x0001e2000c101114 */
[----:B------:R-:W1:Y:S01]  /*3e310*/  LDCU UR10, c[0x0][0x398] ;  /* 0x00007300ff0a77ac */ /* 0x000e620008000800 */
[----:B----4-:R-:W-:-:S02]  /*3e320*/  IADD3 R6, P2, PT, R8, R3, RZ ;  /* 0x0000000308067210 */ /* 0x010fc40007f5e0ff */
        /* <DEDUP_REMOVED lines=8> */
[----:B-1----:R-:W-:Y:S01]  /*3e3b0*/  ISETP.GE.AND P0, PT, R9, UR4, PT ;  /* 0x0000000409007c0c */ /* 0x002fe2000bf06270 */
[----:B------:R-:W0:Y:S01]  /*3e3c0*/  LDCU UR4, c[0x0][0x39c] ;  /* 0x00007380ff0477ac */ /* 0x000e220008000800 */
[----:B-----5:R-:W-:Y:S01]  /*3e3d0*/  ISETP.LT.AND P3, PT, R67, UR14, !P3 ;  /* 0x0000000e43007c0c */ /* 0x020fe2000df61270 */
[----:B------:R-:W-:Y:S01]  /*3e3e0*/  VIADD R9, R0, 0x4e ;  /* 0x0000004e00097836 */ /* 0x000fe20000000000 */
[C---:B------:R-:W-:Y:S01]  /*3e3f0*/  IADD3 R4, P6, PT, R8.reuse, R68, RZ ;  /* 0x0000004408047210 */ /* 0x040fe20007fde0ff */
[----:B------:R-:W-:Y:S01]  /*3e400*/  VIADD R8, R8, UR28 ;  /* 0x0000001c08087c36 */ /* 0x000fe20008000000 */
[----:B------:R-:W-:Y:S01]  /*3e410*/  F2FP.SATFINITE.E5M2.F32.PACK_AB_MERGE_C R16, R17, R16, RZ ;  /* 0x000000101110723e */ /* 0x000fe200048060ff */
[----:B------:R-:W1:Y:S02]  /*3e420*/  LDCU UR14, c[0x0][0x398] ;  /* 0x00007300ff0e77ac */ /* 0x000e640008000800 */
[----:B------:R-:W-:Y:S01]  /*3e430*/  IMAD.X R5, R5, 0x1, R69, P6 ;  /* 0x0000000105057824 */ /* 0x000fe200030e0645 */
[----:B------:R-:W-:-:S02]  /*3e440*/  IADD3 R6, P4, PT, R8, R3, RZ ;  /* 0x0000000308067210 */ /* 0x000fc40007f9e0ff */
[----:B0-----:R-:W-:Y:S01]  /*3e450*/  ISETP.GE.AND P2, PT, R9, UR4, PT ;  /* 0x0000000409007c0c */ /* 0x001fe2000bf46270 */
[----:B------:R-:W0:Y:S01]  /*3e460*/  LDCU UR4, c[0x0][0x39c] ;  /* 0x00007380ff0477ac */ /* 0x000e220008000800 */
[----:B------:R-:W-:Y:S02]  /*3e470*/  SHF.R.S32.HI R9, RZ, 0x8, R11 ;  /* 0x00000008ff097819 */ /* 0x000fe4000001140b */
[----:B------:R-:W-:Y:S01]  /*3e480*/  ISETP.LT.AND P6, PT, R66, UR9, !P5 ;  /* 0x0000000942007c0c */ /* 0x000fe2000efc1270 */
[----:B------:R-:W4:Y:S02]  /*3e490*/  LDCU UR9, c[0x0][0x398] ;  /* 0x00007300ff0977ac */ /* 0x000f240008000800 */
[----:B------:R5:W-:Y:S01]  /*3e4a0*/  @P3 STG.E.U8 desc[UR20][R4.64], R9 ;  /* 0x0000000904003986 */ /* 0x000be2000c101114 */
[----:B------:R-:W-:Y:S01]  /*3e4b0*/  ISETP.LT.AND P5, PT, R67, UR12, !P5 ;  /* 0x0000000c43007c0c */ /* 0x000fe2000efa1270 */
[----:B------:R-:W0:Y:S01]  /*3e4c0*/  LDCU UR12, c[0x0][0x398] ;  /* 0x00007300ff0c77ac */ /* 0x000e220008000800 */
[----:B-----5:R-:W-:Y:S01]  /*3e4d0*/  VIADD R4, R0, 0x4f ;  /* 0x0000004f00047836 */ /* 0x020fe20000000000 */
[----:B------:R-:W-:-:S04]  /*3e4e0*/  SHF.R.S32.HI R5, RZ, 0x1f, R8 ;  /* 0x0000001fff057819 */ /* 0x000fc80000011408 */
[----:B------:R-:W-:Y:S01]  /*3e4f0*/  ISETP.GE.AND P3, PT, R4, UR6, PT ;  /* 0x0000000604007c0c */ /* 0x000fe2000bf66270 */
[C---:B------:R-:W-:Y:S01]  /*3e500*/  IMAD.X R7, R5.reuse, 0x1, R2, P4 ;  /* 0x0000000105077824 */ /* 0x040fe200020e0602 */
[C---:B------:R-:W-:Y:S01]  /*3e510*/  IADD3 R4, P4, PT, R8.reuse, R68, RZ ;  /* 0x0000004408047210 */ /* 0x040fe20007f9e0ff */
[----:B------:R-:W-:Y:S01]  /*3e520*/  VIADD R8, R8, UR28 ;  /* 0x0000001c08087c36 */ /* 0x000fe20008000000 */
[----:B------:R-:W5:Y:S03]  /*3e530*/  LDCU UR6, c[0x0][0x398] ;  /* 0x00007300ff0677ac */ /* 0x000f660008000800 */
[----:B------:R-:W-:Y:S01]  /*3e540*/  IMAD.X R5, R5, 0x1, R69, P4 ;  /* 0x0000000105057824 */ /* 0x000fe200020e0645 */
[----:B------:R0:W-:Y:S04]  /*3e550*/  @P6 STG.E.U8 desc[UR20][R6.64], R10 ;  /* 0x0000000a06006986 */ /* 0x0001e8000c101114 */
[----:B------:R1:W-:Y:S01]  /*3e560*/  @P5 STG.E.U8 desc[UR20][R4.64], R16 ;  /* 0x0000001004005986 */ /* 0x0003e2000c101114 */
[----:B------:R-:W-:Y:S01]  /*3e570*/  ISETP.LT.AND P5, PT, R66, UR10, !P0 ;  /* 0x0000000a42007c0c */ /* 0x000fe2000c7a1270 */
[----:B------:R-:W-:Y:S01]  /*3e580*/  VIADD R9, R0, 0x50 ;  /* 0x0000005000097836 */ /* 0x000fe20000000000 */
[----:B------:R-:W2:Y:S01]  /*3e590*/  LDCU UR10, c[0x0][0x398] ;  /* 0x00007300ff0a77ac */ /* 0x000ea20008000800 */
[----:B0-----:R-:W-:-:S02]  /*3e5a0*/  IADD3 R6, P6, PT, R8, R3, RZ ;  /* 0x0000000308067210 */ /* 0x001fc40007fde0ff */
[----:B------:R-:W-:Y:S02]  /*3e5b0*/  PRMT R10, R10, 0x9910, RZ ;  /* 0x000099100a0a7816 */ /* 0x000fe400000000ff */
[----:B-1----:R-:W-:Y:S02]  /*3e5c0*/  SHF.R.S32.HI R5, RZ, 0x1f, R8 ;  /* 0x0000001fff057819 */ /* 0x002fe40000011408 */
[----:B------:R-:W-:-:S03]  /*3e5d0*/  SHF.R.S32.HI R10, RZ, 0x8, R10 ;  /* 0x00000008ff0a7819 */ /* 0x000fc6000001140a */
[----:B------:R-:W-:-:S05]  /*3e5e0*/  IMAD.X R7, R5, 0x1, R2, P6 ;  /* 0x0000000105077824 */ /* 0x000fca00030e0602 */
[----:B------:R2:W-:Y:S02]  /*3e5f0*/  @P5 STG.E.U8 desc[UR20][R6.64], R10 ;  /* 0x0000000a06005986 */ /* 0x0005e4000c101114 */
[----:B--2---:R-:W-:Y:S02]  /*3e600*/  F2FP.SATFINITE.E5M2.F32.PACK_AB_MERGE_C R10, R88, R90, RZ ;  /* 0x0000005a580a723e */ /* 0x004fe400048060ff */
[----:B------:R-:W2:Y:S04]  /*3e610*/  LDL.LU R90, [R1+0x140] ;  /* 0x00014000015a7983 */ /* 0x000ea80000300800 */
[----:B------:R-:W2:Y:S01]  /*3e620*/  LDL.LU R88, [R1+0x144] ;  /* 0x0001440001587983 */ /* 0x000ea20000300800 */
[----:B-----5:R-:W-:Y:S01]  /*3e630*/  ISETP.LT.AND P0, PT, R67, UR6, !P0 ;  /* 0x0000000643007c0c */ /* 0x020fe2000c701270 */
        /* <DEDUP_REMOVED lines=12> */
[----:B------:R-:W5:Y:S01]  /*3e700*/  LDCU UR9, c[0x0][0x398] ;  /* 0x00007300ff0977ac */ /* 0x000f620008000800 */
        /* <DEDUP_REMOVED lines=24> */
[----:B------:R-:W-:Y:S01]  /*3e890*/  ISETP.LT.AND P3, PT, R67, UR14, !P3 ;  /* 0x0000000e43007c0c */ /* 0x000fe2000df61270 */
        /* <DEDUP_REMOVED lines=10> */
[----:B-----5:R-:W-:Y:S01]  /*3e940*/  ISETP.LT.AND P6, PT, R66, UR9, !P4 ;  /* 0x0000000942007c0c */ /* 0x020fe2000e7c1270 */
        /* <DEDUP_REMOVED lines=105> */
[----:B------:R-:W-:Y:S01]  /*3efe0*/  IADD3 R4, P6, PT, R8, R68, RZ ;  /* 0x0000004408047210 */ /* 0x000fe20007fde0ff */
[----:B------:R-:W1:Y:S01]  /*3eff0*/  LDCU UR4, c[0x0][0x39c] ;  /* 0x00007380ff0477ac */ /* 0x000e620008000800 */
[----:B------:R-:W-:Y:S01]  /*3f000*/  PRMT R9, R24, 0x9910, RZ ;  /* 0x0000991018097816 */ /* 0x000fe200000000ff */
[----:B------:R-:W-:Y:S02]  /*3f010*/  VIADD R8, R8, UR28 ;  /* 0x0000001c08087c36 */ /* 0x000fe40008000000 */
[----:B------:R-:W-:Y:S01]  /*3f020*/  IMAD.X R5, R5, 0x1, R69, P6 ;  /* 0x0000000105057824 */ /* 0x000fe200030e0645 */
[----:B------:R-:W-:-:S05]  /*3f030*/  SHF.R.S32.HI R9, RZ, 0x8, R9 ;  /* 0x00000008ff097819 */ /* 0x000fca0000011409 */
[----:B------:R5:W-:Y:S01]  /*3f040*/  @P0 STG.E.U8 desc[UR20][R4.64], R9 ;  /* 0x0000000904000986 */ /* 0x000be2000c101114 */
[----:B------:R-:W-:Y:S02]  /*3f050*/  IADD3 R6, P0, PT, R8, R3, RZ ;  /* 0x0000000308067210 */ /* 0x000fe40007f1e0ff */
[----:B----4-:R-:W-:Y:S01]  /*3f060*/  ISETP.LT.AND P5, PT, R66, UR9, !P2 ;  /* 0x0000000942007c0c */ /* 0x010fe2000d7a1270 */
[----:B------:R-:W4:Y:S01]  /*3f070*/  LDCU UR9, c[0x0][0x398] ;  /* 0x00007300ff0977ac */ /* 0x000f220008000800 */
[----:B------:R-:W-:Y:S02]  /*3f080*/  ISETP.LT.AND P2, PT, R67, UR12, !P2 ;  /* 0x0000000c43007c0c */ /* 0x000fe4000d741270 */
[----:B------:R-:W-:Y:S01]  /*3f090*/  F2FP.SATFINITE.E5M2.F32.PACK_AB_MERGE_C R26, R27, R26, RZ ;  /* 0x0000001a1b1a723e */ /* 0x000fe200048060ff */
[----:B------:R-:W0:Y:S01]  /*3f0a0*/  LDCU UR12, c[0x0][0x398] ;  /* 0x00007300ff0c77ac */ /* 0x000e220008000800 */
[----:B-----5:R-:W-:Y:S01]  /*3f0b0*/  SHF.R.S32.HI R5, RZ, 0x1f, R8 ;  /* 0x0000001fff057819 */ /* 0x020fe20000011408 */
[----:B------:R-:W-:Y:S01]  /*3f0c0*/  VIADD R9, R0, 0x59 ;  /* 0x0000005900097836 */ /* 0x000fe20000000000 */
[----:B------:R-:W-:-:S03]  /*3f0d0*/  IADD3 R4, P6, PT, R8, R68, RZ ;  /* 0x0000004408047210 */ /* 0x000fc60007fde0ff */
[----:B------:R-:W-:Y:S01]  /*3f0e0*/  IMAD.X R7, R5, 0x1, R2, P0 ;  /* 0x0000000105077824 */ /* 0x000fe200000e0602 */
[----:B-1----:R-:W-:Y:S01]  /*3f0f0*/  ISETP.GE.AND P0, PT, R9, UR4, PT ;  /* 0x0000000409007c0c */ /* 0x002fe2000bf06270 */
[----:B------:R-:W1:Y:S01]  /*3f100*/  LDCU UR4, c[0x0][0x39c] ;  /* 0x00007380ff0477ac */ /* 0x000e620008000800 */
[----:B------:R-:W-:Y:S02]  /*3f110*/  IMAD.X R5, R5, 0x1, R69, P6 ;  /* 0x0000000105057824 */ /* 0x000fe400030e0645 */
[----:B------:R-:W-:Y:S01]  /*3f120*/  VIADD R8, R8, UR28 ;  /* 0x0000001c08087c36 */ /* 0x000fe20008000000 */
[----:B------:R5:W-:Y:S01]  /*3f130*/  @P5 STG.E.U8 desc[UR20][R6.64], R10 ;  /* 0x0000000a06005986 */ /* 0x000be2000c101114 */
[----:B------:R-:W-:Y:S01]  /*3f140*/  ISETP.LT.AND P5, PT, R66, UR10, !P3 ;  /* 0x0000000a42007c0c */ /* 0x000fe2000dfa1270 */
[----:B------:R-:W-:Y:S01]  /*3f150*/  VIADD R9, R0, 0x5a ;  /* 0x0000005a00097836 */ /* 0x000fe20000000000 */
[----:B------:R-:W-:Y:S01]  /*3f160*/  ISETP.LT.AND P3, PT, R67, UR14, !P3 ;  /* 0x0000000e43007c0c */ /* 0x000fe2000df61270 */
[----:B------:R0:W-:Y:S01]  /*3f170*/  @P2 STG.E.U8 desc[UR20][R4.64], R26 ;  /* 0x0000001a04002986 */ /* 0x0001e2000c101114 */
[----:B------:R-:W-:Y:S01]  /*3f180*/  PRMT R11, R26, 0x9910, RZ ;  /* 0x000099101a0b7816 */ /* 0x000fe200000000ff */
[----:B------:R-:W-:Y:S01]  /*3f190*/  VIADD R12, R0, 0x5b ;  /* 0x0000005b000c7836 */ /* 0x000fe20000000000 */
[----:B------:R-:W2:Y:S01]  /*3f1a0*/  LDCU UR10, c[0x0][0x398] ;  /* 0x00007300ff0a77ac */ /* 0x000ea20008000800 */
[----:B------:R-:W-:-:S02]  /*3f1b0*/  F2FP.SATFINITE.E5M2.F32.PACK_AB_MERGE_C R29, R29, R28, RZ ;  /* 0x0000001c1d1d723e */ /* 0x000fc400048060ff */
[----:B------:R-:W-:Y:S01]  /*3f1c0*/  F2FP.SATFINITE.E5M2.F32.PACK_AB_MERGE_C R31, R31, R30, RZ ;  /* 0x0000001e1f1f723e */ /* 0x000fe200048060ff */
[----:B------:R-:W2:Y:S01]  /*3f1d0*/  LDCU UR14, c[0x0][0x398] ;  /* 0x00007300ff0e77ac */ /* 0x000ea20008000800 */
[----:B-----5:R-:W-:Y:S02]  /*3f1e0*/  IADD3 R6, P2, PT, R8, R3, RZ ;  /* 0x0000000308067210 */ /* 0x020fe40007f5e0ff */
[----:B------:R-:W-:Y:S02]  /*3f1f0*/  PRMT R10, R10, 0x9910, RZ ;  /* 0x000099100a0a7816 */ /* 0x000fe400000000ff */
[----:B0-----:R-:W-:Y:S02]  /*3f200*/  SHF.R.S32.HI R5, RZ, 0x1f, R8 ;  /* 0x0000001fff057819 */ /* 0x001fe40000011408 */
[C---:B------:R-:W-:Y:S02]  /*3f210*/  IADD3 R4, P6, PT, R8.reuse, R68, RZ ;  /* 0x0000004408047210 */ /* 0x040fe40007fde0ff */
[----:B------:R-:W-:Y:S01]  /*3f220*/  SHF.R.S32.HI R10, RZ, 0x8, R10 ;  /* 0x00000008ff0a7819 */ /* 0x000fe2000001140a */
[----:B------:R-:W-:Y:S01]  /*3f230*/  IMAD.X R7, R5, 0x1, R2, P2 ;  /* 0x0000000105077824 */ /* 0x000fe200010e0602 */
[----:B-1----:R-:W-:Y:S01]  /*3f240*/  ISETP.GE.AND P2, PT, R9, UR4, PT ;  /* 0x0000000409007c0c */ /* 0x002fe2000bf46270 */
[----:B------:R-:W-:Y:S01]  /*3f250*/  IMAD.X R5, R5, 0x1, R69, P6 ;  /* 0x0000000105057824 */ /* 0x000fe200030e0645 */
[----:B------:R-:W-:Y:S01]  /*3f260*/  SHF.R.S32.HI R9, RZ, 0x8, R11 ;  /* 0x00000008ff097819 */ /* 0x000fe2000001140b */
[----:B------:R-:W-:Y:S01]  /*3f270*/  VIADD R8, R8, UR28 ;  /* 0x0000001c08087c36 */ /* 0x000fe20008000000 */
[----:B------:R-:W-:Y:S01]  /*3f280*/  @P5 STG.E.U8 desc[UR20][R6.64], R10 ;  /* 0x0000000a06005986 */ /* 0x000fe2000c101114 */
[----:B------:R-:W0:Y:S03]  /*3f290*/  LDCU UR4, c[0x0][0x39c] ;  /* 0x00007380ff0477ac */ /* 0x000e260008000800 */
[----:B------:R2:W-:Y:S02]  /*3f2a0*/  @P3 STG.E.U8 desc[UR20][R4.64], R9 ;  /* 0x0000000904003986 */ /* 0x0005e4000c101114 */
[----:B--2---:R-:W-:-:S02]  /*3f2b0*/  F2FP.SATFINITE.E5M2.F32.PACK_AB_MERGE_C R9, R88, R90, RZ ;  /* 0x0000005a5809723e */ /* 0x004fc400048060ff */
[----:B------:R-:W2:Y:S04]  /*3f2c0*/  LDL.LU R90, [R1+0x168] ;  /* 0x00016800015a7983 */ /* 0x000ea80000300800 */
[----:B------:R-:W2:Y:S01]  /*3f2d0*/  LDL.LU R88, [R1+0x16c] ;  /* 0x00016c0001587983 */ /* 0x000ea20000300800 */
[----:B------:R-:W-:Y:S02]  /*3f2e0*/  SHF.R.S32.HI R11, RZ, 0x1f, R8 ;  /* 0x0000001fff0b7819 */ /* 0x000fe40000011408 */
[----:B------:R-:W-:Y:S02]  /*3f2f0*/  IADD3 R6, P5, PT, R8, R3, RZ ;  /* 0x0000000308067210 */ /* 0x000fe40007fbe0ff */
[----:B------:R-:W-:Y:S01]  /*3f300*/  ISETP.GE.AND P3, PT, R12, UR6, PT ;  /* 0x000000060c007c0c */ /* 0x000fe2000bf66270 */
[----:B------:R-:W1:Y:S01]  /*3f310*/  LDCU UR6, c[0x0][0x398] ;  /* 0x00007300ff0677ac */ /* 0x000e620008000800 */
[----:B----4-:R-:W-:-:S02]  /*3f320*/  ISETP.LT.AND P6, PT, R66, UR9, !P4 ;  /* 0x0000000942007c0c */ /* 0x010fc4000e7c1270 */
[----:B------:R-:W-:Y:S01]  /*3f330*/  ISETP.LT.AND P4, PT, R67, UR12, !P4 ;  /* 0x0000000c43007c0c */ /* 0x000fe2000e781270 */
[C---:B------:R-:W-:Y:S01]  /*3f340*/  IMAD.X R7, R11.reuse, 0x1, R2, P5 ;  /* 0x000000010b077824 */ /* 0x040fe200028e0602 */
[----:B------:R-:W-:Y:S01]  /*3f350*/  IADD3 R4, P5, PT, R8, R68, RZ ;  /* 0x0000004408047210 */ /* 0x000fe20007fbe0ff */
[----:B------:R-:W-:Y:S01]  /*3f360*/  VIADD R10, R0, 0x5c ;  /* 0x0000005c000a7836 */ /* 0x000fe20000000000 */
[----:B------:R-:W4:Y:S01]  /*3f370*/  LDCU UR9, c[0x0][0x398] ;  /* 0x00007300ff0977ac */ /* 0x000f220008000800 */
[----:B------:R-:W-:Y:S02]  /*3f380*/  VIADD R8, R8, UR28 ;  /* 0x0000001c08087c36 */ /* 0x000fe40008000000 */
[----:B------:R-:W-:Y:S01]  /*3f390*/  IMAD.X R5, R11, 0x1, R69, P5 ;  /* 0x000000010b057824 */ /* 0x000fe200028e0645 */
[----:B------:R-:W-:Y:S01]  /*3f3a0*/  PRMT R11, R9, 0x9910, RZ ;  /* 0x00009910090b7816 */ /* 0x000fe200000000ff */
[----:B------:R-:W5:Y:S01]  /*3f3b0*/  LDCU UR12, c[0x0][0x398] ;  /* 0x00007300ff0c77ac */ /* 0x000f620008000800 */
[----:B0-----:R-:W-:Y:S01]  /*3f3c0*/  ISETP.GE.AND P5, PT, R10, UR4, PT ;  /* 0x000000040a007c0c */ /* 0x001fe2000bfa6270 */
[----:B------:R0:W-:Y:S01]  /*3f3d0*/  @P6 STG.E.U8 desc[UR20][R6.64], R9 ;  /* 0x0000000906006986 */ /* 0x0001e2000c101114 */
[----:B------:R-:W-:Y:S01]  /*3f3e0*/  SHF.R.S32.HI R10, RZ, 0x1f, R8 ;  /* 0x0000001fff0a7819 */ /* 0x000fe20000011408 */
[----:B------:R-:W2:Y:S02]  /*3f3f0*/  LDCU UR4, c[0x0][0x39c] ;  /* 0x00007380ff0477ac */ /* 0x000ea40008000800 */
[----:B------:R2:W-:Y:S01]  /*3f400*/  @P4 STG.E.U8 desc[UR20][R4.64], R29 ;  /* 0x0000001d04004986 */ /* 0x0005e2000c101114 */
[----:B------:R-:W-:Y:S01]  /*3f410*/  ISETP.LT.AND P4, PT, R66, UR10, !P0 ;  /* 0x0000000a42007c0c */ /* 0x000fe2000c781270 */
[----:B------:R-:W2:Y:S01]  /*3f420*/  LDCU UR10, c[0x0][0x398] ;  /* 0x00007300ff0a77ac */ /* 0x000ea20008000800 */
[----:B------:R-:W-:-:S02]  /*3f430*/  PRMT R12, R29, 0x9910, RZ ;  /* 0x000099101d0c7816 */ /* 0x000fc400000000ff */
[----:B-1----:R-:W-:Y:S01]  /*3f440*/  ISETP.LT.AND P0, PT, R67, UR6, !P0 ;  /* 0x0000000643007c0c */ /* 0x002fe2000c701270 */
[----:B------:R-:W1:Y:S01]  /*3f450*/  LDCU UR6, c[0x0][0x39c] ;  /* 0x00007380ff0677ac */ /* 0x000e620008000800 */
[----:B0-----:R-:W-:Y:S01]  /*3f460*/  IADD3 R6, P6, PT, R8, R3, RZ ;  /* 0x0000000308067210 */ /* 0x001fe20007fde0ff */
[----:B------:R-:W-:Y:S01]  /*3f470*/  IMAD.MOV.U32 R9, RZ, RZ, R11 ;  /* 0x000000ffff097224 */ /* 0x000fe200078e000b */
[----:B--2---:R-:W-:Y:S02]  /*3f480*/  F2FP.SATFINITE.E5M2.F32.PACK_AB_MERGE_C R13, R88, R90, RZ ;  /* 0x0000005a580d723e */ /* 0x004fe400048060ff */
[----:B------:R-:W2:Y:S04]  /*3f490*/  LDL.LU R90, [R1+0x170] ;  /* 0x00017000015a7983 */ /* 0x000ea80000300800 */
[----:B------:R-:W2:Y:S01]  /*3f4a0*/  LDL.LU R88, [R1+0x174] ;  /* 0x0001740001587983 */ /* 0x000ea20000300800 */
[----:B------:R-:W-:Y:S01]  /*3f4b0*/  IMAD.X R7, R10, 0x1, R2, P6 ;  /* 0x000000010a077824 */ /* 0x000fe200030e0602 */
[C---:B------:R-:W-:Y:S01]  /*3f4c0*/  IADD3 R4, P6, PT, R8.reuse, R68, RZ ;  /* 0x0000004408047210 */ /* 0x040fe20007fde0ff */
[----:B------:R-:W-:Y:S01]  /*3f4d0*/  IMAD.MOV.U32 R11, RZ, RZ, R12 ;  /* 0x000000ffff0b7224 */ /* 0x000fe200078e000c */
[----:B------:R-:W-:Y:S01]  /*3f4e0*/  SHF.R.S32.HI R9, RZ, 0x8, R9 ;  /* 0x00000008ff097819 */ /* 0x000fe20000011409 */
[----:B------:R-:W-:-:S02]  /*3f4f0*/  VIADD R8, R8, UR28 ;  /* 0x0000001c08087c36 */ /* 0x000fc40008000000 */
[----:B------:R-:W-:Y:S01]  /*3f500*/  IMAD.X R5, R10, 0x1, R69, P6 ;  /* 0x000000010a057824 */ /* 0x000fe200030e0645 */
[----:B------:R-:W-:Y:S01]  /*3f510*/  SHF.R.S32.HI R11, RZ, 0x8, R11 ;  /* 0x00000008ff0b7819 */ /* 0x000fe2000001140b */
[----:B------:R0:W-:Y:S01]  /*3f520*/  @P4 STG.E.U8 desc[UR20][R6.64], R9 ;  /* 0x0000000906004986 */ /* 0x0001e2000c101114 */
[----:B----4-:R-:W-:Y:S01]  /*3f530*/  ISETP.LT.AND P4, PT, R66, UR9, !P2 ;  /* 0x0000000942007c0c */ /* 0x010fe2000d781270 */
[----:B------:R-:W-:Y:S01]  /*3f540*/  VIADD R12, R0, 0x5d ;  /* 0x0000005d000c7836 */ /* 0x000fe20000000000 */
[----:B-----5:R-:W-:Y:S01]  /*3f550*/  ISETP.LT.AND P2, PT, R67, UR12, !P2 ;  /* 0x0000000c43007c0c */ /* 0x020fe2000d741270 */
[----:B------:R4:W-:Y:S01]  /*3f560*/  @P0 STG.E.U8 desc[UR20][R4.64], R11 ;  /* 0x0000000b04000986 */ /* 0x0009e2000c101114 */
[----:B------:R-:W-:Y:S01]  /*3f570*/  SHF.R.S32.HI R10, RZ, 0x1f, R8 ;  /* 0x0000001fff0a7819 */ /* 0x000fe20000011408 */
[----:B------:R-:W5:Y:S01]  /*3f580*/  LDCU UR9, c[0x0][0x398] ;  /* 0x00007300ff0977ac */ /* 0x000f620008000800 */
[----:B------:R-:W1:Y:S01]  /*3f590*/  LDCU UR12, c[0x0][0x398] ;  /* 0x00007300ff0c77ac */ /* 0x000e620008000800 */
[----:B0-----:R-:W-:-:S02]  /*3f5a0*/  IADD3 R6, P0, PT, R8, R3, RZ ;  /* 0x0000000308067210 */ /* 0x001fc40007f1e0ff */
[----:B----4-:R-:W-:-:S03]  /*3f5b0*/  IADD3 R4, P6, PT, R8, R68, RZ ;  /* 0x0000004408047210 */ /* 0x010fc60007fde0ff */
[C---:B------:R-:W-:Y:S01]  /*3f5c0*/  IMAD.X R7, R10.reuse, 0x1, R2, P0 ;  /* 0x000000010a077824 */ /* 0x040fe200000e0602 */
[----:B------:R-:W-:Y:S01]  /*3f5d0*/  PRMT R9, R13, 0x9910, RZ ;  /* 0x000099100d097816 */ /* 0x000fe200000000ff */
[----:B------:R-:W-:-:S03]  /*3f5e0*/  IMAD.X R5, R10, 0x1, R69, P6 ;  /* 0x000000010a057824 */ /* 0x000fc600030e0645 */
[----:B------:R0:W-:Y:S01]  /*3f5f0*/  @P4 STG.E.U8 desc[UR20][R6.64], R13 ;  /* 0x0000000d06004986 */ /* 0x0001e2000c101114 */
[----:B------:R-:W-:Y:S01]  /*3f600*/  VIADD R10, R8, UR28 ;  /* 0x0000001c080a7c36 */ /* 0x000fe20008000000 */
[----:B------:R-:W-:Y:S02]  /*3f610*/  ISETP.LT.AND P4, PT, R66, UR10, !P3 ;  /* 0x0000000a42007c0c */ /* 0x000fe4000df81270 */
[----:B------:R-:W-:Y:S01]  /*3f620*/  PRMT R14, R31, 0x9910, RZ ;  /* 0x000099101f0e7816 */ /* 0x000fe200000000ff */
[----:B------:R-:W-:Y:S01]  /*3f630*/  @P2 STG.E.U8 desc[UR20][R4.64], R31 ;  /* 0x0000001f04002986 */ /* 0x000fe2000c101114 */
[----:B------:R-:W-:Y:S01]  /*3f640*/  ISETP.GE.AND P0, PT, R12, UR4, PT ;  /* 0x000000040c007c0c */ /* 0x000fe2000bf06270 */
[----:B------:R-:W4:Y:S01]  /*3f650*/  LDCU UR4, c[0x0][0x39c] ;  /* 0x00007380ff0477ac */ /* 0x000f220008000800 */
[----:B------:R-:W-:Y:S02]  /*3f660*/  SHF.R.S32.HI R12, RZ, 0x1f, R10 ;  /* 0x0000001fff0c7819 */ /* 0x000fe4000001140a */
[----:B------:R-:W-:Y:S01]  /*3f670*/  IADD3 R8, P2, PT, R10, R3, RZ ;  /* 0x000000030a087210 */ /* 0x000fe20007f5e0ff */
[----:B------:R-:W-:-:S02]  /*3f680*/  VIADD R11, R0, 0x5e ;  /* 0x0000005e000b7836 */ /* 0x000fc40000000000 */
[----:B0-----:R-:W-:Y:S01]  /*3f690*/  IMAD.MOV.U32 R7, RZ, RZ, R9 ;  /* 0x000000ffff077224 */ /* 0x001fe200078e0009 */
[----:B------:R-:W0:Y:S01]  /*3f6a0*/  LDCU UR10, c[0x0][0x398] ;  /* 0x00007300ff0a77ac */ /* 0x000e220008000800 */
[----:B------:R-:W-:-:S03]  /*3f6b0*/  IMAD.X R9, R12, 0x1, R2, P2 ;  /* 0x000000010c097824 */ /* 0x000fc600010e0602 */
[----:B------:R-:W-:-:S05]  /*3f6c0*/  SHF.R.S32.HI R7, RZ, 0x8, R7 ;  /* 0x00000008ff077819 */ /* 0x000fca0000011407 */
[----:B------:R2:W-:Y:S02]  /*3f6d0*/  @P4 STG.E.U8 desc[UR20][R8.64], R7 ;  /* 0x0000000708004986 */ /* 0x0005e4000c101114 */
[----:B--2---:R-:W-:Y:S02]  /*3f6e0*/  F2FP.SATFINITE.E5M2.F32.PACK_AB_MERGE_C R9, R88, R90, RZ ;  /* 0x0000005a5809723e */ /* 0x004fe400048060ff */
[----:B------:R-:W2:Y:S04]  /*3f6f0*/  LDL.LU R90, [R1+0x178] ;  /* 0x00017800015a7983 */ /* 0x000ea80000300800 */
[----:B------:R-:W2:Y:S01]  /*3f700*/  LDL.LU R88, [R1+0x17c] ;  /* 0x00017c0001587983 */ /* 0x000ea20000300800 */
[----:B------:R-:W-:Y:S02]  /*3f710*/  IADD3 R4, P6, PT, R10, R68, RZ ;  /* 0x000000440a047210 */ /* 0x000fe40007fde0ff */
[----:B------:R-:W-:Y:S01]  /*3f720*/  ISETP.LT.AND P3, PT, R67, UR14, !P3 ;  /* 0x0000000e43007c0c */ /* 0x000fe2000df61270 */
[----:B------:R-:W-:Y:S01]  /*3f730*/  IMAD.MOV.U32 R13, RZ, RZ, R14 ;  /* 0x000000ffff0d7224 */ /* 0x000fe200078e000e */
[----:B----4-:R-:W-:Y:S01]  /*3f740*/  ISETP.GE.AND P2, PT, R11, UR4, PT ;  /* 0x000000040b007c0c */ /* 0x010fe2000bf46270 */
[----:B------:R-:W-:Y:S01]  /*3f750*/  IMAD.X R5, R12, 0x1, R69, P6 ;  /* 0x000000010c057824 */ /* 0x000fe200030e0645 */
[----:B------:R-:W4:Y:S01]  /*3f760*/  LDCU UR4, c[0x0][0x39c] ;  /* 0x00007380ff0477ac */ /* 0x000f220008000800 */
[----:B------:R-:W-:Y:S01]  /*3f770*/  VIADD R12, R10, UR28 ;  /* 0x0000001c0a0c7c36 */ /* 0x000fe20008000000 */
[----:B------:R-:W-:Y:S01]  /*3f780*/  SHF.R.S32.HI R13, RZ, 0x8, R13 ;  /* 0x00000008ff0d7819 */ /* 0x000fe2000001140d */
[----:B------:R-:W-:Y:S01]  /*3f790*/  VIADD R6, R0, 0x5f ;  /* 0x0000005f00067836 */ /* 0x000fe20000000000 */
[----:B-----5:R-:W-:Y:S01]  /*3f7a0*/  ISETP.LT.AND P6, PT, R66, UR9, !P5 ;  /* 0x0000000942007c0c */ /* 0x020fe2000efc1270 */
[----:B------:R-:W5:Y:S01]  /*3f7b0*/  LDCU UR9, c[0x0][0x398] ;  /* 0x00007300ff0977ac */ /* 0x000f620008000800 */
[----:B------:R-:W-:-:S02]  /*3f7c0*/  SHF.R.S32.HI R14, RZ, 0x1f, R12 ;  /* 0x0000001fff0e7819 */ /* 0x000fc4000001140c */
[----:B------:R-:W-:Y:S01]  /*3f7d0*/  IADD3 R10, P4, PT, R12, R3, RZ ;  /* 0x000000030c0a7210 */ /* 0x000fe20007f9e0ff */
[----:B------:R0:W-:Y:S01]  /*3f7e0*/  @P3 STG.E.U8 desc[UR20][R4.64], R13 ;  /* 0x0000000d04003986 */ /* 0x0001e2000c101114 */
[----:B-1----:R-:W-:Y:S01]  /*3f7f0*/  ISETP.LT.AND P5, PT, R67, UR12, !P5 ;  /* 0x0000000c43007c0c */ /* 0x002fe2000efa1270 */
[----:B------:R-:W1:Y:S01]  /*3f800*/  LDCU UR12, c[0x0][0x398] ;  /* 0x00007300ff0c77ac */ /* 0x000e620008000800 */
[----:B------:R-:W-:Y:S01]  /*3f810*/  ISETP.GE.AND P3, PT, R6, UR6, PT ;  /* 0x0000000606007c0c */ /* 0x000fe2000bf66270 */
[----:B------:R-:W-:Y:S01]  /*3f820*/  IMAD.X R11, R14, 0x1, R2, P4 ;  /* 0x000000010e0b7824 */ /* 0x000fe200020e0602 */
[----:B------:R-:W-:Y:S02]  /*3f830*/  IADD3 R6, P4, PT, R12, R68, RZ ;  /* 0x000000440c067210 */ /* 0x000fe40007f9e0ff */
[----:B------:R-:W-:Y:S01]  /*3f840*/  F2FP.SATFINITE.E5M2.F32.PACK_AB_MERGE_C R33, R33, R32, RZ ;  /* 0x000000202121723e */ /* 0x000fe200048060ff */
[----:B------:R-:W1:Y:S02]  /*3f850*/  LDCU UR6, c[0x0][0x398] ;  /* 0x00007300ff0677ac */ /* 0x000e640008000800 */
[----:B------:R-:W-:Y:S01]  /*3f860*/  IMAD.X R7, R14, 0x1, R69, P4 ;  /* 0x000000010e077824 */ /* 0x000fe200020e0645 */
[----:B------:R3:W-:Y:S01]  /*3f870*/  @P6 STG.E.U8 desc[UR20][R10.64], R9 ;  /* 0x000000090a006986 */ /* 0x0007e2000c101114 */
[----:B0-----:R-:W-:Y:S01]  /*3f880*/  VIADD R4, R0, 0x60 ;  /* 0x0000006000047836 */ /* 0x001fe20000000000 */
[----:B------:R-:W-:Y:S01]  /*3f890*/  PRMT R5, R9, 0x9910, RZ ;  /* 0x0000991009057816 */ /* 0x000fe200000000ff */
[----:B------:R-:W-:Y:S01]  /*3f8a0*/  VIADD R12, R12, UR28 ;  /* 0x0000001c0c0c7c36 */ /* 0x000fe20008000000 */
[----:B------:R-:W-:Y:S01]  /*3f8b0*/  @P5 STG.E.U8 desc[UR20][R6.64], R33 ;  /* 0x0000002106005986 */ /* 0x000fe2000c101114 */
[----:B------:R-:W-:Y:S01]  /*3f8c0*/  ISETP.LT.AND P5, PT, R66, UR10, !P0 ;  /* 0x0000000a42007c0c */ /* 0x000fe2000c7a1270 */
[----:B------:R-:W0:Y:S01]  /*3f8d0*/  LDCU UR10, c[0x0][0x398] ;  /* 0x00007300ff0a77ac */ /* 0x000e220008000800 */
[----:B----4-:R-:W-:-:S02]  /*3f8e0*/  ISETP.GE.AND P4, PT, R4, UR4, PT ;  /* 0x0000000404007c0c */ /* 0x010fc4000bf86270 */
[----:B------:R-:W-:Y:S01]  /*3f8f0*/  SHF.R.S32.HI R8, RZ, 0x1f, R12 ;  /* 0x0000001fff087819 */ /* 0x000fe2000001140c */
[----:B------:R-:W4:Y:S01]  /*3f900*/  LDCU UR4, c[0x0][0x39c] ;  /* 0x00007380ff0477ac */ /* 0x000f220008000800 */
[----:B------:R-:W-:Y:S01]  /*3f910*/  IADD3 R4, P6, PT, R12, R3, RZ ;  /* 0x000000030c047210 */ /* 0x000fe20007fde0ff */
[----:B---3--:R-:W-:Y:S01]  /*3f920*/  IMAD.MOV.U32 R11, RZ, RZ, R5 ;  /* 0x000000ffff0b7224 */ /* 0x008fe200078e0005 */
[----:B------:R-:W-:Y:S01]  /*3f930*/  F2FP.SATFINITE.E5M2.F32.PACK_AB_MERGE_C R35, R35, R34, RZ ;  /* 0x000000222323723e */ /* 0x000fe200048060ff */
[----:B------:R-:W3:Y:S02]  /*3f940*/  LDCU UR14, c[0x0][0x398] ;  /* 0x00007300ff0e77ac */ /* 0x000ee40008000800 */
[----:B------:R-:W-:Y:S01]  /*3f950*/  IMAD.X R5, R8, 0x1, R2, P6 ;  /* 0x0000000108057824 */ /* 0x000fe200030e0602 */
[----:B------:R-:W-:-:S05]  /*3f960*/  SHF.R.S32.HI R11, RZ, 0x8, R11 ;  /* 0x00000008ff0b7819 */ /* 0x000fca000001140b */
[----:B------:R2:W-:Y:S02]  /*3f970*/  @P5 STG.E.U8 desc[UR20][R4.64], R11 ;  /* 0x0000000b04005986 */ /* 0x0005e4000c101114 */
[----:B--2---:R-:W-:Y:S02]  /*3f980*/  F2FP.SATFINITE.E5M2.F32.PACK_AB_MERGE_C R11, R88, R90, RZ ;  /* 0x0000005a580b723e */ /* 0x004fe400048060ff */
[----:B------:R-:W2:Y:S04]  /*3f990*/  LDL.LU R90, [R1+0x180] ;  /* 0x00018000015a7983 */ /* 0x000ea80000300800 */
[----:B------:R-:W2:Y:S01]  /*3f9a0*/  LDL.LU R88, [R1+0x184] ;  /* 0x0001840001587983 */ /* 0x000ea20000300800 */
[----:B-1----:R-:W-:Y:S02]  /*3f9b0*/  ISETP.LT.AND P0, PT, R67, UR6, !P0 ;  /* 0x0000000643007c0c */ /* 0x002fe4000c701270 */
[----:B------:R-:W-:Y:S01]  /*3f9c0*/  PRMT R13, R33, 0x9910, RZ ;  /* 0x00009910210d7816 */ /* 0x000fe200000000ff */
[----:B------:R-:W-:Y:S01]  /*3f9d0*/  VIADD R14, R0, 0x61 ;  /* 0x00000061000e7836 */ /* 0x000fe20000000000 */
[C---:B------:R-:W-:Y:S01]  /*3f9e0*/  IADD3 R6, P6, PT, R12.reuse, R68, RZ ;  /* 0x000000440c067210 */ /* 0x040fe20007fde0ff */
[----:B------:R-:W-:Y:S01]  /*3f9f0*/  VIADD R12, R12, UR28 ;  /* 0x0000001c0c0c7c36 */ /* 0x000fe20008000000 */
[----:B------:R-:W-:Y:S01]  /*3fa00*/  SHF.R.S32.HI R13, RZ, 0x8, R13 ;  /* 0x00000008ff0d7819 */ /* 0x000fe2000001140d */
[----:B------:R-:W1:Y:S02]  /*3fa10*/  LDCU UR6, c[0x0][0x39c] ;  /* 0x00007380ff0677ac */ /* 0x000e640008000800 */
[----:B------:R-:W-:Y:S01]  /*3fa20*/  IMAD.X R7, R8, 0x1, R69, P6 ;  /* 0x0000000108077824 */ /* 0x000fe200030e0645 */
[----:B-----5:R-:W-:Y:S01]  /*3fa30*/  ISETP.LT.AND P5, PT, R66, UR9, !P2 ;  /* 0x0000000942007c0c */ /* 0x020fe2000d7a1270 */
[----:B------:R-:W5:Y:S01]  /*3fa40*/  LDCU UR9, c[0x0][0x398] ;  /* 0x00007300ff0977ac */ /* 0x000f620008000800 */
[----:B------:R-:W-:-:S02]  /*3fa50*/  ISETP.LT.AND P2, PT, R67, UR12, !P2 ;  /* 0x0000000c43007c0c */ /* 0x000fc4000d741270 */
[----:B------:R0:W-:Y:S01]  /*3fa60*/  @P0 STG.E.U8 desc[UR20][R6.64], R13 ;  /* 0x0000000d06000986 */ /* 0x0001e2000c101114 */
[----:B------:R-:W-:Y:S01]  /*3fa70*/  SHF.R.S32.HI R10, RZ, 0x1f, R12 ;  /* 0x0000001fff0a7819 */ /* 0x000fe2000001140c */
[----:B------:R-:W1:Y:S01]  /*3fa80*/  LDCU UR12, c[0x0][0x398] ;  /* 0x00007300ff0c77ac */ /* 0x000e620008000800 */
[C---:B------:R-:W-:Y:S02]  /*3fa90*/  IADD3 R8, P0, PT, R12.reuse, R3, RZ ;  /* 0x000000030c087210 */ /* 0x040fe40007f1e0ff */
[----:B------:R-:W-:-:S03]  /*3faa0*/  IADD3 R4, P6, PT, R12, R68, RZ ;  /* 0x000000440c047210 */ /* 0x000fc60007fde0ff */
[C---:B------:R-:W-:Y:S02]  /*3fab0*/  IMAD.X R9, R10.reuse, 0x1, R2, P0 ;  /* 0x000000010a097824 */ /* 0x040fe400000e0602 */
[----:B------:R-:W-:Y:S02]  /*3fac0*/  IMAD.X R5, R10, 0x1, R69, P6 ;  /* 0x000000010a057824 */ /* 0x000fe400030e0645 */
[----:B------:R-:W-:Y:S01]  /*3fad0*/  VIADD R12, R12, UR28 ;  /* 0x0000001c0c0c7c36 */ /* 0x000fe20008000000 */
[----:B0-----:R-:W-:Y:S01]  /*3fae0*/  PRMT R7, R11, 0x9910, RZ ;  /* 0x000099100b077816 */ /* 0x001fe200000000ff */
[----:B------:R0:W-:Y:S01]  /*3faf0*/  @P5 STG.E.U8 desc[UR20][R8.64], R11 ;  /* 0x0000000b08005986 */ /* 0x0001e2000c101114 */
[----:B------:R-:W-:Y:S01]  /*3fb00*/  ISETP.LT.AND P5, PT, R66, UR10, !P3 ;  /* 0x0000000a42007c0c */ /* 0x000fe2000dfa1270 */
[----:B------:R-:W1:Y:S01]  /*3fb10*/  LDCU UR10, c[0x0][0x398] ;  /* 0x00007300ff0a77ac */ /* 0x000e620008000800 */
[----:B------:R-:W-:Y:S01]  /*3fb20*/  SHF.R.S32.HI R10, RZ, 0x1f, R12 ;  /* 0x0000001fff0a7819 */ /* 0x000fe2000001140c */
[----:B------:R-:W-:Y:S01]  /*3fb30*/  @P2 STG.E.U8 desc[UR20][R4.64], R35 ;  /* 0x0000002304002986 */ /* 0x000fe2000c101114 */
[----:B------:R-:W-:Y:S01]  /*3fb40*/  IADD3 R6, P2, PT, R12, R3, RZ ;  /* 0x000000030c067210 */ /* 0x000fe20007f5e0ff */
[----:B0-----:R-:W-:-:S04]  /*3fb50*/  IMAD.MOV.U32 R11, RZ, RZ, R7 ;  /* 0x000000ffff0b7224 */ /* 0x001fc800078e0007 */
[----:B------:R-:W-:Y:S01]  /*3fb60*/  IMAD.X R7, R10, 0x1, R2, P2 ;  /* 0x000000010a077824 */ /* 0x000fe200010e0602 */
[----:B------:R-:W-:-:S05]  /*3fb70*/  SHF.R.S32.HI R11, RZ, 0x8, R11 ;  /* 0x00000008ff0b7819 */ /* 0x000fca000001140b */
[----:B------:R2:W-:Y:S02]  /*3fb80*/  @P5 STG.E.U8 desc[UR20][R6.64], R11 ;  /* 0x0000000b06005986 */ /* 0x0005e4000c101114 */
[----:B--2---:R-:W-:Y:S02]  /*3fb90*/  F2FP.SATFINITE.E5M2.F32.PACK_AB_MERGE_C R11, R88, R90, RZ ;  /* 0x0000005a580b723e */ /* 0x004fe400048060ff */
[----:B------:R-:W2:Y:S04]  /*3fba0*/  LDL.LU R90, [R1+0x188] ;  /* 0x00018800015a7983 */ /* 0x000ea80000300800 */
[----:B------:R-:W2:Y:S01]  /*3fbb0*/  LDL.LU R88, [R1+0x18c] ;  /* 0x00018c0001587983 */ /* 0x000ea20000300800 */
[----:B----4-:R-:W-:Y:S01]  /*3fbc0*/  ISETP.GE.AND P0, PT, R14, UR4, PT ;  /* 0x000000040e007c0c */ /* 0x010fe2000bf06270 */
[----:B------:R-:W0:Y:S01]  /*3fbd0*/  LDCU UR4, c[0x0][0x39c] ;  /* 0x00007380ff0477ac */ /* 0x000e220008000800 */
[----:B---3--:R-:W-:-:S02]  /*3fbe0*/  ISETP.LT.AND P3, PT, R67, UR14, !P3 ;  /* 0x0000000e43007c0c */ /* 0x008fc4000df61270 */
[----:B------:R-:W-:Y:S01]  /*3fbf0*/  IADD3 R4, P6, PT, R12, R68, RZ ;  /* 0x000000440c047210 */ /* 0x000fe20007fde0ff */
[----:B------:R-:W-:Y:S01]  /*3fc00*/  VIADD R14, R0, 0x62 ;  /* 0x00000062000e7836 */ /* 0x000fe20000000000 */
[----:B------:R-:W-:Y:S01]  /*3fc10*/  PRMT R13, R35, 0x9910, RZ ;  /* 0x00009910230d7816 */ /* 0x000fe200000000ff */
[----:B------:R-:W-:Y:S01]  /*3fc20*/  VIADD R12, R12, UR28 ;  /* 0x0000001c0c0c7c36 */ /* 0x000fe20008000000 */
[----:B------:R-:W-:Y:S01]  /*3fc30*/  F2FP.SATFINITE.E5M2.F32.PACK_AB_MERGE_C R37, R37, R36, RZ ;  /* 0x000000242525723e */ /* 0x000fe200048060ff */
[----:B------:R-:W-:Y:S01]  /*3fc40*/  IMAD.X R5, R10, 0x1, R69, P6 ;  /* 0x000000010a057824 */ /* 0x000fe200030e0645 */
[----:B------:R-:W-:Y:S01]  /*3fc50*/  SHF.R.S32.HI R13, RZ, 0x8, R13 ;  /* 0x00000008ff0d7819 */ /* 0x000fe2000001140d */
[----:B------:R-:W-:Y:S01]  /*3fc60*/  VIADD R9, R0, 0x63 ;  /* 0x0000006300097836 */ /* 0x000fe20000000000 */
[----:B------:R-:W-:Y:S01]  /*3fc70*/  SHF.R.S32.HI R10, RZ, 0x1f, R12 ;  /* 0x0000001fff0a7819 */ /* 0x000fe2000001140c */
[----:B------:R-:W3:Y:S01]  /*3fc80*/  LDCU UR14, c[0x0][0x398] ;  /* 0x00007300ff0e77ac */ /* 0x000ee20008000800 */
[----:B------:R-:W-:Y:S01]  /*3fc90*/  IADD3 R8, P5, PT, R12, R3, RZ ;  /* 0x000000030c087210 */ /* 0x000fe20007fbe0ff */
[----:B------:R4:W-:Y:S01]  /*3fca0*/  @P3 STG.E.U8 desc[UR20][R4.64], R13 ;  /* 0x0000000d04003986 */ /* 0x0009e2000c101114 */
[----:B-----5:R-:W-:Y:S01]  /*3fcb0*/  ISETP.LT.AND P6, PT, R66, UR9, !P4 ;  /* 0x0000000942007c0c */ /* 0x020fe2000e7c1270 */
[----:B------:R-:W5:Y:S01]  /*3fcc0*/  LDCU UR9, c[0x0][0x398] ;  /* 0x00007300ff0977ac */ /* 0x000f620008000800 */
[----:B0-----:R-:W-:Y:S01]  /*3fcd0*/  ISETP.GE.AND P2, PT, R14, UR4, PT ;  /* 0x000000040e007c0c */ /* 0x001fe2000bf46270 */
[----:B------:R-:W0:Y:S01]  /*3fce0*/  LDCU UR4, c[0x0][0x39c] ;  /* 0x00007380ff0477ac */ /* 0x000e220008000800 */
[----:B-1----:R-:W-:-:S02]  /*3fcf0*/  ISETP.LT.AND P4, PT, R67, UR12, !P4 ;  /* 0x0000000c43007c0c */ /* 0x002fc4000e781270 */
[----:B------:R-:W-:Y:S01]  /*3fd00*/  ISETP.GE.AND P3, PT, R9, UR6, PT ;  /* 0x0000000609007c0c */ /* 0x000fe2000bf66270 */
[----:B------:R-:W-:Y:S01]  /*3fd10*/  IMAD.X R9, R10, 0x1, R2, P5 ;  /* 0x000000010a097824 */ /* 0x000fe200028e0602 */
[----:B------:R-:W-:Y:S01]  /*3fd20*/  IADD3 R6, P5, PT, R12, R68, RZ ;  /* 0x000000440c067210 */ /* 0x000fe20007fbe0ff */
[----:B----4-:R-:W-:Y:S01]  /*3fd30*/  VIADD R4, R0, 0x64 ;  /* 0x0000006400047836 */ /* 0x010fe20000000000 */
[----:B------:R-:W-:Y:S01]  /*3fd40*/  PRMT R5, R11, 0x9910, RZ ;  /* 0x000099100b057816 */ /* 0x000fe200000000ff */
[----:B------:R-:W1:Y:S02]  /*3fd50*/  LDCU UR6, c[0x0][0x398] ;  /* 0x00007300ff0677ac */ /* 0x000e640008000800 */
[----:B------:R-:W-:Y:S01]  /*3fd60*/  IMAD.X R7, R10, 0x1, R69, P5 ;  /* 0x000000010a077824 */ /* 0x000fe200028e0645 */
[----:B------:R4:W-:Y:S01]  /*3fd70*/  @P6 STG.E.U8 desc[UR20][R8.64], R11 ;  /* 0x0000000b08006986 */ /* 0x0009e2000c101114 */
[----:B------:R-:W-:Y:S01]  /*3fd80*/  VIADD R12, R12, UR28 ;  /* 0x0000001c0c0c7c36 */ /* 0x000fe20008000000 */
[----:B------:R-:W1:Y:S02]  /*3fd90*/  LDCU UR12, c[0x0][0x398] ;  /* 0x00007300ff0c77ac */ /* 0x000e640008000800 */
[----:B------:R-:W-:Y:S01]  /*3fda0*/  @P4 STG.E.U8 desc[UR20][R6.64], R37 ;  /* 0x0000002506004986 */ /* 0x000fe2000c101114 */
[----:B------:R-:W-:Y:S01]  /*3fdb0*/  ISETP.LT.AND P4, PT, R66, UR10, !P0 ;  /* 0x0000000a42007c0c */ /* 0x000fe2000c781270 */
[----:B------:R-:W1:Y:S01]  /*3fdc0*/  LDCU UR10, c[0x0][0x398] ;  /* 0x00007300ff0a77ac */ /* 0x000e620008000800 */
[----:B0-----:R-:W-:-:S02]  /*3fdd0*/  ISETP.GE.AND P5, PT, R4, UR4, PT ;  /* 0x0000000404007c0c */ /* 0x001fc4000bfa6270 */
[----:B------:R-:W-:Y:S01]  /*3fde0*/  SHF.R.S32.HI R10, RZ, 0x1f, R12 ;  /* 0x0000001fff0a7819 */ /* 0x000fe2000001140c */
[----:B------:R-:W0:Y:S01]  /*3fdf0*/  LDCU UR4, c[0x0][0x39c] ;  /* 0x00007380ff0477ac */ /* 0x000e220008000800 */
[----:B------:R-:W-:Y:S01]  /*3fe00*/  IADD3 R4, P6, PT, R12, R3, RZ ;  /* 0x000000030c047210 */ /* 0x000fe20007fde0ff */
[----:B----4-:R-:W-:-:S04]  /*3fe10*/  IMAD.MOV.U32 R11, RZ, RZ, R5 ;  /* 0x000000ffff0b7224 */ /* 0x010fc800078e0005 */
[----:B------:R-:W-:Y:S01]  /*3fe20*/  IMAD.X R5, R10, 0x1, R2, P6 ;  /* 0x000000010a057824 */ /* 0x000fe200030e0602 */
[----:B------:R-:W-:-:S05]  /*3fe30*/  SHF.R.S32.HI R11, RZ, 0x8, R11 ;  /* 0x00000008ff0b7819 */ /* 0x000fca000001140b */
[----:B------:R2:W-:Y:S02]  /*3fe40*/  @P4 STG.E.U8 desc[UR20][R4.64], R11 ;  /* 0x0000000b04004986 */ /* 0x0005e4000c101114 */
[----:B--2---:R-:W-:Y:S02]  /*3fe50*/  F2FP.SATFINITE.E5M2.F32.PACK_AB_MERGE_C R11, R88, R90, RZ ;  /* 0x0000005a580b723e */ /* 0x004fe400048060ff */
[----:B------:R-:W2:Y:S04]  /*3fe60*/  LDL.LU R90, [R1+0x190] ;  /* 0x00019000015a7983 */ /* 0x000ea80000300800 */
[----:B------:R-:W2:Y:S01]  /*3fe70*/  LDL.LU R88, [R1+0x194] ;  /* 0x0001940001587983 */ /* 0x000ea20000300800 */
[----:B-1----:R-:W-:Y:S02]  /*3fe80*/  ISETP.LT.AND P0, PT, R67, UR6, !P0 ;  /* 0x0000000643007c0c */ /* 0x002fe4000c701270 */
[----:B------:R-:W-:-:S02]  /*3fe90*/  PRMT R13, R37, 0x9910, RZ ;  /* 0x00009910250d7816 */ /* 0x000fc400000000ff */
[----:B------:R-:W-:Y:S01]  /*3fea0*/  F2FP.SATFINITE.E5M2.F32.PACK_AB_MERGE_C R39, R39, R38, RZ ;  /* 0x000000262727723e */ /* 0x000fe200048060ff */
[----:B------:R-:W-:Y:S01]  /*3feb0*/  VIADD R14, R0, 0x65 ;  /* 0x00000065000e7836 */ /* 0x000fe20000000000 */
[C---:B------:R-:W-:Y:S01]  /*3fec0*/  IADD3 R6, P6, PT, R12.reuse, R68, RZ ;  /* 0x000000440c067210 */ /* 0x040fe20007fde0ff */
[----:B------:R-:W-:Y:S01]  /*3fed0*/  VIADD R12, R12, UR28 ;  /* 0x0000001c0c0c7c36 */ /* 0x000fe20008000000 */
[----:B------:R-:W-:Y:S01]  /*3fee0*/  SHF.R.S32.HI R13, RZ, 0x8, R13 ;  /* 0x00000008ff0d7819 */ /* 0x000fe2000001140d */
[----:B------:R-:W1:Y:S02]  /*3fef0*/  LDCU UR6, c[0x0][0x39c] ;  /* 0x00007380ff0677ac */ /* 0x000e640008000800 */
[----:B------:R-:W-:Y:S01]  /*3ff00*/  IMAD.X R7, R10, 0x1, R69, P6 ;  /* 0x000000010a077824 */ /* 0x000fe200030e0645 */
[----:B-----5:R-:W-:Y:S01]  /*3ff10*/  ISETP.LT.AND P4, PT, R66, UR9, !P2 ;  /* 0x0000000942007c0c */ /* 0x020fe2000d781270 */
[----:B------:R-:W4:Y:S01]  /*3ff20*/  LDCU UR9, c[0x0][0x398] ;  /* 0x00007300ff0977ac */ /* 0x000f220008000800 */
[----:B------:R-:W-:-:S02]  /*3ff30*/  ISETP.LT.AND P2, PT, R67, UR12, !P2 ;  /* 0x0000000c43007c0c */ /* 0x000fc4000d741270 */
[----:B------:R5:W-:Y:S01]  /*3ff40*/  @P0 STG.E.U8 desc[UR20][R6.64], R13 ;  /* 0x0000000d06000986 */ /* 0x000be2000c101114 */
[----:B------:R-:W-:Y:S01]  /*3ff50*/  SHF.R.S32.HI R10, RZ, 0x1f, R12 ;  /* 0x0000001fff0a7819 */ /* 0x000fe2000001140c */
[----:B------:R-:W0:Y:S01]  /*3ff60*/  LDCU UR12, c[0x0][0x398] ;  /* 0x00007300ff0c77ac */ /* 0x000e220008000800 */
[C---:B------:R-:W-:Y:S02]  /*3ff70*/  IADD3 R8, P0, PT, R12.reuse, R3, RZ ;  /* 0x000000030c087210 */ /* 0x040fe40007f1e0ff */
[----:B------:R-:W-:-:S03]  /*3ff80*/  IADD3 R4, P6, PT, R12, R68, RZ ;  /* 0x000000440c047210 */ /* 0x000fc60007fde0ff */
[C---:B------:R-:W-:Y:S02]  /*3ff90*/  IMAD.X R9, R10.reuse, 0x1, R2, P0 ;  /* 0x000000010a097824 */ /* 0x040fe400000e0602 */
[----:B------:R-:W-:Y:S02]  /*3ffa0*/  IMAD.X R5, R10, 0x1, R69, P6 ;  /* 0x000000010a057824 */ /* 0x000fe400030e0645 */
[----:B------:R-:W-:Y:S01]  /*3ffb0*/  VIADD R12, R12, UR28 ;  /* 0x0000001c0c0c7c36 */ /* 0x000fe20008000000 */
[----:B-----5:R-:W-:Y:S01]  /*3ffc0*/  PRMT R7, R11, 0x9910, RZ ;  /* 0x000099100b077816 */ /* 0x020fe200000000ff */
[----:B------:R5:W-:Y:S01]  /*3ffd0*/  @P4 STG.E.U8 desc[UR20][R8.64], R11 ;  /* 0x0000000b08004986 */ /* 0x000be2000c101114 */
[----:B------:R-:W-:Y:S01]  /*3ffe0*/  ISETP.LT.AND P4, PT, R66, UR10, !P3 ;  /* 0x0000000a42007c0c */ /* 0x000fe2000df81270 */
[----:B------:R-:W0:Y:S01]  /*3fff0*/  LDCU UR10, c[0x0][0x398] ;  /* 0x00007300ff0a77ac */ /* 0x000e220008000800 */
[----:B------:R-:W-:Y:S01]  /*40000*/  SHF.R.S32.HI R10, RZ, 0x1f, R12 ;  /* 0x0000001fff0a7819 */ /* 0x000fe2000001140c */
[----:B------:R-:W-:Y:S01]  /*40010*/  @P2 STG.E.U8 desc[UR20][R4.64], R39 ;  /* 0x0000002704002986 */ /* 0x000fe2000c101114 */
[----:B------:R-:W-:Y:S01]  /*40020*/  IADD3 R6, P2, PT, R12, R3, RZ ;  /* 0x000000030c067210 */ /* 0x000fe20007f5e0ff */
[----:B-----5:R-:W-:-:S04]  /*40030*/  IMAD.MOV.U32 R11, RZ, RZ, R7 ;  /* 0x000000ffff0b7224 */ /* 0x020fc800078e0007 */
[----:B------:R-:W-:Y:S01]  /*40040*/  IMAD.X R7, R10, 0x1, R2, P2 ;  /* 0x000000010a077824 */ /* 0x000fe200010e0602 */
[----:B------:R-:W-:-:S05]  /*40050*/  SHF.R.S32.HI R11, RZ, 0x8, R11 ;  /* 0x00000008ff0b7819 */ /* 0x000fca000001140b */
[----:B------:R2:W-:Y:S02]  /*40060*/  @P4 STG.E.U8 desc[UR20][R6.64], R11 ;  /* 0x0000000b06004986 */ /* 0x0005e4000c101114 */
[----:B--2---:R-:W-:Y:S02]  /*40070*/  F2FP.SATFINITE.E5M2.F32.PACK_AB_MERGE_C R11, R88, R90, RZ ;  /* 0x0000005a580b723e */ /* 0x004fe400048060ff */
[----:B------:R-:W2:Y:S04]  /*40080*/  LDL.LU R90, [R1+0x198] ;  /* 0x00019800015a7983 */ /* 0x000ea80000300800 */
[----:B------:R-:W2:Y:S01]  /*40090*/  LDL.LU R88, [R1+0x19c] ;  /* 0x00019c0001587983 */ /* 0x000ea20000300800 */
[----:B0-----:R-:W-:Y:S01]  /*400a0*/  ISETP.GE.AND P0, PT, R14, UR4, PT ;  /* 0x000000040e007c0c */ /* 0x001fe2000bf06270 */
[----:B------:R-:W0:Y:S01]  /*400b0*/  LDCU UR4, c[0x0][0x39c] ;  /* 0x00007380ff0477ac */ /* 0x000e220008000800 */
[----:B---3--:R-:W-:-:S02]  /*400c0*/  ISETP.LT.AND P3, PT, R67, UR14, !P3 ;  /* 0x0000000e43007c0c */ /* 0x008fc4000df61270 */
[----:B------:R-:W-:Y:S01]  /*400d0*/  IADD3 R4, P6, PT, R12, R68, RZ ;  /* 0x000000440c047210 */ /* 0x000fe20007fde0ff */
[----:B------:R-:W-:Y:S01]  /*400e0*/  VIADD R14, R0, 0x66 ;  /* 0x00000066000e7836 */ /* 0x000fe20000000000 */
[----:B------:R-:W-:Y:S01]  /*400f0*/  PRMT R13, R39, 0x9910, RZ ;  /* 0x00009910270d7816 */ /* 0x000fe200000000ff */
[----:B------:R-:W-:Y:S02]  /*40100*/  VIADD R12, R12, UR28 ;  /* 0x0000001c0c0c7c36 */ /* 0x000fe40008000000 */
[----:B------:R-:W-:Y:S01]  /*40110*/  VIADD R9, R0, 0x67 ;  /* 0x0000006700097836 */ /* 0x000fe20000000000 */
[----:B------:R-:W-:Y:S01]  /*40120*/  SHF.R.S32.HI R13, RZ, 0x8, R13 ;  /* 0x00000008ff0d7819 */ /* 0x000fe2000001140d */
[----:B------:R-:W-:Y:S01]  /*40130*/  IMAD.X R5, R10, 0x1, R69, P6 ;  /* 0x000000010a057824 */ /* 0x000fe200030e0645 */
[----:B------:R-:W-:Y:S02]  /*40140*/  SHF.R.S32.HI R10, RZ, 0x1f, R12 ;  /* 0x0000001fff0a7819 */ /* 0x000fe4000001140c */
[----:B------:R-:W-:Y:S01]  /*40150*/  F2FP.SATFINITE.E5M2.F32.PACK_AB_MERGE_C R41, R41, R40, RZ ;  /* 0x000000282929723e */ /* 0x000fe200048060ff */
[----:B------:R-:W-:Y:S01]  /*40160*/  VIADD R6, R0, 0x68 ;  /* 0x0000006800067836 */ /* 0x000fe20000000000 */
[----:B------:R-:W-:Y:S01]  /*40170*/  IADD3 R8, P4, PT, R12, R3, RZ ;  /* 0x000000030c087210 */ /* 0x000fe20007f9e0ff */
[----:B------:R-:W3:Y:S01]  /*40180*/  LDCU UR14, c[0x0][0x398] ;  /* 0x00007300ff0e77ac */ /* 0x000ee20008000800 */
[----:B0-----:R-:W-:Y:S01]  /*40190*/  ISETP.GE.AND P2, PT, R14, UR4, PT ;  /* 0x000000040e007c0c */ /* 0x001fe2000bf46270 */
[----:B------:R-:W0:Y:S01]  /*401a0*/  LDCU UR4, c[0x0][0x39c] ;  /* 0x00007380ff0477ac */ /* 0x000e220008000800 */
[----:B----4-:R-:W-:Y:S01]  /*401b0*/  ISETP.LT.AND P6, PT, R66, UR9, !P5 ;  /* 0x0000000942007c0c */ /* 0x010fe2000efc1270 */
[----:B------:R4:W-:Y:S01]  /*401c0*/  @P3 STG.E.U8 desc[UR20][R4.64], R13 ;  /* 0x0000000d04003986 */ /* 0x0009e2000c101114 */
[----:B------:R-:W-:Y:S01]  /*401d0*/  ISETP.LT.AND P5, PT, R67, UR12, !P5 ;  /* 0x0000000c43007c0c */ /* 0x000fe2000efa1270 */
[----:B------:R-:W5:Y:S01]  /*401e0*/  LDCU UR9, c[0x0][0x398] ;  /* 0x00007300ff0977ac */ /* 0x000f620008000800 */
[----:B-1----:R-:W-:Y:S01]  /*401f0*/  ISETP.GE.AND P3, PT, R9, UR6, PT ;  /* 0x0000000609007c0c */ /* 0x002fe2000bf66270 */
[----:B------:R-:W-:Y:S01]  /*40200*/  IMAD.X R9, R10, 0x1, R2, P4 ;  /* 0x000000010a097824 */ /* 0x000fe200020e0602 */
[----:B------:R-:W-:Y:S01]  /*40210*/  PRMT R7, R11, 0x9910, RZ ;  /* 0x000099100b077816 */ /* 0x000fe200000000ff */
[----:B------:R-:W1:Y:S01]  /*40220*/  LDCU UR6, c[0x0][0x398] ;  /* 0x00007300ff0677ac */ /* 0x000e620008000800 */
[----:B------:R-:W0:Y:S01]  /*40230*/  LDCU UR12, c[0x0][0x398] ;  /* 0x00007300ff0c77ac */ /* 0x000e220008000800 */
[----:B----4-:R-:W-:-:S04]  /*40240*/  IADD3 R4, P4, PT, R12, R68, RZ ;  /* 0x000000440c047210 */ /* 0x010fc80007f9e0ff */
[----:B------:R4:W-:Y:S01]  /*40250*/  @P6 STG.E.U8 desc[UR20][R8.64], R11 ;  /* 0x0000000b08006986 */ /* 0x0009e2000c101114 */
[----:B------:R-:W-:Y:S02]  /*40260*/  IMAD.X R5, R10, 0x1, R69, P4 ;  /* 0x000000010a057824 */ /* 0x000fe400020e0645 */
[----:B------:R-:W-:-:S03]  /*40270*/  VIADD R12, R12, UR28 ;  /* 0x0000001c0c0c7c36 */ /* 0x000fc60008000000 */
[----:B------:R-:W-:Y:S01]  /*40280*/  @P5 STG.E.U8 desc[UR20][R4.64], R41 ;  /* 0x0000002904005986 */ /* 0x000fe2000c101114 */
[----:B------:R-:W-:Y:S01]  /*40290*/  ISETP.LT.AND P5, PT, R66, UR10, !P0 ;  /* 0x0000000a42007c0c */ /* 0x000fe2000c7a1270 */
[----:B------:R-:W1:Y:S01]  /*402a0*/  LDCU UR10, c[0x0][0x398] ;  /* 0x00007300ff0a77ac */ /* 0x000e620008000800 */
[----:B0-----:R-:W-:Y:S01]  /*402b0*/  ISETP.GE.AND P4, PT, R6, UR4, PT ;  /* 0x0000000406007c0c */ /* 0x001fe2000bf86270 */
[----:B----4-:R-:W-:Y:S01]  /*402c0*/  IMAD.MOV.U32 R11, RZ, RZ, R7 ;  /* 0x000000ffff0b7224 */ /* 0x010fe200078e0007 */
[----:B------:R-:W-:Y:S01]  /*402d0*/  SHF.R.S32.HI R10, RZ, 0x1f, R12 ;  /* 0x0000001fff0a7819 */ /* 0x000fe2000001140c */
[----:B------:R-:W0:Y:S01]  /*402e0*/  LDCU UR4, c[0x0][0x39c] ;  /* 0x00007380ff0477ac */ /* 0x000e220008000800 */
[----:B------:R-:W-:Y:S02]  /*402f0*/  IADD3 R6, P6, PT, R12, R3, RZ ;  /* 0x000000030c067210 */ /* 0x000fe40007fde0ff */
[----:B------:R-:W-:-:S03]  /*40300*/  SHF.R.S32.HI R11, RZ, 0x8, R11 ;  /* 0x00000008ff0b7819 */ /* 0x000fc6000001140b */
[----:B------:R-:W-:-:S05]  /*40310*/  IMAD.X R7, R10, 0x1, R2, P6 ;  /* 0x000000010a077824 */ /* 0x000fca00030e0602 */
[----:B------:R2:W-:Y:S02]  /*40320*/  @P5 STG.E.U8 desc[UR20][R6.64], R11 ;  /* 0x0000000b06005986 */ /* 0x0005e4000c101114 */
[----:B--2---:R-:W-:Y:S02]  /*40330*/  F2FP.SATFINITE.E5M2.F32.PACK_AB_MERGE_C R11, R88, R90, RZ ;  /* 0x0000005a580b723e */ /* 0x004fe400048060ff */
[----:B------:R-:W2:Y:S04]  /*40340*/  LDL.LU R90, [R1+0x1a0] ;  /* 0x0001a000015a7983 */ /* 0x000ea80000300800 */
[----:B------:R-:W2:Y:S01]  /*40350*/  LDL.LU R88, [R1+0x1a4] ;  /* 0x0001a40001587983 */ /* 0x000ea20000300800 */
[----:B-1----:R-:W-:Y:S02]  /*40360*/  ISETP.LT.AND P0, PT, R67, UR6, !P0 ;  /* 0x0000000643007c0c */ /* 0x002fe4000c701270 */
[----:B------:R-:W-:Y:S01]  /*40370*/  F2FP.SATFINITE.E5M2.F32.PACK_AB_MERGE_C R43, R43, R42, RZ ;  /* 0x0000002a2b2b723e */ /* 0x000fe200048060ff */
[----:B------:R-:W-:Y:S01]  /*40380*/  VIADD R14, R0, 0x69 ;  /* 0x00000069000e7836 */ /* 0x000fe20000000000 */
[----:B------:R-:W-:-:S02]  /*40390*/  IADD3 R4, P6, PT, R12, R68, RZ ;  /* 0x000000440c047210 */ /* 0x000fc40007fde0ff */
[----:B------:R-:W-:Y:S01]  /*403a0*/  PRMT R13, R41, 0x9910, RZ ;  /* 0x00009910290d7816 */ /* 0x000fe200000000ff */
[----:B------:R-:W1:Y:S02]  /*403b0*/  LDCU UR6, c[0x0][0x39c] ;  /* 0x00007380ff0677ac */ /* 0x000e640008000800 */
[----:B------:R-:W-:Y:S01]  /*403c0*/  IMAD.X R5, R10, 0x1, R69, P6 ;  /* 0x000000010a057824 */ /* 0x000fe200030e0645 */
[----:B------:R-:W-:Y:S01]  /*403d0*/  SHF.R.S32.HI R13, RZ, 0x8, R13 ;  /* 0x00000008ff0d7819 */ /* 0x000fe2000001140d */
[----:B------:R-:W-:-:S04]  /*403e0*/  VIADD R12, R12, UR28 ;  /* 0x0000001c0c0c7c36 */ /* 0x000fc80008000000 */
[----:B------:R4:W-:Y:S01]  /*403f0*/  @P0 STG.E.U8 desc[UR20][R4.64], R13 ;  /* 0x0000000d04000986 */ /* 0x0009e2000c101114 */
[----:B-----5:R-:W-:Y:S01]  /*40400*/  ISETP.LT.AND P0, PT, R66, UR9, !P2 ;  /* 0x0000000942007c0c */ /* 0x020fe2000d701270 */
[----:B------:R-:W5:Y:S01]  /*40410*/  LDCU UR9, c[0x0][0x398] ;  /* 0x00007300ff0977ac */ /* 0x000f620008000800 */
[----:B------:R-:W-:Y:S02]  /*40420*/  ISETP.LT.AND P2, PT, R67, UR12, !P2 ;  /* 0x0000000c43007c0c */ /* 0x000fe4000d741270 */
[----:B------:R-:W-:Y:S01]  /*40430*/  SHF.R.S32.HI R10, RZ, 0x1f, R12 ;  /* 0x0000001fff0a7819 */ /* 0x000fe2000001140c */
[----:B------:R-:W0:Y:S01]  /*40440*/  LDCU UR12, c[0x0][0x398] ;  /* 0x00007300ff0c77ac */ /* 0x000e220008000800 */
[C---:B------:R-:W-:Y:S02]  /*40450*/  IADD3 R8, P5, PT, R12.reuse, R3, RZ ;  /* 0x000000030c087210 */ /* 0x040fe40007fbe0ff */
[----:B------:R-:W-:-:S03]  /*40460*/  IADD3 R6, P6, PT, R12, R68, RZ ;  /* 0x000000440c067210 */ /* 0x000fc60007fde0ff */
[C---:B------:R-:W-:Y:S02]  /*40470*/  IMAD.X R9, R10.reuse, 0x1, R2, P5 ;  /* 0x000000010a097824 */ /* 0x040fe400028e0602 */
[----:B------:R-:W-:Y:S02]  /*40480*/  IMAD.X R7, R10, 0x1, R69, P6 ;  /* 0x000000010a077824 */ /* 0x000fe400030e0645 */
[----:B------:R-:W-:Y:S01]  /*40490*/  VIADD R12, R12, UR28 ;  /* 0x0000001c0c0c7c36 */ /* 0x000fe20008000000 */
[----:B------:R-:W-:Y:S01]  /*404a0*/  @P0 STG.E.U8 desc[UR20][R8.64], R11 ;  /* 0x0000000b08000986 */ /* 0x000fe2000c101114 */
[----:B---3--:R-:W-:Y:S01]  /*404b0*/  ISETP.LT.AND P0, PT, R67, UR14, !P3 ;  /* 0x0000000e43007c0c */ /* 0x008fe2000df01270 */
[----:B------:R-:W3:Y:S02]  /*404c0*/  LDCU UR14, c[0x0][0x398] ;  /* 0x00007300ff0e77ac */ /* 0x000ee40008000800 */
[----:B------:R0:W-:Y:S01]  /*404d0*/  @P2 STG.E.U8 desc[UR20][R6.64], R43 ;  /* 0x0000002b06002986 */ /* 0x0001e2000c101114 */
[----:B------:R-:W-:Y:S01]  /*404e0*/  ISETP.LT.AND P2, PT, R66, UR10, !P3 ;  /* 0x0000000a42007c0c */ /* 0x000fe2000df41270 */
[----:B------:R-:W1:Y:S01]  /*404f0*/  LDCU UR10, c[0x0][0x398] ;  /* 0x00007300ff0a77ac */ /* 0x000e620008000800 */
[----:B------:R-:W-:-:S02]  /*40500*/  SHF.R.S32.HI R10, RZ, 0x1f, R12 ;  /* 0x0000001fff0a7819 */ /* 0x000fc4000001140c */
[C---:B----4-:R-:W-:Y:S02]  /*40510*/  IADD3 R4, P3, PT, R12.reuse, R3, RZ ;  /* 0x000000030c047210 */ /* 0x050fe40007f7e0ff */
[----:B------:R-:W-:Y:S02]  /*40520*/  PRMT R13, R11, 0x9910, RZ ;  /* 0x000099100b0d7816 */ /* 0x000fe400000000ff */
[----:B------:R-:W-:Y:S02]  /*40530*/  PRMT R15, R43, 0x9910, RZ ;  /* 0x000099102b0f7816 */ /* 0x000fe400000000ff */
[----:B0-----:R-:W-:Y:S01]  /*40540*/  IADD3 R6, P6, PT, R12, R68, RZ ;  /* 0x000000440c067210 */ /* 0x001fe20007fde0ff */
[C---:B------:R-:W-:Y:S01]  /*40550*/  IMAD.X R5, R10.reuse, 0x1, R2, P3 ;  /* 0x000000010a057824 */ /* 0x040fe200018e0602 */
[----:B------:R-:W-:Y:S02]  /*40560*/  SHF.R.S32.HI R13, RZ, 0x8, R13 ;  /* 0x00000008ff0d7819 */ /* 0x000fe4000001140d */
[----:B------:R-:W-:Y:S01]  /*40570*/  SHF.R.S32.HI R15, RZ, 0x8, R15 ;  /* 0x00000008ff0f7819 */ /* 0x000fe2000001140f */
[----:B------:R-:W-:-:S02]  /*40580*/  IMAD.X R7, R10, 0x1, R69, P6 ;  /* 0x000000010a077824 */ /* 0x000fc400030e0645 */
[----:B------:R-:W-:Y:S04]  /*40590*/  @P2 STG.E.U8 desc[UR20][R4.64], R13 ;  /* 0x0000000d04002986 */ /* 0x000fe8000c101114 */
[----:B------:R2:W-:Y:S02]  /*405a0*/  @P0 STG.E.U8 desc[UR20][R6.64], R15 ;  /* 0x0000000f06000986 */ /* 0x0005e4000c101114 */
[----:B--2---:R-:W-:Y:S02]  /*405b0*/  F2FP.SATFINITE.E5M2.F32.PACK_AB_MERGE_C R7, R88, R90, RZ ;  /* 0x0000005a5807723e */ /* 0x004fe400048060ff */
[----:B------:R-:W2:Y:S04]  /*405c0*/  LDL.LU R90, [R1+0x1a8] ;  /* 0x0001a800015a7983 */ /* 0x000ea80000300800 */
[----:B------:R-:W2:Y:S01]  /*405d0*/  LDL.LU R88, [R1+0x1ac] ;  /* 0x0001ac0001587983 */ /* 0x000ea20000300800 */
[----:B------:R-:W-:Y:S01]  /*405e0*/  ISETP.GE.AND P5, PT, R14, UR4, PT ;  /* 0x000000040e007c0c */ /* 0x000fe2000bfa6270 */
[----:B------:R-:W0:Y:S01]  /*405f0*/  LDCU UR4, c[0x0][0x39c] ;  /* 0x00007380ff0477ac */ /* 0x000e220008000800 */
[----:B------:R-:W-:-:S02]  /*40600*/  VIADD R14, R0, 0x6a ;  /* 0x0000006a000e7836 */ /* 0x000fc40000000000 */
[----:B------:R-:W-:Y:S01]  /*40610*/  VIADD R12, R12, UR28 ;  /* 0x0000001c0c0c7c36 */ /* 0x000fe20008000000 */
[----:B-----5:R-:W-:Y:S01]  /*40620*/  ISETP.LT.AND P2, PT, R66, UR9, !P4 ;  /* 0x0000000942007c0c */ /* 0x020fe2000e741270 */
[----:B------:R-:W4:Y:S01]  /*40630*/  LDCU UR9, c[0x0][0x398] ;  /* 0x00007300ff0977ac */ /* 0x000f220008000800 */
[----:B------:R-:W-:Y:S02]  /*40640*/  ISETP.LT.AND P4, PT, R67, UR12, !P4 ;  /* 0x0000000c43007c0c */ /* 0x000fe4000e781270 */
[----:B------:R-:W-:Y:S01]  /*40650*/  SHF.R.S32.HI R11, RZ, 0x1f, R12 ;  /* 0x0000001fff0b7819 */ /* 0x000fe2000001140c */
[----:B------:R-:W5:Y:S01]  /*40660*/  LDCU UR12, c[0x0][0x398] ;  /* 0x00007300ff0c77ac */ /* 0x000f620008000800 */
[C---:B------:R-:W-:Y:S02]  /*40670*/  IADD3 R8, P0, PT, R12.reuse, R3, RZ ;  /* 0x000000030c087210 */ /* 0x040fe40007f1e0ff */
[----:B------:R-:W-:Y:S02]  /*40680*/  IADD3 R10, P6, PT, R12, R68, RZ ;  /* 0x000000440c0a7210 */ /* 0x000fe40007fde0ff */
[----:B0-----:R-:W-:Y:S01]  /*40690*/  ISETP.GE.AND P3, PT, R14, UR4, PT ;  /* 0x000000040e007c0c */ /* 0x001fe2000bf66270 */
[----:B------:R-:W0:Y:S01]  /*406a0*/  LDCU UR4, c[0x0][0x39c] ;  /* 0x00007380ff0477ac */ /* 0x000e220008000800 */
[----:B------:R-:W-:Y:S01]  /*406b0*/  IMAD.X R9, R11, 0x1, R2, P0 ;  /* 0x000000010b097824 */ /* 0x000fe200000e0602 */
[----:B------:R-:W-:Y:S01]  /*406c0*/  F2FP.SATFINITE.E5M2.F32.PACK_AB_MERGE_C R45, R45, R44, RZ ;  /* 0x0000002c2d2d723e */ /* 0x000fe200048060ff */
[----:B------:R-:W-:-:S02]  /*406d0*/  IMAD.X R11, R11, 0x1, R69, P6 ;  /* 0x000000010b0b7824 */ /* 0x000fc400030e0645 */
[----:B------:R-:W-:Y:S01]  /*406e0*/  VIADD R14, R0, 0x6b ;  /* 0x0000006b000e7836 */ /* 0x000fe20000000000 */
[----:B------:R-:W-:Y:S01]  /*406f0*/  @P2 STG.E.U8 desc[UR20][R8.64], R7 ;  /* 0x0000000708002986 */ /* 0x000fe2000c101114 */
[----:B------:R-:W-:-:S03]  /*40700*/  VIADD R12, R12, UR28 ;  /* 0x0000001c0c0c7c36 */ /* 0x000fc60008000000 */
[----:B------:R3:W-:Y:S01]  /*40710*/  @P4 STG.E.U8 desc[UR20][R10.64], R45 ;  /* 0x0000002d0a004986 */ /* 0x0007e2000c101114 */
[----:B-1----:R-:W-:Y:S01]  /*40720*/  ISETP.LT.AND P4, PT, R66, UR10, !P5 ;  /* 0x0000000a42007c0c */ /* 0x002fe2000ef81270 */
[----:B------:R-:W-:Y:S01]  /*40730*/  VIADD R5, R0, 0x6c ;  /* 0x0000006c00057836 */ /* 0x000fe20000000000 */
[----:B------:R-:W-:Y:S01]  /*40740*/  ISETP.GE.AND P0, PT, R14, UR6, PT ;  /* 0x000000060e007c0c */ /* 0x000fe2000bf06270 */
[----:B------:R-:W1:Y:S01]  /*40750*/  LDCU UR6, c[0x0][0x39c] ;  /* 0x00007380ff0677ac */ /* 0x000e620008000800 */
[----:B------:R-:W-:Y:S02]  /*40760*/  SHF.R.S32.HI R14, RZ, 0x1f, R12 ;  /* 0x0000001fff0e7819 */ /* 0x000fe4000001140c */
[----:B------:R-:W-:Y:S01]  /*40770*/  IADD3 R4, P6, PT, R12, R3, RZ ;  /* 0x000000030c047210 */ /* 0x000fe20007fde0ff */
[----:B------:R-:W1:Y:S01]  /*40780*/  LDCU UR10, c[0x0][0x398] ;  /* 0x00007300ff0a77ac */ /* 0x000e620008000800 */
[----:B------:R-:W-:Y:S02]  /*40790*/  PRMT R6, R7, 0x9910, RZ ;  /* 0x0000991007067816 */ /* 0x000fe400000000ff */
[----:B0-----:R-:W-:Y:S01]  /*407a0*/  ISETP.GE.AND P2, PT, R5, UR4, PT ;  /* 0x0000000405007c0c */ /* 0x001fe2000bf46270 */
[----:B------:R-:W-:Y:S01]  /*407b0*/  IMAD.X R5, R14, 0x1, R2, P6 ;  /* 0x000000010e057824 */ /* 0x000fe200030e0602 */
[----:B---3--:R-:W-:Y:S01]  /*407c0*/  SHF.R.S32.HI R11, RZ, 0x8, R6 ;  /* 0x00000008ff0b7819 */ /* 0x008fe20000011406 */
[----:B------:R-:W0:Y:S01]  /*407d0*/  LDCU UR4, c[0x0][0x39c] ;  /* 0x00007380ff0477ac */ /* 0x000e220008000800 */
[C---:B------:R-:W-:Y:S01]  /*407e0*/  IADD3 R6, P6, PT, R12.reuse, R68, RZ ;  /* 0x000000440c067210 */ /* 0x040fe20007fde0ff */
[----:B------:R-:W-:Y:S01]  /*407f0*/  VIADD R12, R12, UR28 ;  /* 0x0000001c0c0c7c36 */ /* 0x000fe20008000000 */
[----:B----4-:R-:W-:Y:S01]  /*40800*/  ISETP.LT.AND P5, PT, R67, UR9, !P5 ;  /* 0x0000000943007c0c */ /* 0x010fe2000efa1270 */
[----:B------:R3:W-:Y:S01]  /*40810*/  @P4 STG.E.U8 desc[UR20][R4.64], R11 ;  /* 0x0000000b04004986 */ /* 0x0007e2000c101114 */
[----:B-----5:R-:W-:Y:S01]  /*40820*/  ISETP.LT.AND P4, PT, R66, UR12, !P3 ;  /* 0x0000000c42007c0c */ /* 0x020fe2000df81270 */
[----:B------:R-:W-:Y:S01]  /*40830*/  IMAD.X R7, R14, 0x1, R69, P6 ;  /* 0x000000010e077824 */ /* 0x000fe200030e0645 */
[----:B------:R-:W-:Y:S01]  /*40840*/  PRMT R13, R45, 0x9910, RZ ;  /* 0x000099102d0d7816 */ /* 0x000fe200000000ff */
[----:B------:R-:W4:Y:S01]  /*40850*/  LDCU UR9, c[0x0][0x398] ;  /* 0x00007300ff0977ac */ /* 0x000f220008000800 */
[----:B------:R-:W-:-:S02]  /*40860*/  SHF.R.S32.HI R10, RZ, 0x1f, R12 ;  /* 0x0000001fff0a7819 */ /* 0x000fc4000001140c */
[----:B------:R-:W-:Y:S01]  /*40870*/  IADD3 R8, P6, PT, R12, R3, RZ ;  /* 0x000000030c087210 */ /* 0x000fe20007fde0ff */
[----:B------:R-:W5:Y:S01]  /*40880*/  LDCU UR12, c[0x0][0x398] ;  /* 0x00007300ff0c77ac */ /* 0x000f620008000800 */
[----:B------:R-:W-:-:S03]  /*40890*/  SHF.R.S32.HI R13, RZ, 0x8, R13 ;  /* 0x00000008ff0d7819 */ /* 0x000fc6000001140d */
[----:B------:R-:W-:Y:S02]  /*408a0*/  IMAD.X R9, R10, 0x1, R2, P6 ;  /* 0x000000010a097824 */ /* 0x000fe400030e0602 */
[----:B------:R-:W-:Y:S01]  /*408b0*/  @P5 STG.E.U8 desc[UR20][R6.64], R13 ;  /* 0x0000000d06005986 */ /* 0x000fe2000c101114 */
[----:B--2---:R-:W-:-:S04]  /*408c0*/  F2FP.SATFINITE.E5M2.F32.PACK_AB_MERGE_C R15, R88, R90, RZ ;  /* 0x0000005a580f723e */ /* 0x004fc800048060ff */
[----:B---3--:R-:W-:Y:S01]  /*408d0*/  PRMT R11, R15, 0x9910, RZ ;  /* 0x000099100f0b7816 */ /* 0x008fe200000000ff */
[----:B------:R2:W-:Y:S02]  /*408e0*/  @P4 STG.E.U8 desc[UR20][R8.64], R15 ;  /* 0x0000000f08004986 */ /* 0x0005e4000c101114 */
[----:B--2---:R-:W-:Y:S02]  /*408f0*/  F2FP.SATFINITE.E5M2.F32.PACK_AB_MERGE_C R15, R92, R89, RZ ;  /* 0x000000595c0f723e */ /* 0x004fe400048060ff */
[----:B------:R-:W2:Y:S04]  /*40900*/  LDL.LU R89, [R1+0x1b8] ;  /* 0x0001b80001597983 */ /* 0x000ea80000300800 */
[----:B------:R-:W2:Y:S01]  /*40910*/  LDL.LU R92, [R1+0x1bc] ;  /* 0x0001bc00015c7983 */ /* 0x000ea20000300800 */
[C---:B------:R-:W-:Y:S01]  /*40920*/  VIADD R4, R0.reuse, 0x6d ;  /* 0x0000006d00047836 */ /* 0x040fe20000000000 */
[----:B------:R-:W-:Y:S01]  /*40930*/  ISETP.LT.AND P3, PT, R67, UR14, !P3 ;  /* 0x0000000e43007c0c */ /* 0x000fe2000df61270 */
[----:B------:R-:W-:-:S03]  /*40940*/  VIADD R5, R0, 0x6e ;  /* 0x0000006e00057836 */ /* 0x000fc60000000000 */
[----:B0-----:R-:W-:Y:S01]  /*40950*/  ISETP.GE.AND P6, PT, R4, UR4, PT ;  /* 0x0000000404007c0c */ /* 0x001fe2000bfc6270 */
[----:B------:R-:W0:Y:S01]  /*40960*/  LDCU UR4, c[0x0][0x39c] ;  /* 0x00007380ff0477ac */ /* 0x000e220008000800 */
[C---:B------:R-:W-:Y:S02]  /*40970*/  IADD3 R4, P5, PT, R12.reuse, R68, RZ ;  /* 0x000000440c047210 */ /* 0x040fe40007fbe0ff */
[----:B-1----:R-:W-:Y:S01]  /*40980*/  ISETP.GE.AND P4, PT, R5, UR6, PT ;  /* 0x0000000605007c0c */ /* 0x002fe2000bf86270 */
[----:B------:R-:W-:Y:S01]  /*40990*/  VIADD R12, R12, UR28 ;  /* 0x0000001c0c0c7c36 */ /* 0x000fe20008000000 */
[----:B------:R-:W-:Y:S01]  /*409a0*/  F2FP.SATFINITE.E5M2.F32.PACK_AB_MERGE_C R47, R47, R46, RZ ;  /* 0x0000002e2f2f723e */ /* 0x000fe200048060ff */
[----:B------:R-:W-:Y:S01]  /*409b0*/  IMAD.X R5, R10, 0x1, R69, P5 ;  /* 0x000000010a057824 */ /* 0x000fe200028e0645 */
[----:B------:R-:W1:Y:S01]  /*409c0*/  LDCU UR6, c[0x0][0x398] ;  /* 0x00007300ff0677ac */ /* 0x000e620008000800 */
[----:B------:R-:W-:Y:S02]  /*409d0*/  ISETP.LT.AND P5, PT, R66, UR10, !P0 ;  /* 0x0000000a42007c0c */ /* 0x000fe4000c7a1270 */
[----:B------:R-:W-:Y:S01]  /*409e0*/  SHF.R.S32.HI R8, RZ, 0x1f, R12 ;  /* 0x0000001fff087819 */ /* 0x000fe2000001140c */
[----:B------:R3:W-:Y:S01]  /*409f0*/  @P3 STG.E.U8 desc[UR20][R4.64], R47 ;  /* 0x0000002f04003986 */ /* 0x0007e2000c101114 */
[----:B------:R-:W-:Y:S01]  /*40a00*/  IADD3 R6, P3, PT, R12, R3, RZ ;  /* 0x000000030c067210 */ /* 0x000fe20007f7e0ff */
[----:B------:R-:W0:Y:S01]  /*40a10*/  LDCU UR10, c[0x0][0x398] ;  /* 0x00007300ff0a77ac */ /* 0x000e220008000800 */
[----:B------:R-:W-:-:S03]  /*40a20*/  SHF.R.S32.HI R11, RZ, 0x8, R11 ;  /* 0x00000008ff0b7819 */ /* 0x000fc6000001140b */
[----:B------:R-:W-:Y:S01]  /*40a30*/  IMAD.X R7, R8, 0x1, R2, P3 ;  /* 0x0000000108077824 */ /* 0x000fe200018e0602 */
[----:B----4-:R-:W-:Y:S01]  /*40a40*/  ISETP.LT.AND P0, PT, R67, UR9, !P0 ;  /* 0x0000000943007c0c */ /* 0x010fe2000c701270 */
[----:B------:R-:W4:Y:S03]  /*40a50*/  LDCU UR9, c[0x0][0x398] ;  /* 0x00007300ff0977ac */ /* 0x000f260008000800 */
[----:B------:R0:W-:Y:S01]  /*40a60*/  @P5 STG.E.U8 desc[UR20][R6.64], R11 ;  /* 0x0000000b06005986 */ /* 0x0001e2000c101114 */
[C---:B---3--:R-:W-:Y:S01]  /*40a70*/  IADD3 R4, P5, PT, R12.reuse, R68, RZ ;  /* 0x000000440c047210 */ /* 0x048fe20007fbe0ff */
[----:B------:R-:W-:Y:S01]  /*40a80*/  VIADD R12, R12, UR28 ;  /* 0x0000001c0c0c7c36 */ /* 0x000fe20008000000 */
[----:B-1----:R-:W-:Y:S01]  /*40a90*/  ISETP.LT.AND P3, PT, R66, UR6, !P2 ;  /* 0x0000000642007c0c */ /* 0x002fe2000d761270 */
[----:B------:R-:W1:Y:S01]  /*40aa0*/  LDCU UR6, c[0x0][0x398] ;  /* 0x00007300ff0677ac */ /* 0x000e620008000800 */
[----:B------:R-:W-:Y:S01]  /*40ab0*/  PRMT R13, R47, 0x9910, RZ ;  /* 0x000099102f0d7816 */ /* 0x000fe200000000ff */
[----:B------:R-:W-:Y:S01]  /*40ac0*/  IMAD.X R5, R8, 0x1, R69, P5 ;  /* 0x0000000108057824 */ /* 0x000fe200028e0645 */
[----:B------:R-:W-:-:S02]  /*40ad0*/  SHF.R.S32.HI R14, RZ, 0x1f, R12 ;  /* 0x0000001fff0e7819 */ /* 0x000fc4000001140c */
[----:B------:R-:W-:Y:S02]  /*40ae0*/  IADD3 R8, P5, PT, R12, R3, RZ ;  /* 0x000000030c087210 */ /* 0x000fe40007fbe0ff */
[----:B------:R-:W-:-:S03]  /*40af0*/  SHF.R.S32.HI R13, RZ, 0x8, R13 ;  /* 0x00000008ff0d7819 */ /* 0x000fc6000001140d */
[----:B------:R-:W-:Y:S01]  /*40b00*/  IMAD.X R9, R14, 0x1, R2, P5 ;  /* 0x000000010e097824 */ /* 0x000fe200028e0602 */
[----:B0-----:R-:W-:Y:S01]  /*40b10*/  PRMT R11, R15, 0x9910, RZ ;  /* 0x000099100f0b7816 */ /* 0x001fe200000000ff */
[----:B------:R-:W-:Y:S04]  /*40b20*/  @P0 STG.E.U8 desc[UR20][R4.64], R13 ;  /* 0x0000000d04000986 */ /* 0x000fe8000c101114 */
[----:B------:R2:W-:Y:S02]  /*40b30*/  @P3 STG.E.U8 desc[UR20][R8.64], R15 ;  /* 0x0000000f08003986 */ /* 0x0005e4000c101114 */
[----:B--2---:R-:W-:Y:S02]  /*40b40*/  F2FP.SATFINITE.E5M2.F32.PACK_AB_MERGE_C R15, R92, R89, RZ ;  /* 0x000000595c0f723e */ /* 0x004fe400048060ff */
[----:B------:R-:W2:Y:S04]  /*40b50*/  LDL.LU R89, [R1+0x1c0] ;  /* 0x0001c00001597983 */ /* 0x000ea80000300800 */
[----:B------:R-:W2:Y:S01]  /*40b60*/  LDL.LU R92, [R1+0x1c4] ;  /* 0x0001c400015c7983 */ /* 0x000ea20000300800 */
[----:B------:R-:W-:-:S05]  /*40b70*/  VIADD R6, R0, 0x6f ;  /* 0x0000006f00067836 */ /* 0x000fca0000000000 */
[----:B------:R-:W-:Y:S01]  /*40b80*/  ISETP.GE.AND P0, PT, R6, UR4, PT ;  /* 0x0000000406007c0c */ /* 0x000fe2000bf06270 */
[----:B------:R-:W0:Y:S01]  /*40b90*/  LDCU UR4, c[0x0][0x39c] ;  /* 0x00007380ff0477ac */ /* 0x000e220008000800 */
[C---:B------:R-:W-:Y:S01]  /*40ba0*/  IADD3 R6, P5, PT, R12.reuse, R68, RZ ;  /* 0x000000440c067210 */ /* 0x040fe20007fbe0ff */
[----:B------:R-:W-:Y:S01]  /*40bb0*/  VIADD R10, R12, UR28 ;  /* 0x0000001c0c0a7c36 */ /* 0x000fe20008000000 */
[----:B------:R-:W-:Y:S01]  /*40bc0*/  ISETP.LT.AND P2, PT, R67, UR10, !P2 ;  /* 0x0000000a43007c0c */ /* 0x000fe2000d741270 */
[----:B------:R-:W-:Y:S01]  /*40bd0*/  VIADD R8, R0, 0x70 ;  /* 0x0000007000087836 */ /* 0x000fe20000000000 */
[----:B----4-:R-:W-:Y:S01]  /*40be0*/  ISETP.LT.AND P3, PT, R66, UR9, !P6 ;  /* 0x0000000942007c0c */ /* 0x010fe2000f761270 */
[----:B------:R-:W-:Y:S01]  /*40bf0*/  IMAD.X R7, R14, 0x1, R69, P5 ;  /* 0x000000010e077824 */ /* 0x000fe200028e0645 */
[----:B------:R-:W-:Y:S01]  /*40c00*/  SHF.R.S32.HI R12, RZ, 0x1f, R10 ;  /* 0x0000001fff0c7819 */ /* 0x000fe2000001140a */
[----:B------:R-:W3:Y:S01]  /*40c10*/  LDCU UR9, c[0x0][0x398] ;  /* 0x00007300ff0977ac */ /* 0x000ee20008000800 */
[----:B------:R-:W-:-:S02]  /*40c20*/  IADD3 R4, P5, PT, R10, R3, RZ ;  /* 0x000000030a047210 */ /* 0x000fc40007fbe0ff */
[----:B------:R-:W-:Y:S01]  /*40c30*/  F2FP.SATFINITE.E5M2.F32.PACK_AB_MERGE_C R49, R49, R48, RZ ;  /* 0x000000303131723e */ /* 0x000fe200048060ff */
[----:B------:R-:W4:Y:S01]  /*40c40*/  LDCU UR10, c[0x0][0x398] ;  /* 0x00007300ff0a77ac */ /* 0x000f220008000800 */
[----:B------:R-:W-:Y:S01]  /*40c50*/  SHF.R.S32.HI R11, RZ, 0x8, R11 ;  /* 0x00000008ff0b7819 */ /* 0x000fe2000001140b */
[----:B------:R-:W-:Y:S02]  /*40c60*/  IMAD.X R5, R12, 0x1, R2, P5 ;  /* 0x000000010c057824 */ /* 0x000fe400028e0602 */
[----:B------:R3:W-:Y:S01]  /*40c70*/  @P2 STG.E.U8 desc[UR20][R6.64], R49 ;  /* 0x0000003106002986 */ /* 0x0007e2000c101114 */
[----:B0-----:R-:W-:Y:S01]  /*40c80*/  ISETP.GE.AND P2, PT, R8, UR4, PT ;  /* 0x0000000408007c0c */ /* 0x001fe2000bf46270 */
[----:B------:R-:W0:Y:S02]  /*40c90*/  LDCU UR4, c[0x0][0x39c] ;  /* 0x00007380ff0477ac */ /* 0x000e240008000800 */
[----:B------:R4:W-:Y:S01]  /*40ca0*/  @P3 STG.E.U8 desc[UR20][R4.64], R11 ;  /* 0x0000000b04003986 */ /* 0x0009e2000c101114 */
[C---:B------:R-:W-:Y:S01]  /*40cb0*/  IADD3 R8, P3, PT, R10.reuse, R68, RZ ;  /* 0x000000440a087210 */ /* 0x040fe20007f7e0ff */
[----:B------:R-:W-:Y:S01]  /*40cc0*/  VIADD R10, R10, UR28 ;  /* 0x0000001c0a0a7c36 */ /* 0x000fe20008000000 */
[----:B-1----:R-:W-:Y:S01]  /*40cd0*/  ISETP.LT.AND P6, PT, R67, UR6, !P6 ;  /* 0x0000000643007c0c */ /* 0x002fe2000f7c1270 */
[----:B------:R-:W1:Y:S01]  /*40ce0*/  LDCU UR6, c[0x0][0x398] ;  /* 0x00007300ff0677ac */ /* 0x000e620008000800 */
[----:B-----5:R-:W-:Y:S01]  /*40cf0*/  ISETP.LT.AND P5, PT, R66, UR12, !P4 ;  /* 0x0000000c42007c0c */ /* 0x020fe2000e7a1270 */
[----:B------:R-:W-:Y:S01]  /*40d00*/  IMAD.X R9, R12, 0x1, R69, P3 ;  /* 0x000000010c097824 */ /* 0x000fe200018e0645 */
[----:B------:R-:W-:Y:S01]  /*40d10*/  PRMT R13, R49, 0x9910, RZ ;  /* 0x00009910310d7816 */ /* 0x000fe200000000ff */
[----:B------:R-:W-:Y:S01]  /*40d20*/  VIADD R14, R0, 0x71 ;  /* 0x00000071000e7836 */ /* 0x000fe20000000000 */
[----:B---3--:R-:W-:Y:S01]  /*40d30*/  SHF.R.S32.HI R7, RZ, 0x1f, R10 ;  /* 0x0000001fff077819 */ /* 0x008fe2000001140a */
[----:B------:R-:W3:Y:S01]  /*40d40*/  LDCU UR12, c[0x0][0x398] ;  /* 0x00007300ff0c77ac */ /* 0x000ee20008000800 */
[----:B----4-:R-:W-:-:S02]  /*40d50*/  IADD3 R4, P3, PT, R10, R3, RZ ;  /* 0x000000030a047210 */ /* 0x010fc40007f7e0ff */
[----:B------:R-:W-:-:S03]  /*40d60*/  SHF.R.S32.HI R13, RZ, 0x8, R13 ;  /* 0x00000008ff0d7819 */ /* 0x000fc6000001140d */
[----:B------:R-:W-:Y:S01]  /*40d70*/  IMAD.X R5, R7, 0x1, R2, P3 ;  /* 0x0000000107057824 */ /* 0x000fe200018e0602 */
[----:B------:R-:W-:Y:S01]  /*40d80*/  PRMT R11, R15, 0x9910, RZ ;  /* 0x000099100f0b7816 */ /* 0x000fe200000000ff */
[----:B------:R-:W-:Y:S04]  /*40d90*/  @P6 STG.E.U8 desc[UR20][R8.64], R13 ;  /* 0x0000000d08006986 */ /* 0x000fe8000c101114 */
[----:B------:R2:W-:Y:S02]  /*40da0*/  @P5 STG.E.U8 desc[UR20][R4.64], R15 ;  /* 0x0000000f04005986 */ /* 0x0005e4000c101114 */
[----:B--2---:R-:W-:Y:S02]  /*40db0*/  F2FP.SATFINITE.E5M2.F32.PACK_AB_MERGE_C R15, R92, R89, RZ ;  /* 0x000000595c0f723e */ /* 0x004fe400048060ff */
[----:B------:R-:W2:Y:S04]  /*40dc0*/  LDL.LU R89, [R1+0x1c8] ;  /* 0x0001c80001597983 */ /* 0x000ea80000300800 */
[----:B------:R-:W2:Y:S01]  /*40dd0*/  LDL.LU R92, [R1+0x1cc] ;  /* 0x0001cc00015c7983 */ /* 0x000ea20000300800 */
[----:B------:R-:W-:Y:S01]  /*40de0*/  ISETP.LT.AND P4, PT, R67, UR9, !P4 ;  /* 0x0000000943007c0c */ /* 0x000fe2000e781270 */
[----:B------:R-:W4:Y:S01]  /*40df0*/  LDCU UR9, c[0x0][0x398] ;  /* 0x00007300ff0977ac */ /* 0x000f220008000800 */
[----:B0-----:R-:W-:Y:S01]  /*40e00*/  ISETP.GE.AND P3, PT, R14, UR4, PT ;  /* 0x000000040e007c0c */ /* 0x001fe2000bf66270 */
[----:B------:R-:W0:Y:S01]  /*40e10*/  LDCU UR4, c[0x0][0x39c] ;  /* 0x00007380ff0477ac */ /* 0x000e220008000800 */
[C---:B------:R-:W-:Y:S01]  /*40e20*/  IADD3 R6, P6, PT, R10.reuse, R68, RZ ;  /* 0x000000440a067210 */ /* 0x040fe20007fde0ff */
[----:B------:R-:W-:Y:S01]  /*40e30*/  VIADD R10, R10, UR28 ;  /* 0x0000001c0a0a7c36 */ /* 0x000fe20008000000 */
[----:B-1----:R-:W-:Y:S01]  /*40e40*/  ISETP.LT.AND P5, PT, R66, UR6, !P0 ;  /* 0x0000000642007c0c */ /* 0x002fe2000c7a1270 */
[----:B------:R-:W-:Y:S01]  /*40e50*/  VIADD R9, R0, 0x72 ;  /* 0x0000007200097836 */ /* 0x000fe20000000000 */
[----:B------:R-:W-:Y:S01]  /*40e60*/  F2FP.SATFINITE.E5M2.F32.PACK_AB_MERGE_C R51, R51, R50, RZ ;  /* 0x000000323333723e */ /* 0x000fe200048060ff */
[----:B------:R-:W-:Y:S01]  /*40e70*/  IMAD.X R7, R7, 0x1, R69, P6 ;  /* 0x0000000107077824 */ /* 0x000fe200030e0645 */
[----:B------:R-:W-:Y:S01]  /*40e80*/  SHF.R.S32.HI R12, RZ, 0x1f, R10 ;  /* 0x0000001fff0c7819 */ /* 0x000fe2000001140a */
[----:B------:R-:W1:Y:S01]  /*40e90*/  LDCU UR6, c[0x0][0x39c] ;  /* 0x00007380ff0677ac */ /* 0x000e620008000800 */
[----:B------:R-:W-:-:S02]  /*40ea0*/  IADD3 R8, P6, PT, R10, R3, RZ ;  /* 0x000000030a087210 */ /* 0x000fc40007fde0ff */
[----:B------:R5:W-:Y:S01]  /*40eb0*/  @P4 STG.E.U8 desc[UR20][R6.64], R51 ;  /* 0x0000003306004986 */ /* 0x000be2000c101114 */
[----:B------:R-:W-:Y:S02]  /*40ec0*/  SHF.R.S32.HI R11, RZ, 0x8, R11 ;  /* 0x00000008ff0b7819 */ /* 0x000fe4000001140b */
[----:B----4-:R-:W-:Y:S01]  /*40ed0*/  ISETP.LT.AND P0, PT, R67, UR9, !P0 ;  /* 0x0000000943007c0c */ /* 0x010fe2000c701270 */
[----:B------:R-:W4:Y:S01]  /*40ee0*/  LDCU UR9, c[0x0][0x398] ;  /* 0x00007300ff0977ac */ /* 0x000f220008000800 */
[----:B0-----:R-:W-:Y:S01]  /*40ef0*/  ISETP.GE.AND P4, PT, R9, UR4, PT ;  /* 0x0000000409007c0c */ /* 0x001fe2000bf86270 */
[----:B------:R-:W-:Y:S01]  /*40f00*/  IMAD.X R9, R12, 0x1, R2, P6 ;  /* 0x000000010c097824 */ /* 0x000fe200030e0602 */
[C---:B------:R-:W-:Y:S01]  /*40f10*/  IADD3 R4, P6, PT, R10.reuse, R68, RZ ;  /* 0x000000440a047210 */ /* 0x040fe20007fde0ff */
[----:B------:R-:W-:Y:S01]  /*40f20*/  VIADD R10, R10, UR28 ;  /* 0x0000001c0a0a7c36 */ /* 0x000fe20008000000 */
[----:B------:R-:W-:Y:S01]  /*40f30*/  PRMT R13, R51, 0x9910, RZ ;  /* 0x00009910330d7816 */ /* 0x000fe200000000ff */
[----:B-----5:R-:W-:Y:S01]  /*40f40*/  VIADD R7, R0, 0x73 ;  /* 0x0000007300077836 */ /* 0x020fe20000000000 */
[----:B------:R0:W-:Y:S01]  /*40f50*/  @P5 STG.E.U8 desc[UR20][R8.64], R11 ;  /* 0x0000000b08005986 */ /* 0x0001e2000c101114 */
[----:B------:R-:W-:Y:S01]  /*40f60*/  ISETP.LT.AND P5, PT, R66, UR10, !P2 ;  /* 0x0000000a42007c0c */ /* 0x000fe2000d7a1270 */
[----:B------:R-:W-:Y:S01]  /*40f70*/  IMAD.X R5, R12, 0x1, R69, P6 ;  /* 0x000000010c057824 */ /* 0x000fe200030e0645 */
[----:B------:R-:W-:Y:S01]  /*40f80*/  SHF.R.S32.HI R13, RZ, 0x8, R13 ;  /* 0x00000008ff0d7819 */ /* 0x000fe2000001140d */
[----:B------:R-:W5:Y:S01]  /*40f90*/  LDCU UR4, c[0x0][0x39c] ;  /* 0x00007380ff0477ac */ /* 0x000f620008000800 */
[----:B------:R-:W-:-:S02]  /*40fa0*/  SHF.R.S32.HI R12, RZ, 0x1f, R10 ;  /* 0x0000001fff0c7819 */ /* 0x000fc4000001140a */
[----:B------:R-:W-:Y:S01]  /*40fb0*/  IADD3 R6, P6, PT, R10, R3, RZ ;  /* 0x000000030a067210 */ /* 0x000fe20007fde0ff */
[----:B------:R-:W-:Y:S01]  /*40fc0*/  @P0 STG.E.U8 desc[UR20][R4.64], R13 ;  /* 0x0000000d04000986 */ /* 0x000fe2000c101114 */
[----:B-1----:R-:W-:Y:S01]  /*40fd0*/  ISETP.GE.AND P0, PT, R7, UR6, PT ;  /* 0x0000000607007c0c */ /* 0x002fe2000bf06270 */
[----:B------:R-:W1:Y:S02]  /*40fe0*/  LDCU UR6, c[0x0][0x398] ;  /* 0x00007300ff0677ac */ /* 0x000e640008000800 */
[----:B------:R-:W-:Y:S01]  /*40ff0*/  IMAD.X R7, R12, 0x1, R2, P6 ;  /* 0x000000010c077824 */ /* 0x000fe200030e0602 */
[----:B0-----:R-:W-:Y:S01]  /*41000*/  PRMT R11, R15, 0x9910, RZ ;  /* 0x000099100f0b7816 */ /* 0x001fe200000000ff */
[----:B------:R-:W0:Y:S03]  /*41010*/  LDCU UR10, c[0x0][0x398] ;  /* 0x00007300ff0a77ac */ /* 0x000e260008000800 */
[----:B------:R2:W-:Y:S02]  /*41020*/  @P5 STG.E.U8 desc[UR20][R6.64], R15 ;  /* 0x0000000f06005986 */ /* 0x0005e4000c101114 */
[----:B--2---:R-:W-:-:S02]  /*41030*/  F2FP.SATFINITE.E5M2.F32.PACK_AB_MERGE_C R15, R92, R89, RZ ;  /* 0x000000595c0f723e */ /* 0x004fc400048060ff */
[----:B------:R-:W2:Y:S04]  /*41040*/  LDL.LU R89, [R1+0x1d0] ;  /* 0x0001d00001597983 */ /* 0x000ea80000300800 */
[----:B------:R-:W2:Y:S01]  /*41050*/  LDL.LU R92, [R1+0x1d4] ;  /* 0x0001d400015c7983 */ /* 0x000ea20000300800 */
[----:B---3--:R-:W-:Y:S02]  /*41060*/  ISETP.LT.AND P2, PT, R67, UR12, !P2 ;  /* 0x0000000c43007c0c */ /* 0x008fe4000d741270 */
[C---:B------:R-:W-:Y:S01]  /*41070*/  IADD3 R8, P6, PT, R10.reuse, R68, RZ ;  /* 0x000000440a087210 */ /* 0x040fe20007fde0ff */
[----:B------:R-:W-:Y:S01]  /*41080*/  VIADD R10, R10, UR28 ;  /* 0x0000001c0a0a7c36 */ /* 0x000fe20008000000 */
[----:B----4-:R-:W-:Y:S01]  /*41090*/  ISETP.LT.AND P5, PT, R66, UR9, !P3 ;  /* 0x0000000942007c0c */ /* 0x010fe2000dfa1270 */
[----:B------:R-:W-:Y:S01]  /*410a0*/  VIADD R5, R0, 0x74 ;  /* 0x0000007400057836 */ /* 0x000fe20000000000 */
[----:B------:R-:W-:Y:S01]  /*410b0*/  F2FP.SATFINITE.E5M2.F32.PACK_AB_MERGE_C R53, R53, R52, RZ ;  /* 0x000000343535723e */ /* 0x000fe200048060ff */
[----:B------:R-:W-:Y:S01]  /*410c0*/  IMAD.X R9, R12, 0x1, R69, P6 ;  /* 0x000000010c097824 */ /* 0x000fe200030e0645 */
[----:B------:R-:W-:Y:S01]  /*410d0*/  SHF.R.S32.HI R12, RZ, 0x1f, R10 ;  /* 0x0000001fff0c7819 */ /* 0x000fe2000001140a */
[----:B------:R-:W3:Y:S01]  /*410e0*/  LDCU UR9, c[0x0][0x398] ;  /* 0x00007300ff0977ac */ /* 0x000ee20008000800 */
[----:B------:R-:W-:-:S02]  /*410f0*/  IADD3 R4, P6, PT, R10, R3, RZ ;  /* 0x000000030a047210 */ /* 0x000fc40007fde0ff */
[----:B-1----:R-:W-:Y:S01]  /*41100*/  ISETP.LT.AND P3, PT, R67, UR6, !P3 ;  /* 0x0000000643007c0c */ /* 0x002fe2000df61270 */
[----:B------:R1:W-:Y:S01]  /*41110*/  @P2 STG.E.U8 desc[UR20][R8.64], R53 ;  /* 0x0000003508002986 */ /* 0x0003e2000c101114 */
[----:B-----5:R-:W-:Y:S01]  /*41120*/  ISETP.GE.AND P2, PT, R5, UR4, PT ;  /* 0x0000000405007c0c */ /* 0x020fe2000bf46270 */
[----:B------:R-:W-:Y:S01]  /*41130*/  IMAD.X R5, R12, 0x1, R2, P6 ;  /* 0x000000010c057824 */ /* 0x000fe200030e0602 */
[----:B------:R-:W-:Y:S01]  /*41140*/  SHF.R.S32.HI R11, RZ, 0x8, R11 ;  /* 0x00000008ff0b7819 */ /* 0x000fe2000001140b */
[----:B------:R-:W4:Y:S01]  /*41150*/  LDCU UR4, c[0x0][0x398] ;  /* 0x00007300ff0477ac */ /* 0x000f220008000800 */
[C---:B------:R-:W-:Y:S01]  /*41160*/  IADD3 R6, P6, PT, R10.reuse, R68, RZ ;  /* 0x000000440a067210 */ /* 0x040fe20007fde0ff */
[----:B------:R-:W-:Y:S01]  /*41170*/  VIADD R10, R10, UR28 ;  /* 0x0000001c0a0a7c36 */ /* 0x000fe20008000000 */
[----:B------:R-:W-:Y:S01]  /*41180*/  PRMT R13, R53, 0x9910, RZ ;  /* 0x00009910350d7816 */ /* 0x000fe200000000ff */
[----:B------:R5:W-:Y:S01]  /*41190*/  @P5 STG.E.U8 desc[UR20][R4.64], R11 ;  /* 0x0000000b04005986 */ /* 0x000be2000c101114 */
[----:B0-----:R-:W-:Y:S01]  /*411a0*/  ISETP.LT.AND P5, PT, R66, UR10, !P4 ;  /* 0x0000000a42007c0c */ /* 0x001fe2000e7a1270 */
[----:B------:R-:W-:Y:S01]  /*411b0*/  IMAD.X R7, R12, 0x1, R69, P6 ;  /* 0x000000010c077824 */ /* 0x000fe200030e0645 */
[----:B------:R-:W-:Y:S01]  /*411c0*/  SHF.R.S32.HI R13, RZ, 0x8, R13 ;  /* 0x00000008ff0d7819 */ /* 0x000fe2000001140d */
[----:B-1----:R-:W-:Y:S01]  /*411d0*/  VIADD R9, R0, 0x75 ;  /* 0x0000007500097836 */ /* 0x002fe20000000000 */
[----:B------:R-:W-:Y:S01]  /*411e0*/  SHF.R.S32.HI R12, RZ, 0x1f, R10 ;  /* 0x0000001fff0c7819 */ /* 0x000fe2000001140a */
[----:B------:R-:W0:Y:S01]  /*411f0*/  LDCU UR6, c[0x0][0x398] ;  /* 0x00007300ff0677ac */ /* 0x000e220008000800 */
[----:B------:R-:W-:Y:S01]  /*41200*/  IADD3 R8, P6, PT, R10, R3, RZ ;  /* 0x000000030a087210 */ /* 0x000fe20007fde0ff */
[----:B------:R-:W-:Y:S01]  /*41210*/  @P3 STG.E.U8 desc[UR20][R6.64], R13 ;  /* 0x0000000d06003986 */ /* 0x000fe2000c101114 */
[----:B------:R-:W-:Y:S01]  /*41220*/  ISETP.GE.AND P3, PT, R9, UR5, PT ;  /* 0x0000000509007c0c */ /* 0x000fe2000bf66270 */
[----:B------:R-:W1:Y:S02]  /*41230*/  LDCU UR5, c[0x0][0x398] ;  /* 0x00007300ff0577ac */ /* 0x000e640008000800 */
[----:B------:R-:W-:Y:S01]  /*41240*/  IMAD.X R9, R12, 0x1, R2, P6 ;  /* 0x000000010c097824 */ /* 0x000fe200030e0602 */
[----:B-----5:R-:W-:Y:S01]  /*41250*/  PRMT R11, R15, 0x9910, RZ ;  /* 0x000099100f0b7816 */ /* 0x020fe200000000ff */
[----:B------:R-:W5:Y:S03]  /*41260*/  LDCU UR10, c[0x0][0x398] ;  /* 0x00007300ff0a77ac */ /* 0x000f660008000800 */
[----:B------:R2:W-:Y:S02]  /*41270*/  @P5 STG.E.U8 desc[UR20][R8.64], R15 ;  /* 0x0000000f08005986 */ /* 0x0005e4000c101114 */
[----:B--2---:R-:W-:-:S02]  /*41280*/  F2FP.SATFINITE.E5M2.F32.PACK_AB_MERGE_C R15, R92, R89, RZ ;  /* 0x000000595c0f723e */ /* 0x004fc400048060ff */
[----:B------:R-:W2:Y:S04]  /*41290*/  LDL.LU R89, [R1+0x1d8] ;  /* 0x0001d80001597983 */ /* 0x000ea80000300800 */
[----:B------:R-:W2:Y:S01]  /*412a0*/  LDL.LU R92, [R1+0x1dc] ;  /* 0x0001dc00015c7983 */ /* 0x000ea20000300800 */
[----:B----4-:R-:W-:Y:S01]  /*412b0*/  ISETP.LT.AND P4, PT, R67, UR4, !P4 ;  /* 0x0000000443007c0c */ /* 0x010fe2000e781270 */
[----:B------:R-:W4:Y:S01]  /*412c0*/  LDCU UR4, c[0x0][0x398] ;  /* 0x00007300ff0477ac */ /* 0x000f220008000800 */
[C---:B------:R-:W-:Y:S01]  /*412d0*/  IADD3 R4, P6, PT, R10.reuse, R68, RZ ;  /* 0x000000440a047210 */ /* 0x040fe20007fde0ff */
[----:B------:R-:W-:Y:S01]  /*412e0*/  VIADD R10, R10, UR28 ;  /* 0x0000001c0a0a7c36 */ /* 0x000fe20008000000 */
[----:B0-----:R-:W-:Y:S01]  /*412f0*/  ISETP.LT.AND P5, PT, R66, UR6, !P0 ;  /* 0x0000000642007c0c */ /* 0x001fe2000c7a1270 */
[----:B------:R-:W-:Y:S01]  /*41300*/  VIADD R7, R0, 0x76 ;  /* 0x0000007600077836 */ /* 0x000fe20000000000 */
[----:B------:R-:W-:Y:S01]  /*41310*/  F2FP.SATFINITE.E5M2.F32.PACK_AB_MERGE_C R55, R55, R54, RZ ;  /* 0x000000363737723e */ /* 0x000fe200048060ff */
[----:B------:R-:W-:Y:S01]  /*41320*/  IMAD.X R5, R12, 0x1, R69, P6 ;  /* 0x000000010c057824 */ /* 0x000fe200030e0645 */
[----:B------:R-:W-:Y:S01]  /*41330*/  SHF.R.S32.HI R12, RZ, 0x1f, R10 ;  /* 0x0000001fff0c7819 */ /* 0x000fe2000001140a */
[----:B------:R-:W0:Y:S01]  /*41340*/  LDCU UR6, c[0x0][0x398] ;  /* 0x00007300ff0677ac */ /* 0x000e220008000800 */
[----:B------:R-:W-:-:S02]  /*41350*/  IADD3 R6, P6, PT, R10, R3, RZ ;  /* 0x000000030a067210 */ /* 0x000fc40007fde0ff */
[----:B-1----:R-:W-:Y:S01]  /*41360*/  ISETP.LT.AND P0, PT, R67, UR5, !P0 ;  /* 0x0000000543007c0c */ /* 0x002fe2000c701270 */
[----:B------:R1:W-:Y:S01]  /*41370*/  @P4 STG.E.U8 desc[UR20][R4.64], R55 ;  /* 0x0000003704004986 */ /* 0x0003e2000c101114 */
[----:B------:R-:W-:Y:S01]  /*41380*/  ISETP.GE.AND P4, PT, R7, UR7, PT ;  /* 0x0000000707007c0c */ /* 0x000fe2000bf86270 */
[----:B------:R-:W-:Y:S01]  /*41390*/  IMAD.X R7, R12, 0x1, R2, P6 ;  /* 0x000000010c077824 */ /* 0x000fe200030e0602 */
[----:B------:R-:W-:Y:S01]  /*413a0*/  SHF.R.S32.HI R11, RZ, 0x8, R11 ;  /* 0x00000008ff0b7819 */ /* 0x000fe2000001140b */
[----:B------:R-:W0:Y:S01]  /*413b0*/  LDCU UR5, c[0x0][0x398] ;  /* 0x00007300ff0577ac */ /* 0x000e220008000800 */
[C---:B------:R-:W-:Y:S01]  /*413c0*/  IADD3 R8, P6, PT, R10.reuse, R68, RZ ;  /* 0x000000440a087210 */ /* 0x040fe20007fde0ff */
[----:B------:R-:W-:Y:S01]  /*413d0*/  VIADD R10, R10, UR28 ;  /* 0x0000001c0a0a7c36 */ /* 0x000fe20008000000 */
[----:B------:R-:W-:Y:S01]  /*413e0*/  PRMT R13, R55, 0x9910, RZ ;  /* 0x00009910370d7816 */ /* 0x000fe200000000ff */
[----:B------:R3:W-:Y:S01]  /*413f0*/  @P5 STG.E.U8 desc[UR20][R6.64], R11 ;  /* 0x0000000b06005986 */ /* 0x0007e2000c101114 */
[----:B----4-:R-:W-:Y:S01]  /*41400*/  ISETP.LT.AND P5, PT, R66, UR4, !P2 ;  /* 0x0000000442007c0c */ /* 0x010fe2000d7a1270 */
[----:B------:R-:W-:Y:S01]  /*41410*/  IMAD.X R9, R12, 0x1, R69, P6 ;  /* 0x000000010c097824 */ /* 0x000fe200030e0645 */
[----:B------:R-:W-:Y:S01]  /*41420*/  SHF.R.S32.HI R13, RZ, 0x8, R13 ;  /* 0x00000008ff0d7819 */ /* 0x000fe2000001140d */
[----:B-1----:R-:W-:Y:S01]  /*41430*/  VIADD R5, R0, 0x77 ;  /* 0x0000007700057836 */ /* 0x002fe20000000000 */
[----:B------:R-:W-:Y:S01]  /*41440*/  SHF.R.S32.HI R12, RZ, 0x1f, R10 ;  /* 0x0000001fff0c7819 */ /* 0x000fe2000001140a */
[----:B------:R-:W1:Y:S01]  /*41450*/  LDCU UR4, c[0x0][0x398] ;  /* 0x00007300ff0477ac */ /* 0x000e620008000800 */
[----:B------:R-:W-:Y:S01]  /*41460*/  IADD3 R4, P6, PT, R10, R3, RZ ;  /* 0x000000030a047210 */ /* 0x000fe20007fde0ff */
[----:B------:R-:W-:Y:S01]  /*41470*/  @P0 STG.E.U8 desc[UR20][R8.64], R13 ;  /* 0x0000000d08000986 */ /* 0x000fe2000c101114 */
[----:B------:R-:W-:Y:S01]  /*41480*/  ISETP.GE.AND P0, PT, R5, UR13, PT ;  /* 0x0000000d05007c0c */ /* 0x000fe2000bf06270 */
[----:B------:R-:W4:Y:S02]  /*41490*/  LDCU UR7, c[0x0][0x398] ;  /* 0x00007300ff0777ac */ /* 0x000f240008000800 */
[----:B------:R-:W-:Y:S01]  /*414a0*/  IMAD.X R5, R12, 0x1, R2, P6 ;  /* 0x000000010c057824 */ /* 0x000fe200030e0602 */
[----:B---3--:R-:W-:-:S04]  /*414b0*/  PRMT R11, R15, 0x9910, RZ ;  /* 0x000099100f0b7816 */ /* 0x008fc800000000ff */
[----:B------:R2:W-:Y:S02]  /*414c0*/  @P5 STG.E.U8 desc[UR20][R4.64], R15 ;  /* 0x0000000f04005986 */ /* 0x0005e4000c101114 */
[----:B--2---:R-:W-:Y:S02]  /*414d0*/  F2FP.SATFINITE.E5M2.F32.PACK_AB_MERGE_C R15, R92, R89, RZ ;  /* 0x000000595c0f723e */ /* 0x004fe400048060ff */
[----:B------:R-:W2:Y:S04]  /*414e0*/  LDL.LU R89, [R1+0x1e0] ;  /* 0x0001e00001597983 */ /* 0x000ea80000300800 */
[----:B------:R-:W2:Y:S01]  /*414f0*/  LDL.LU R92, [R1+0x1e4] ;  /* 0x0001e400015c7983 */ /* 0x000ea20000300800 */
[----:B0-----:R-:W-:Y:S01]  /*41500*/  ISETP.LT.AND P2, PT, R67, UR6, !P2 ;  /* 0x0000000643007c0c */ /* 0x001fe2000d741270 */
[----:B------:R-:W0:Y:S01]  /*41510*/  LDCU UR6, c[0x0][0x398] ;  /* 0x00007300ff0677ac */ /* 0x000e220008000800 */
[C---:B------:R-:W-:Y:S01]  /*41520*/  IADD3 R6, P6, PT, R10.reuse, R68, RZ ;  /* 0x000000440a067210 */ /* 0x040fe20007fde0ff */
[----:B------:R-:W-:Y:S01]  /*41530*/  VIADD R10, R10, UR28 ;  /* 0x0000001c0a0a7c36 */ /* 0x000fe20008000000 */
[----:B------:R-:W-:Y:S01]  /*41540*/  ISETP.LT.AND P5, PT, R66, UR5, !P3 ;  /* 0x0000000542007c0c */ /* 0x000fe2000dfa1270 */
        /* <DEDUP_REMOVED lines=8> */
[----:B------:R-:W-:Y:S01]  /*415d0*/  ISETP.GE.AND P2, PT, R9, UR11, PT ;  /* 0x0000000b09007c0c */ /* 0x000fe2000bf46270 */
[----:B------:R-:W-:Y:S01]  /*415e0*/  IMAD.X R9, R12, 0x1, R2, P6 ;  /* 0x000000010c097824 */ /* 0x000fe200030e0602 */
[----:B------:R-:W-:Y:S01]  /*415f0*/  SHF.R.S32.HI R11, RZ, 0x8, R11 ;  /* 0x00000008ff0b7819 */ /* 0x000fe2000001140b */
[----:B------:R-:W3:Y:S01]  /*41600*/  LDCU UR4, c[0x0][0x398] ;  /* 0x00007300ff0477ac */ /* 0x000ee20008000800 */
        /* <DEDUP_REMOVED lines=11> */
[----:B------:R1:W-:Y:S01]  /*416c0*/  @P3 STG.E.U8 desc[UR20][R4.64], R13 ;  /* 0x0000000d04003986 */ /* 0x0003e2000c101114 */
[----:B------:R-:W-:-:S03]  /*416d0*/  ISETP.GE.AND P3, PT, R7, UR17, PT ;  /* 0x0000001107007c0c */ /* 0x000fc6000bf66270 */
[----:B------:R-:W-:Y:S01]  /*416e0*/  IMAD.X R7, R12, 0x1, R2, P6 ;  /* 0x000000010c077824 */ /* 0x000fe200030e0602 */
[----:B----4-:R-:W-:-:S04]  /*416f0*/  PRMT R11, R15, 0x9910, RZ ;  /* 0x000099100f0b7816 */ /* 0x010fc800000000ff */
[----:B------:R2:W-:Y:S01]  /*41700*/  @P5 STG.E.U8 desc[UR20][R6.64], R15 ;  /* 0x0000000f06005986 */ /* 0x0005e2000c101114 */
[----:B---3--:R-:W-:Y:S01]  /*41710*/  ISETP.LT.AND P4, PT, R67, UR5, !P4 ;  /* 0x0000000543007c0c */ /* 0x008fe2000e781270 */
[----:B------:R-:W3:Y:S01]  /*41720*/  LDCU UR5, c[0x0][0x398] ;  /* 0x00007300ff0577ac */ /* 0x000ee20008000800 */
[C---:B------:R-:W-:Y:S01]  /*41730*/  IADD3 R8, P6, PT, R10.reuse, R68, RZ ;  /* 0x000000440a087210 */ /* 0x040fe20007fde0ff */
[----:B------:R-:W-:Y:S01]  /*41740*/  VIADD R10, R10, UR28 ;  /* 0x0000001c0a0a7c36 */ /* 0x000fe20008000000 */
[----:B------:R-:W-:Y:S01]  /*41750*/  ISETP.LT.AND P5, PT, R66, UR4, !P0 ;  /* 0x0000000442007c0c */ /* 0x000fe2000c7a1270 */
[----:B-1----:R-:W-:Y:S01]  /*41760*/  VIADD R5, R0, 0x7a ;  /* 0x0000007a00057836 */ /* 0x002fe20000000000 */
[----:B------:R-:W-:Y:S01]  /*41770*/  F2FP.SATFINITE.E5M2.F32.PACK_AB_MERGE_C R59, R59, R58, RZ ;  /* 0x0000003a3b3b723e */ /* 0x000fe200048060ff */
[----:B------:R-:W-:Y:S01]  /*41780*/  IMAD.X R9, R12, 0x1, R69, P6 ;  /* 0x000000010c097824 */ /* 0x000fe200030e0645 */
[----:B--2---:R-:W-:Y:S01]  /*41790*/  F2FP.SATFINITE.E5M2.F32.PACK_AB_MERGE_C R15, R92, R89, RZ ;  /* 0x000000595c0f723e */ /* 0x004fe200048060ff */
[----:B------:R-:W1:Y:S01]  /*417a0*/  LDCU UR4, c[0x0][0x398] ;  /* 0x00007300ff0477ac */ /* 0x000e620008000800 */
[----:B------:R-:W2:Y:S04]  /*417b0*/  LDL.LU R89, [R1+0x1e8] ;  /* 0x0001e80001597983 */ /* 0x000ea80000300800 */
[----:B------:R-:W2:Y:S01]  /*417c0*/  LDL.LU R92, [R1+0x1ec] ;  /* 0x0001ec00015c7983 */ /* 0x000ea20000300800 */
[----:B------:R-:W-:-:S02]  /*417d0*/  SHF.R.S32.HI R12, RZ, 0x1f, R10 ;  /* 0x0000001fff0c7819 */ /* 0x000fc4000001140a */
[----:B------:R-:W-:Y:S01]  /*417e0*/  IADD3 R4, P6, PT, R10, R3, RZ ;  /* 0x000000030a047210 */ /* 0x000fe20007fde0ff */
[----:B------:R4:W-:Y:S01]  /*417f0*/  @P4 STG.E.U8 desc[UR20][R8.64], R59 ;  /* 0x0000003b08004986 */ /* 0x0009e2000c101114 */
[----:B------:R-:W-:Y:S02]  /*41800*/  ISETP.GE.AND P4, PT, R5, UR15, PT ;  /* 0x0000000f05007c0c */ /* 0x000fe4000bf86270 */
[----:B------:R-:W-:Y:S01]  /*41810*/  SHF.R.S32.HI R11, RZ, 0x8, R11 ;  /* 0x00000008ff0b7819 */ /* 0x000fe2000001140b */
[----:B------:R-:W-:Y:S01]  /*41820*/  IMAD.X R5, R12, 0x1, R2, P6 ;  /* 0x000000010c057824 */ /* 0x000fe200030e0602 */
[----:B0-----:R-:W-:Y:S01]  /*41830*/  ISETP.LT.AND P0, PT, R67, UR6, !P0 ;  /* 0x0000000643007c0c */ /* 0x001fe2000c701270 */
[----:B------:R-:W0:Y:S01]  /*41840*/  LDCU UR6, c[0x0][0x398] ;  /* 0x00007300ff0677ac */ /* 0x000e220008000800 */
[C---:B------:R-:W-:Y:S01]  /*41850*/  IADD3 R6, P6, PT, R10.reuse, R68, RZ ;  /* 0x000000440a067210 */ /* 0x040fe20007fde0ff */
[----:B------:R-:W-:Y:S01]  /*41860*/  VIADD R10, R10, UR28 ;  /* 0x0000001c0a0a7c36 */ /* 0x000fe20008000000 */
[----:B------:R-:W-:Y:S01]  /*41870*/  PRMT R13, R59, 0x9910, RZ ;  /* 0x000099103b0d7816 */ /* 0x000fe200000000ff */
[----:B------:R5:W-:Y:S01]  /*41880*/  @P5 STG.E.U8 desc[UR20][R4.64], R11 ;  /* 0x0000000b04005986 */ /* 0x000be2000c101114 */
[----:B---3--:R-:W-:Y:S01]  /*41890*/  ISETP.LT.AND P5, PT, R66, UR5, !P2 ;  /* 0x0000000542007c0c */ /* 0x008fe2000d7a1270 */
[----:B------:R-:W-:Y:S01]  /*418a0*/  IMAD.X R7, R12, 0x1, R69, P6 ;  /* 0x000000010c077824 */ /* 0x000fe200030e0645 */
[----:B------:R-:W-:Y:S01]  /*418b0*/  SHF.R.S32.HI R13, RZ, 0x8, R13 ;  /* 0x00000008ff0d7819 */ /* 0x000fe2000001140d */
[----:B------:R-:W3:Y:S01]  /*418c0*/  LDCU UR5, c[0x0][0x398] ;  /* 0x00007300ff0577ac */ /* 0x000ee20008000800 */
[----:B------:R-:W-:-:S02]  /*418d0*/  SHF.R.S32.HI R12, RZ, 0x1f, R10 ;  /* 0x0000001fff0c7819 */ /* 0x000fc4000001140a */
[----:B----4-:R-:W-:Y:S01]  /*418e0*/  IADD3 R8, P6, PT, R10, R3, RZ ;  /* 0x000000030a087210 */ /* 0x010fe20007fde0ff */
[----:B------:R4:W-:Y:S01]  /*418f0*/  @P0 STG.E.U8 desc[UR20][R6.64], R13 ;  /* 0x0000000d06000986 */ /* 0x0009e2000c101114 */
[----:B-1----:R-:W-:Y:S01]  /*41900*/  ISETP.LT.AND P2, PT, R67, UR4, !P2 ;  /* 0x0000000443007c0c */ /* 0x002fe2000d741270 */
[----:B------:R-:W1:Y:S01]  /*41910*/  LDCU UR4, c[0x0][0x398] ;  /* 0x00007300ff0477ac */ /* 0x000e620008000800 */
[----:B-----5:R-:W-:Y:S02]  /*41920*/  VIADD R4, R0, 0x7b ;  /* 0x0000007b00047836 */ /* 0x020fe40000000000 */
[----:B------:R-:W-:-:S03]  /*41930*/  IMAD.X R9, R12, 0x1, R2, P6 ;  /* 0x000000010c097824 */ /* 0x000fc600030e0602 */
[----:B------:R-:W-:Y:S01]  /*41940*/  ISETP.GE.AND P0, PT, R4, UR23, PT ;  /* 0x0000001704007c0c */ /* 0x000fe2000bf06270 */
[C---:B------:R-:W-:Y:S01]  /*41950*/  VIADD R11, R10.reuse, UR28 ;  /* 0x0000001c0a0b7c36 */ /* 0x040fe20008000000 */
[----:B------:R-:W-:Y:S01]  /*41960*/  IADD3 R4, P6, PT, R10, R68, RZ ;  /* 0x000000440a047210 */ /* 0x000fe20007fde0ff */
[----:B------:R5:W-:Y:S01]  /*41970*/  @P5 STG.E.U8 desc[UR20][R8.64], R15 ;  /* 0x0000000f08005986 */ /* 0x000be2000c101114 */
[----:B------:R-:W-:Y:S02]  /*41980*/  PRMT R14, R15, 0x9910, RZ ;  /* 0x000099100f0e7816 */ /* 0x000fe400000000ff */
[----:B0-----:R-:W-:Y:S01]  /*41990*/  ISETP.LT.AND P5, PT, R66, UR6, !P3 ;  /* 0x0000000642007c0c */ /* 0x001fe2000dfa1270 */
[----:B------:R-:W-:Y:S01]  /*419a0*/  IMAD.X R5, R12, 0x1, R69, P6 ;  /* 0x000000010c057824 */ /* 0x000fe200030e0645 */
[----:B------:R-:W-:Y:S01]  /*419b0*/  F2FP.SATFINITE.E5M2.F32.PACK_AB_MERGE_C R61, R61, R60, RZ ;  /* 0x0000003c3d3d723e */ /* 0x000fe200048060ff */
[----:B----4-:R-:W-:Y:S01]  /*419c0*/  IMAD.MOV.U32 R13, RZ, RZ, R14 ;  /* 0x000000ffff0d7224 */ /* 0x010fe200078e000e */
[----:B------:R-:W-:Y:S01]  /*419d0*/  SHF.R.S32.HI R10, RZ, 0x1f, R11 ;  /* 0x0000001fff0a7819 */ /* 0x000fe2000001140b */
[----:B------:R-:W0:Y:S01]  /*419e0*/  LDCU UR6, c[0x0][0x398] ;  /* 0x00007300ff0677ac */ /* 0x000e220008000800 */
[----:B------:R-:W-:Y:S01]  /*419f0*/  IADD3 R6, P6, PT, R11, R3, RZ ;  /* 0x000000030b067210 */ /* 0x000fe20007fde0ff */
[----:B-----5:R-:W-:Y:S01]  /*41a00*/  VIADD R8, R0, 0x7c ;  /* 0x0000007c00087836 */ /* 0x020fe20000000000 */
[----:B------:R4:W-:Y:S03]  /*41a10*/  @P2 STG.E.U8 desc[UR20][R4.64], R61 ;  /* 0x0000003d04002986 */ /* 0x0009e6000c101114 */
[----:B------:R-:W-:Y:S01]  /*41a20*/  IMAD.X R7, R10, 0x1, R2, P6 ;  /* 0x000000010a077824 */ /* 0x000fe200030e0602 */
[----:B------:R-:W-:-:S02]  /*41a30*/  SHF.R.S32.HI R13, RZ, 0x8, R13 ;  /* 0x00000008ff0d7819 */ /* 0x000fc4000001140d */
[----:B------:R-:W-:Y:S02]  /*41a40*/  ISETP.GE.AND P2, PT, R8, UR19, PT ;  /* 0x0000001308007c0c */ /* 0x000fe4000bf46270 */
[C---:B------:R-:W-:Y:S01]  /*41a50*/  IADD3 R8, P6, PT, R11.reuse, R68, RZ ;  /* 0x000000440b087210 */ /* 0x040fe20007fde0ff */
[----:B------:R-:W-:Y:S01]  /*41a60*/  VIADD R11, R11, UR28 ;  /* 0x0000001c0b0b7c36 */ /* 0x000fe20008000000 */
[----:B---3--:R-:W-:Y:S01]  /*41a70*/  ISETP.LT.AND P3, PT, R67, UR5, !P3 ;  /* 0x0000000543007c0c */ /* 0x008fe2000df61270 */
[----:B------:R3:W-:Y:S01]  /*41a80*/  @P5 STG.E.U8 desc[UR20][R6.64], R13 ;  /* 0x0000000d06005986 */ /* 0x0007e2000c101114 */
[----:B------:R-:W5:Y:S01]  /*41a90*/  LDCU UR5, c[0x0][0x398] ;  /* 0x00007300ff0577ac */ /* 0x000f620008000800 */
[----:B------:R-:W-:Y:S01]  /*41aa0*/  IMAD.X R9, R10, 0x1, R69, P6 ;  /* 0x000000010a097824 */ /* 0x000fe200030e0645 */
[----:B----4-:R-:W-:Y:S02]  /*41ab0*/  IADD3 R4, P6, PT, R11, R3, RZ ;  /* 0x000000030b047210 */ /* 0x010fe40007fde0ff */
[----:B------:R-:W-:-:S02]  /*41ac0*/  ISETP.LT.AND P5, PT, R66, UR7, !P4 ;  /* 0x0000000742007c0c */ /* 0x000fc4000e7a1270 */
[----:B------:R-:W-:Y:S01]  /*41ad0*/  F2FP.SATFINITE.E5M2.F32.PACK_AB_MERGE_C R63, R63, R62, RZ ;  /* 0x0000003e3f3f723e */ /* 0x000fe200048060ff */
[----:B------:R-:W-:Y:S01]  /*41ae0*/  VIADD R12, R0, 0x7d ;  /* 0x0000007d000c7836 */ /* 0x000fe20000000000 */
[----:B-1----:R-:W-:Y:S01]  /*41af0*/  ISETP.LT.AND P4, PT, R67, UR4, !P4 ;  /* 0x0000000443007c0c */ /* 0x002fe2000e781270 */
[----:B------:R-:W1:Y:S01]  /*41b00*/  LDCU UR4, c[0x0][0x398] ;  /* 0x00007300ff0477ac */ /* 0x000e620008000800 */
[----:B---3--:R-:W-:Y:S02]  /*41b10*/  SHF.R.S32.HI R7, RZ, 0x1f, R11 ;  /* 0x0000001fff077819 */ /* 0x008fe4000001140b */
[----:B------:R-:W-:Y:S01]  /*41b20*/  PRMT R15, R61, 0x9910, RZ ;  /* 0x000099103d0f7816 */ /* 0x000fe200000000ff */
[----:B------:R-:W3:Y:S02]  /*41b30*/  LDCU UR7, c[0x0][0x398] ;  /* 0x00007300ff0777ac */ /* 0x000ee40008000800 */
[----:B------:R-:W-:Y:S01]  /*41b40*/  IMAD.X R5, R7, 0x1, R2, P6 ;  /* 0x0000000107057824 */ /* 0x000fe200030e0602 */
[----:B------:R-:W-:-:S02]  /*41b50*/  IADD3 R6, P6, PT, R11, R68, RZ ;  /* 0x000000440b067210 */ /* 0x000fc40007fde0ff */
[----:B------:R-:W-:-:S03]  /*41b60*/  SHF.R.S32.HI R15, RZ, 0x8, R15 ;  /* 0x00000008ff0f7819 */ /* 0x000fc6000001140f */
[----:B------:R-:W-:Y:S02]  /*41b70*/  IMAD.X R7, R7, 0x1, R69, P6 ;  /* 0x0000000107077824 */ /* 0x000fe400030e0645 */
[----:B------:R4:W-:Y:S01]  /*41b80*/  @P3 STG.E.U8 desc[UR20][R8.64], R15 ;  /* 0x0000000f08003986 */ /* 0x0009e2000c101114 */
[----:B------:R-:W-:Y:S02]  /*41b90*/  VIADD R0, R0, 0x7e ;  /* 0x0000007e00007836 */ /* 0x000fe40000000000 */
[----:B------:R-:W-:-:S05]  /*41ba0*/  VIADD R11, R11, UR28 ;  /* 0x0000001c0b0b7c36 */ /* 0x000fca0008000000 */
[----:B----4-:R-:W-:Y:S02]  /*41bb0*/  IADD3 R8, P6, PT, R11, R3, RZ ;  /* 0x000000030b087210 */ /* 0x010fe40007fde0ff */
[----:B------:R-:W-:-:S04]  /*41bc0*/  PRMT R15, R63, 0x9910, RZ ;  /* 0x000099103f0f7816 */ /* 0x000fc800000000ff */
[----:B------:R-:W-:Y:S02]  /*41bd0*/  SHF.R.S32.HI R15, RZ, 0x8, R15 ;  /* 0x00000008ff0f7819 */ /* 0x000fe4000001140f */
[----:B------:R-:W-:Y:S02]  /*41be0*/  ISETP.GE.AND P3, PT, R12, UR27, PT ;  /* 0x0000001b0c007c0c */ /* 0x000fe4000bf66270 */
[----:B------:R-:W-:Y:S02]  /*41bf0*/  F2FP.SATFINITE.E5M2.F32.PACK_AB_MERGE_C R65, R65, R64, RZ ;  /* 0x000000404141723e */ /* 0x000fe400048060ff */
[----:B--2---:R-:W-:-:S05]  /*41c00*/  F2FP.SATFINITE.E5M2.F32.PACK_AB_MERGE_C R17, R92, R89, RZ ;  /* 0x000000595c11723e */ /* 0x004fca00048060ff */
[----:B------:R2:W-:Y:S04]  /*41c10*/  @P5 STG.E.U8 desc[UR20][R4.64], R17 ;  /* 0x0000001104005986 */ /* 0x0005e8000c101114 */
[----:B------:R4:W-:Y:S01]  /*41c20*/  @P4 STG.E.U8 desc[UR20][R6.64], R63 ;  /* 0x0000003f06004986 */ /* 0x0009e2000c101114 */
[----:B-----5:R-:W-:Y:S01]  /*41c30*/  ISETP.LT.AND P4, PT, R66, UR5, !P0 ;  /* 0x0000000542007c0c */ /* 0x020fe2000c781270 */
[----:B------:R-:W5:Y:S01]  /*41c40*/  LDCU UR5, c[0x0][0x398] ;  /* 0x00007300ff0577ac */ /* 0x000f620008000800 */
[----:B------:R-:W-:Y:S02]  /*41c50*/  ISETP.GE.AND P5, PT, R0, UR25, PT ;  /* 0x0000001900007c0c */ /* 0x000fe4000bfa6270 */
[----:B------:R-:W-:Y:S02]  /*41c60*/  SHF.R.S32.HI R0, RZ, 0x1f, R11 ;  /* 0x0000001fff007819 */ /* 0x000fe4000001140b */
[----:B------:R-:W-:-:S02]  /*41c70*/  PRMT R13, R17, 0x9910, RZ ;  /* 0x00009910110d7816 */ /* 0x000fc400000000ff */
[----:B-1----:R-:W-:Y:S01]  /*41c80*/  ISETP.LT.AND P0, PT, R67, UR4, !P0 ;  /* 0x0000000443007c0c */ /* 0x002fe2000c701270 */
[C---:B------:R-:W-:Y:S01]  /*41c90*/  IMAD.X R9, R0.reuse, 0x1, R2, P6 ;  /* 0x0000000100097824 */ /* 0x040fe200030e0602 */
[CC--:B--2---:R-:W-:Y:S02]  /*41ca0*/  IADD3 R4, P6, PT, R11.reuse, R68.reuse, RZ ;  /* 0x000000440b047210 */ /* 0x0c4fe40007fde0ff */
[----:B------:R-:W-:Y:S01]  /*41cb0*/  SHF.R.S32.HI R13, RZ, 0x8, R13 ;  /* 0x00000008ff0d7819 */ /* 0x000fe2000001140d */
[----:B------:R-:W-:Y:S01]  /*41cc0*/  VIADD R11, R11, UR28 ;  /* 0x0000001c0b0b7c36 */ /* 0x000fe20008000000 */
[----:B------:R-:W1:Y:S01]  /*41cd0*/  LDCU UR4, c[0x0][0x398] ;  /* 0x00007300ff0477ac */ /* 0x000e620008000800 */
[----:B------:R-:W-:Y:S02]  /*41ce0*/  IMAD.X R5, R0, 0x1, R69, P6 ;  /* 0x0000000100057824 */ /* 0x000fe400030e0645 */
[----:B------:R2:W-:Y:S01]  /*41cf0*/  @P4 STG.E.U8 desc[UR20][R8.64], R13 ;  /* 0x0000000d08004986 */ /* 0x0005e2000c101114 */
[----:B0-----:R-:W-:Y:S01]  /*41d00*/  ISETP.LT.AND P4, PT, R66, UR6, !P2 ;  /* 0x0000000642007c0c */ /* 0x001fe2000d781270 */
[----:B------:R-:W-:Y:S01]  /*41d10*/  VIADD R0, R11, UR28 ;  /* 0x0000001c0b007c36 */ /* 0x000fe20008000000 */
[----:B-----5:R-:W-:Y:S01]  /*41d20*/  ISETP.LT.AND P2, PT, R67, UR5, !P2 ;  /* 0x0000000543007c0c */ /* 0x020fe2000d741270 */
[----:B------:R0:W-:Y:S01]  /*41d30*/  @P0 STG.E.U8 desc[UR20][R4.64], R15 ;  /* 0x0000000f04000986 */ /* 0x0001e2000c101114 */
[----:B------:R-:W-:Y:S01]  /*41d40*/  SHF.R.S32.HI R10, RZ, 0x1f, R11 ;  /* 0x0000001fff0a7819 */ /* 0x000fe2000001140b */
[----:B------:R-:W5:Y:S01]  /*41d50*/  LDCU UR6, c[0x0][0x398] ;  /* 0x00007300ff0677ac */ /* 0x000f620008000800 */
[C---:B----4-:R-:W-:Y:S01]  /*41d60*/  IADD3 R6, P6, PT, R11.reuse, R3, RZ ;  /* 0x000000030b067210 */ /* 0x050fe20007fde0ff */
[----:B------:R-:W-:Y:S01]  /*41d70*/  VIADD R14, R0, UR28 ;  /* 0x0000001c000e7c36 */ /* 0x000fe20008000000 */
[----:B------:R-:W4:Y:S01]  /*41d80*/  LDCU UR5, c[0x0][0x398] ;  /* 0x00007300ff0577ac */ /* 0x000f220008000800 */
[----:B--2---:R-:W-:-:S02]  /*41d90*/  IADD3 R8, P0, PT, R11, R68, RZ ;  /* 0x000000440b087210 */ /* 0x004fc40007f1e0ff */
[----:B------:R-:W-:Y:S01]  /*41da0*/  IMAD.X R7, R10, 0x1, R2, P6 ;  /* 0x000000010a077824 */ /* 0x000fe200030e0602 */
[----:B------:R-:W-:Y:S01]  /*41db0*/  F2FP.SATFINITE.E5M2.F32.PACK_AB_MERGE_C R17, R93, R91, RZ ;  /* 0x0000005b5d11723e */ /* 0x000fe200048060ff */
[----:B------:R-:W-:Y:S01]  /*41dc0*/  VIADD R12, R14, UR28 ;  /* 0x0000001c0e0c7c36 */ /* 0x000fe20008000000 */
[----:B------:R-:W2:Y:S01]  /*41dd0*/  LDL.LU R91, [R1+0x1f8] ;  /* 0x0001f800015b7983 */ /* 0x000ea20000300800 */
[----:B------:R-:W-:-:S03]  /*41de0*/  IMAD.X R9, R10, 0x1, R69, P0 ;  /* 0x000000010a097824 */ /* 0x000fc600000e0645 */
[----:B------:R0:W-:Y:S01]  /*41df0*/  @P4 STG.E.U8 desc[UR20][R6.64], R17 ;  /* 0x0000001106004986 */ /* 0x0001e2000c101114 */
[----:B------:R-:W-:-:S03]  /*41e00*/  SHF.R.S32.HI R13, RZ, 0x1f, R12 ;  /* 0x0000001fff0d7819 */ /* 0x000fc6000001140c */
[----:B------:R0:W-:Y:S01]  /*41e10*/  @P2 STG.E.U8 desc[UR20][R8.64], R65 ;  /* 0x0000004108002986 */ /* 0x0001e2000c101114 */
[----:B------:R-:W-:Y:S02]  /*41e20*/  IADD3 R10, P2, PT, R12, R3, RZ ;  /* 0x000000030c0a7210 */ /* 0x000fe40007f5e0ff */
[C---:B------:R-:W-:Y:S01]  /*41e30*/  ISETP.LT.AND P0, PT, R66.reuse, UR9, !P1 ;  /* 0x0000000942007c0c */ /* 0x040fe2000cf01270 */
[----:B------:R-:W2:Y:S01]  /*41e40*/  LDL.LU R93, [R1+0x1fc] ;  /* 0x0001fc00015d7983 */ /* 0x000ea20000300800 */
[C---:B-1----:R-:W-:Y:S01]  /*41e50*/  ISETP.LT.AND P6, PT, R66.reuse, UR4, !P3 ;  /* 0x0000000442007c0c */ /* 0x042fe2000dfc1270 */
[----:B------:R-:W-:Y:S01]  /*41e60*/  IMAD.X R11, R13, 0x1, R2, P2 ;  /* 0x000000010d0b7824 */ /* 0x000fe200010e0602 */
[----:B-----5:R-:W-:Y:S02]  /*41e70*/  ISETP.LT.AND P2, PT, R66, UR6, !P5 ;  /* 0x0000000642007c0c */ /* 0x020fe4000ef41270 */
[----:B------:R-:W5:Y:S01]  /*41e80*/  LDL.LU R66, [R1+0xf68] ;  /* 0x000f680001427983 */ /* 0x000f620000300800 */
[----:B------:R-:W-:-:S02]  /*41e90*/  ISETP.LT.AND P1, PT, R67, UR10, !P1 ;  /* 0x0000000a43007c0c */ /* 0x000fc4000cf21270 */
[C---:B----4-:R-:W-:Y:S02]  /*41ea0*/  ISETP.LT.AND P3, PT, R67.reuse, UR5, !P3 ;  /* 0x0000000543007c0c */ /* 0x050fe4000df61270 */
[----:B---3--:R-:W-:Y:S02]  /*41eb0*/  ISETP.LT.AND P5, PT, R67, UR7, !P5 ;  /* 0x0000000743007c0c */ /* 0x008fe4000efa1270 */
[----:B------:R-:W5:Y:S01]  /*41ec0*/  LDL.LU R67, [R1+0xf64] ;  /* 0x000f640001437983 */ /* 0x000f620000300800 */
[----:B0-----:R-:W-:Y:S02]  /*41ed0*/  SHF.R.S32.HI R15, RZ, 0x1f, R0 ;  /* 0x0000001fff0f7819 */ /* 0x001fe40000011400 */
[----:B------:R-:W-:-:S05]  /*41ee0*/  IADD3 R4, P4, PT, R0, R3, RZ ;  /* 0x0000000300047210 */ /* 0x000fca0007f9e0ff */
[----:B------:R-:W-:Y:S01]  /*41ef0*/  IMAD.X R5, R15, 0x1, R2, P4 ;  /* 0x000000010f057824 */ /* 0x000fe200020e0602 */
[----:B------:R-:W-:-:S05]  /*41f00*/  IADD3 R12, P4, PT, R12, R68, RZ ;  /* 0x000000440c0c7210 */ /* 0x000fca0007f9e0ff */
[--C-:B------:R-:W-:Y:S01]  /*41f10*/  IMAD.X R13, R13, 0x1, R69.reuse, P4 ;  /* 0x000000010d0d7824 */ /* 0x100fe200020e0645 */
[----:B------:R-:W-:Y:S02]  /*41f20*/  IADD3 R6, P4, PT, R0, R68, RZ ;  /* 0x0000004400067210 */ /* 0x000fe40007f9e0ff */
[----:B------:R-:W-:Y:S02]  /*41f30*/  PRMT R17, R17, 0x9910, RZ ;  /* 0x0000991011117816 */ /* 0x000fe400000000ff */
[----:B------:R-:W-:Y:S01]  /*41f40*/  SHF.R.S32.HI R0, RZ, 0x1f, R14 ;  /* 0x0000001fff007819 */ /* 0x000fe2000001140e */
[----:B------:R-:W-:Y:S01]  /*41f50*/  IMAD.X R7, R15, 0x1, R69, P4 ;  /* 0x000000010f077824 */ /* 0x000fe200020e0645 */
[----:B------:R-:W-:Y:S01]  /*41f60*/  IADD3 R8, P4, PT, R14, R3, RZ ;  /* 0x000000030e087210 */ /* 0x000fe20007f9e0ff */
[----:B------:R-:W-:Y:S01]  /*41f70*/  IMAD.MOV.U32 R3, RZ, RZ, R17 ;  /* 0x000000ffff037224 */ /* 0x000fe200078e0011 */
[----:B------:R-:W-:-:S03]  /*41f80*/  PRMT R15, R65, 0x9910, RZ ;  /* 0x00009910410f7816 */ /* 0x000fc600000000ff */
[----:B------:R-:W-:Y:S01]  /*41f90*/  IMAD.X R9, R0, 0x1, R2, P4 ;  /* 0x0000000100097824 */ /* 0x000fe200020e0602 */
[----:B------:R-:W-:Y:S02]  /*41fa0*/  IADD3 R68, P4, PT, R14, R68, RZ ;  /* 0x000000440e447210 */ /* 0x000fe40007f9e0ff */
[----:B------:R-:W-:Y:S02]  /*41fb0*/  SHF.R.S32.HI R3, RZ, 0x8, R3 ;  /* 0x00000008ff037819 */ /* 0x000fe40000011403 */
[----:B------:R-:W-:Y:S01]  /*41fc0*/  SHF.R.S32.HI R15, RZ, 0x8, R15 ;  /* 0x00000008ff0f7819 */ /* 0x000fe2000001140f */
[----:B------:R-:W-:Y:S02]  /*41fd0*/  IMAD.X R69, R0, 0x1, R69, P4 ;  /* 0x0000000100457824 */ /* 0x000fe400020e0645 */
[----:B------:R0:W-:Y:S04]  /*41fe0*/  @P6 STG.E.U8 desc[UR20][R4.64], R3 ;  /* 0x0000000304006986 */ /* 0x0001e8000c101114 */
[----:B------:R0:W-:Y:S01]  /*41ff0*/  @P3 STG.E.U8 desc[UR20][R6.64], R15 ;  /* 0x0000000f06003986 */ /* 0x0001e2000c101114 */
[----:B--2---:R-:W-:-:S04]  /*42000*/  F2FP.SATFINITE.E5M2.F32.PACK_AB_MERGE_C R21, R93, R91, RZ ;  /* 0x0000005b5d15723e */ /* 0x004fc800048060ff */
[----:B------:R-:W-:Y:S02]  /*42010*/  PRMT R17, R21, 0x9910, RZ ;  /* 0x0000991015117816 */ /* 0x000fe400000000ff */
[----:B-----5:R-:W-:-:S04]  /*42020*/  F2FP.SATFINITE.E5M2.F32.PACK_AB_MERGE_C R67, R67, R66, RZ ;  /* 0x000000424343723e */ /* 0x020fc800048060ff */
[----:B------:R-:W-:Y:S02]  /*42030*/  PRMT R19, R67, 0x9910, RZ ;  /* 0x0000991043137816 */ /* 0x000fe400000000ff */
[----:B------:R-:W-:Y:S02]  /*42040*/  SHF.R.S32.HI R17, RZ, 0x8, R17 ;  /* 0x00000008ff117819 */ /* 0x000fe40000011411 */
[----:B------:R-:W-:Y:S01]  /*42050*/  SHF.R.S32.HI R19, RZ, 0x8, R19 ;  /* 0x00000008ff137819 */ /* 0x000fe20000011413 */
[----:B------:R0:W-:Y:S04]  /*42060*/  @P2 STG.E.U8 desc[UR20][R8.64], R21 ;  /* 0x0000001508002986 */ /* 0x0001e8000c101114 */
[----:B------:R0:W-:Y:S04]  /*42070*/  @P5 STG.E.U8 desc[UR20][R68.64], R67 ;  /* 0x0000004344005986 */ /* 0x0001e8000c101114 */
[----:B------:R0:W-:Y:S04]  /*42080*/  @P0 STG.E.U8 desc[UR20][R10.64], R17 ;  /* 0x000000110a000986 */ /* 0x0001e8000c101114 */
[----:B------:R0:W-:Y:S01]  /*42090*/  @P1 STG.E.U8 desc[UR20][R12.64], R19 ;  /* 0x000000130c001986 */ /* 0x0001e2000c101114 */
[----:B------:R-:W-:Y:S06]  /*420a0*/  BAR.SYNC.DEFER_BLOCKING 0x0 ;  /* 0x0000000000007b1d */ /* 0x000fec0000010000 */
[----:B------:R-:W-:Y:S05]  /*420b0*/  BRA.U UP0, `(.L_x_13) ;  /* 0x0000000100a07547 */ /* 0x000fea000b800000 */
[----:B------:R-:W1:Y:S01]  /*420c0*/  S2UR UR5, SR_CgaCtaId ;  /* 0x00000000000579c3 */ /* 0x000e620000008800 */
[----:B------:R-:W-:Y:S01]  /*420d0*/  NOP ;  /* 0x0000000000007918 */ /* 0x000fe20000000000 */
[----:B------:R-:W-:Y:S01]  /*420e0*/  UMOV UR4, 0x50 ;  /* 0x0000005000047882 */ /* 0x000fe20000000000 */
[----:B------:R-:W-:Y:S02]  /*420f0*/  IMAD.U32 R0, RZ, RZ, UR8 ;  /* 0x00000008ff007e24 */ /* 0x000fe4000f8e00ff */
[----:B0-----:R-:W-:Y:S02]  /*42100*/  IMAD.MOV.U32 R3, RZ, RZ, 0xff ;  /* 0x000000ffff037424 */ /* 0x001fe400078e00ff */
[----:B------:R-:W-:Y:S01]  /*42110*/  IMAD.MOV.U32 R7, RZ, RZ, 0x1 ;  /* 0x00000001ff077424 */ /* 0x000fe200078e00ff */
[----:B------:R-:W-:-:S04]  /*42120*/  LOP3.LUT R0, R0, 0xffff, RZ, 0xc0, !PT ;  /* 0x0000ffff00007812 */ /* 0x000fc800078ec0ff */
[----:B------:R-:W-:-:S05]  /*42130*/  SHF.R.U32.HI R0, RZ, 0x5, R0 ;  /* 0x00000005ff007819 */ /* 0x000fca0000011600 */
[----:B------:R-:W-:Y:S01]  /*42140*/  VIADD R2, R0, 0x10 ;  /* 0x0000001000027836 */ /* 0x000fe20000000000 */
[----:B------:R-:W-:Y:S01]  /*42150*/  SHF.L.U32 R0, R3, R0, RZ ;  /* 0x0000000003007219 */ /* 0x000fe200000006ff */
[----:B-1----:R-:W-:-:S03]  /*42160*/  ULEA UR6, UR5, UR4, 0x18 ;  /* 0x0000000405067291 */ /* 0x002fc6000f8ec0ff */
[----:B------:R-:W-:-:S04]  /*42170*/  SHF.L.U32 R3, R7, R2, RZ ;  /* 0x0000000207037219 */ /* 0x000fc800000006ff */
[----:B------:R-:W-:Y:S02]  /*42180*/  LOP3.LUT R0, R3, R0, RZ, 0xfc, !PT ;  /* 0x0000000003007212 */ /* 0x000fe400078efcff */
[----:B------:R-:W0:Y:S02]  /*42190*/  LDS R5, [UR6] ;  /* 0x00000006ff057984 */ /* 0x000e240008000800 */
[C---:B------:R-:W-:Y:S02]  /*421a0*/  LOP3.LUT R2, R0.reuse, 0xffff, RZ, 0xc0, !PT ;  /* 0x0000ffff00027812 */ /* 0x040fe400078ec0ff */
[----:B0-----:R-:W-:-:S04]  /*421b0*/  LOP3.LUT R3, R0, 0xffff, R5, 0x80, !PT ;  /* 0x0000ffff00037812 */ /* 0x001fc800078e8005 */
[----:B------:R-:W-:-:S13]  /*421c0*/  ISETP.NE.AND P0, PT, R3, R2, PT ;  /* 0x000000020300720c */ /* 0x000fda0003f05270 */
[----:B------:R-:W-:Y:S05]  /*421d0*/  @P0 BRA `(.L_x_14) ;  /* 0x0000000000500947 */ /* 0x000fea0003800000 */
[----:B------:R-:W-:Y:S02]  /*421e0*/  SHF.R.U32.HI R5, RZ, 0x10, R5 ;  /* 0x00000010ff057819 */ /* 0x000fe40000011605 */
[----:B------:R-:W-:-:S04]  /*421f0*/  SHF.R.U32.HI R2, RZ, 0x10, R0 ;  /* 0x00000010ff027819 */ /* 0x000fc80000011600 */
[----:B------:R-:W-:-:S04]  /*42200*/  LOP3.LUT R5, R5, R2, RZ, 0xc0, !PT ;  /* 0x0000000205057212 */ /* 0x000fc800078ec0ff */
[----:B------:R-:W-:-:S13]  /*42210*/  ISETP.NE.AND P0, PT, R5, R2, PT ;  /* 0x000000020500720c */ /* 0x000fda0003f05270 */
[----:B------:R-:W-:Y:S05]  /*42220*/  @P0 BRA `(.L_x_15) ;  /* 0x0000000000300947 */ /* 0x000fea0003800000 */
[----:B------:R-:W-:Y:S01]  /*42230*/  R2UR UR4, R0 ;  /* 0x00000000000472ca */ /* 0x000fe200000e0000 */
[----:B------:R-:W-:Y:S01]  /*42240*/  VOTEU.ANY UR5, UPT, PT ;  /* 0x0000000000057886 */ /* 0x000fe200038e0100 */
[----:B------:R-:W0:Y:S01]  /*42250*/  S2R R0, SR_LANEID ;  /* 0x0000000000007919 */ /* 0x000e220000000000 */
[----:B------:R-:W-:-:S10]  /*42260*/  UFLO.U32 UR5, UR5 ;  /* 0x00000005000572bd */ /* 0x000fd400080e0000 */
[----:B------:R-:W-:-:S06]  /*42270*/  ULOP3.LUT UR4, URZ, UR4, URZ, 0x33, !UPT ;  /* 0x00000004ff047292 */ /* 0x000fcc000f8e33ff */
[----:B------:R-:W-:-:S04]  /*42280*/  IMAD.U32 R2, RZ, RZ, UR4 ;  /* 0x00000004ff027e24 */ /* 0x000fc8000f8e00ff */
[----:B------:R-:W1:Y:S02]  /*42290*/  REDUX UR7, R2 ;  /* 0x00000000020773c4 */ /* 0x000e640000000000 */
[----:B------:R2:W-:Y:S01]  /*422a0*/  UTCATOMSWS.AND URZ, UR4 ;  /* 0x0000000400ff79e3 */ /* 0x0005e20008000000 */
[----:B0-----:R-:W-:Y:S01]  /*422b0*/  ISETP.EQ.U32.AND P0, PT, R0, UR5, PT ;  /* 0x0000000500007c0c */ /* 0x001fe2000bf02070 */
[----:B-1----:R-:W-:-:S12]  /*422c0*/  IMAD.U32 R0, RZ, RZ, UR7 ;  /* 0x00000007ff007e24 */ /* 0x002fd8000f8e00ff */
[----:B------:R2:W-:Y:S01]  /*422d0*/  @P0 ATOMS.AND RZ, [UR6], R0 ;  /* 0x00000000ffff098c */ /* 0x0005e2000a800006 */
[----:B------:R-:W-:Y:S05]  /*422e0*/  BRA `(.L_x_13) ;  /* 0x0000000000147947 */ /* 0x000fea0003800000 */
.L_x_15:
[----:B------:R-:W-:-:S07]  /*422f0*/  MOV R2, 0x42310 ;  /* 0x0004231000027802 */ /* 0x000fce0000000f00 */
[----:B------:R-:W-:Y:S05]  /*42300*/  CALL.REL.NOINC `($__internal_0_$__cuda_sm10x_tcgen05_guardrail_trap_col_being_dealloced_not_returned_by_alloc) ;  /* 0x00000000002c7944 */ /* 0x000fea0003c00000 */
[----:B------:R-:W-:Y:S05]  /*42310*/  BRA `(.L_x_13) ;  /* 0x0000000000087947 */ /* 0x000fea0003800000 */
.L_x_14:
[----:B------:R-:W-:-:S07]  /*42320*/  MOV R2, 0x42340 ;  /* 0x0004234000027802 */ /* 0x000fce0000000f00 */
[----:B------:R-:W-:Y:S05]  /*42330*/  CALL.REL.NOINC `($__internal_2_$__cuda_sm10x_tcgen05_guardrail_trap_unallocated_columns_being_dealloced) ;  /* 0x0000000000387944 */ /* 0x000fea0003c00000 */
.L_x_13:
[----:B------:R-:W-:Y:S01]  /*42340*/  NOP ;  /* 0x0000000000007918 */ /* 0x000fe20000000000 */
[----:B--2---:R-:W-:Y:S05]  /*42350*/  EXIT ;  /* 0x000000000000794d */ /* 0x004fea0003800000 */
.L_x_8:
[----:B------:R-:W0:Y:S02]  /*42360*/  SYNCS.PHASECHK.TRANS64.TRYWAIT P3, [UR11], R10 ;  /* 0x0000000aff0075a7 */ /* 0x000e24000806110b */
[----:B0-----:R-:W-:Y:S05]  /*42370*/  @!P3 BRA `(.L_x_8) ;  /* 0xfffffffc00f8b947 */ /* 0x001fea000383ffff */
[----:B------:R-:W-:Y:S05]  /*42380*/  BRA `(.L_x_16) ;  /* 0xfffffe60002c7947 */ /* 0x000fea000383ffff */
.L_x_12:
[----:B------:R-:W0:Y:S02]  /*42390*/  SYNCS.PHASECHK.TRANS64.TRYWAIT P6, [UR11], R7 ;  /* 0x00000007ff0075a7 */ /* 0x000e2400080c110b */
[----:B0-----:R-:W-:Y:S05]  /*423a0*/  @!P6 BRA `(.L_x_12) ;  /* 0xfffffffc00f8e947 */ /* 0x001fea000383ffff */
[----:B------:R-:W-:Y:S05]  /*423b0*/  BRA `(.L_x_11) ;  /* 0xffffff4800dc7947 */ /* 0x000fea000383ffff */
        .weak           $__internal_0_$__cuda_sm10x_tcgen05_guardrail_trap_col_being_dealloced_not_returned_by_alloc
        .type           $__internal_0_$__cuda_sm10x_tcgen05_guardrail_trap_col_being_dealloced_not_returned_by_alloc,@function
        .size           $__internal_0_$__cuda_sm10x_tcgen05_guardrail_trap_col_being_dealloced_not_returned_by_alloc,($__internal_1_$__cuda_sm10x_tcgen05_guardrail_trap_phase_invalid_during_alloc - $__internal_0_$__cuda_sm10x_tcgen05_guardrail_trap_col_being_dealloced_not_returned_by_alloc)
$__internal_0_$__cuda_sm10x_tcgen05_guardrail_trap_col_being_dealloced_not_returned_by_alloc:
[----:B------:R-:W-:Y:S05]  /*423c0*/  BPT.TRAP 0x1 ;  /* 0x000000040000795c */ /* 0x000fea0000300000 */
[----:B------:R-:W-:-:S04]  /*423d0*/  IMAD.MOV.U32 R3, RZ, RZ, 0x0 ;  /* 0x00000000ff037424 */ /* 0x000fc800078e00ff */
[----:B------:R-:W-:Y:S05]  /*423e0*/  RET.REL.NODEC R2 `(matmul_kernel) ;  /* 0xfffffbdc02047950 */ /* 0x000fea0003c3ffff */
        .weak           $__internal_1_$__cuda_sm10x_tcgen05_guardrail_trap_phase_invalid_during_alloc
        .type           $__internal_1_$__cuda_sm10x_tcgen05_guardrail_trap_phase_invalid_during_alloc,@function
        .size           $__internal_1_$__cuda_sm10x_tcgen05_guardrail_trap_phase_invalid_during_alloc,($__internal_2_$__cuda_sm10x_tcgen05_guardrail_trap_unallocated_columns_being_dealloced - $__internal_1_$__cuda_sm10x_tcgen05_guardrail_trap_phase_invalid_during_alloc)
$__internal_1_$__cuda_sm10x_tcgen05_guardrail_trap_phase_invalid_during_alloc:
[----:B------:R-:W-:Y:S05]  /*423f0*/  BPT.TRAP 0x1 ;  /* 0x000000040000795c */ /* 0x000fea0000300000 */
[----:B------:R-:W-:-:S04]  /*42400*/  IMAD.MOV.U32 R5, RZ, RZ, 0x0 ;  /* 0x00000000ff057424 */ /* 0x000fc800078e00ff */
[----:B------:R-:W-:Y:S05]  /*42410*/  RET.REL.NODEC R4 `(matmul_kernel) ;  /* 0xfffffbd804f87950 */ /* 0x000fea0003c3ffff */
        .weak           $__internal_2_$__cuda_sm10x_tcgen05_guardrail_trap_unallocated_columns_being_dealloced
        .type           $__internal_2_$__cuda_sm10x_tcgen05_guardrail_trap_unallocated_columns_being_dealloced,@function
        .size           $__internal_2_$__cuda_sm10x_tcgen05_guardrail_trap_unallocated_columns_being_dealloced,(.L_x_20 - $__internal_2_$__cuda_sm10x_tcgen05_guardrail_trap_unallocated_columns_being_dealloced)
$__internal_2_$__cuda_sm10x_tcgen05_guardrail_trap_unallocated_columns_being_dealloced:
[----:B------:R-:W-:Y:S05]  /*42420*/  BPT.TRAP 0x1 ;  /* 0x000000040000795c */ /* 0x000fea0000300000 */
[----:B------:R-:W-:-:S04]  /*42430*/  IMAD.MOV.U32 R3, RZ, RZ, 0x0 ;  /* 0x00000000ff037424 */ /* 0x000fc800078e00ff */
[----:B------:R-:W-:Y:S05]  /*42440*/  RET.REL.NODEC R2 `(matmul_kernel) ;  /* 0xfffffbd802ec7950 */ /* 0x000fea0003c3ffff */
.L_x_17:
[----:B------:R-:W-:-:S00]  /*42450*/  BRA `(.L_x_17) ;  /* 0xfffffffc00fc7947 */ /* 0x000fc0000383ffff */
[----:B------:R-:W-:-:S00]  /*42460*/  NOP ;  /* 0x0000000000007918 */ /* 0x000fc00000000000 */
        /* <DEDUP_REMOVED lines=9> */
.L_x_20:


//--------------------- .nv.shared.matmul_kernel  --------------------------
	.section	.nv.shared.matmul_kernel,"aw",@nobits
	.sectionflags	@""
	.align	16
	.zero		1024


//--------------------- .nv.shared.reserved.0     --------------------------
	.section	.nv.shared.reserved.0,"aw",@nobits
	.align	8
	.weak		__nv_reservedSMEM_offset_0_alias
	.size		__nv_reservedSMEM_offset_0_alias, 0, 64
	.other		__nv_reservedSMEM_offset_0_alias,@"STO_CUDA_RESERVED_SHARED STV_DEFAULT"
__nv_reservedSMEM_offset_0_alias:
	.zero		0
.nv.shared.reserved.0:
	.zero		64
	.weak		__nv_reservedSMEM_allocation_phase
	.type		__nv_reservedSMEM_allocation_phase,@object
	.size		__nv_reservedSMEM_allocation_phase,(.L_0 - __nv_reservedSMEM_allocation_phase)
__nv_reservedSMEM_allocation_phase:
	.zero		1
.L_0:
	.zero		7
	.weak		__nv_reservedSMEM_devtool_atexit_pc
	.type		__nv_reservedSMEM_devtool_atexit_pc,@object
	.size		__nv_reservedSMEM_devtool_atexit_pc,(__nv_reservedSMEM_allocation_mask - __nv_reservedSMEM_devtool_atexit_pc)
__nv_reservedSMEM_devtool_atexit_pc:
	.zero		8
	.weak		__nv_reservedSMEM_allocation_mask
	.type		__nv_reservedSMEM_allocation_mask,@object
	.size		__nv_reservedSMEM_allocation_mask,(.L_2 - __nv_reservedSMEM_allocation_mask)
__nv_reservedSMEM_allocation_mask:
	.zero		4
.L_2:


//--------------------- .nv.constant0.matmul_kernel --------------------------
	.section	.nv.constant0.matmul_kernel,"a",@progbits
	.sectionflags	@""
	.align	4
.nv.constant0.matmul_kernel:
	.zero		976


//--------------------- SYMBOLS --------------------------

	.type		.nv.reservedSmem.offset0,@object
	.size		.nv.reservedSmem.offset0,0x4
	.type		.nv.reservedSmem.cap,@object
	.size		.nv.reservedSmem.cap,0x4
